	.target	sm_90a

	.elftype	@"ET_EXEC"


//--------------------- .note.nv.tkinfo           --------------------------
	.section	.note.nv.tkinfo,"",@"SHT_NOTE"
	.sectionflags	@"SHF_NOTE_NV_TKINFO"
	.tkinfo
        /*0018*/ 	.word	0x00000002
        /*0030*/ 	.string	""
        /*0030*/ 	.string	"ptxas"
        /*0030*/ 	.string	"Cuda compilation tools, release 13.0, V13.0.88"
        /*0030*/ 	.string	"Build cuda_13.0.r13.0/compiler.36424714_0"
        /*0030*/ 	.string	"-v  -suppress-debug-info  -lineinfo  -arch sm_90a "



//--------------------- .note.nv.cuinfo           --------------------------
	.section	.note.nv.cuinfo,"",@"SHT_NOTE"
	.sectionflags	@"SHF_NOTE_NV_CUINFO"
        /*0018*/ 	.short	0x0002
        /*001a*/ 	.short	0x005a
        /*001c*/ 	.short	0x0082
	.zero		2


//--------------------- .nv.info                  --------------------------
	.section	.nv.info,"",@"SHT_CUDA_INFO"
	.align	4


	//----- nvinfo : EIATTR_REGCOUNT
	.align		4
        /*0000*/ 	.byte	0x04, 0x2f
        /*0002*/ 	.short	(.L_1 - .L_0)
	.align		4
.L_0:
        /*0004*/ 	.word	index@(matmul_kernel)
        /*0008*/ 	.word	0x00000020


	//----- nvinfo : EIATTR_FRAME_SIZE
	.align		4
.L_1:
        /*000c*/ 	.byte	0x04, 0x11
        /*000e*/ 	.short	(.L_3 - .L_2)
	.align		4
.L_2:
        /*0010*/ 	.word	index@(matmul_kernel)
        /*0014*/ 	.word	0x00002970


	//----- nvinfo : EIATTR_MIN_STACK_SIZE
	.align		4
.L_3:
        /*0018*/ 	.byte	0x04, 0x12
        /*001a*/ 	.short	(.L_5 - .L_4)
	.align		4
.L_4:
        /*001c*/ 	.word	index@(matmul_kernel)
        /*0020*/ 	.word	0x00002970
.L_5:


//--------------------- .nv.compat                --------------------------
	.section	.nv.compat,"",@"SHT_CUDA_COMPAT_INFO"
	.align	4
        /*0000*/ 	.byte	0x02, 0x09, 0x01, 0x00, 0x02, 0x02, 0x01, 0x00, 0x02, 0x05, 0x05, 0x00, 0x03, 0x07, 0x01, 0x01
        /*0010*/ 	.byte	0x02, 0x03, 0x00, 0x00, 0x02, 0x06, 0x01, 0x00, 0x04, 0x0b, 0x08, 0x00, 0x00, 0x00, 0x00, 0x00
        /*0020*/ 	.byte	0x00, 0x00, 0x00, 0x00


//--------------------- .nv.info.matmul_kernel    --------------------------
	.section	.nv.info.matmul_kernel,"",@"SHT_CUDA_INFO"
	.sectionflags	@""
	.align	4


	//----- nvinfo : EIATTR_CUDA_API_VERSION
	.align		4
        /*0000*/ 	.byte	0x04, 0x37
        /*0002*/ 	.short	(.L_7 - .L_6)
.L_6:
        /*0004*/ 	.word	0x00000082


	//----- nvinfo : EIATTR_KPARAM_INFO
	.align		4
.L_7:
        /*0008*/ 	.byte	0x04, 0x17
        /*000a*/ 	.short	(.L_9 - .L_8)
.L_8:
        /*000c*/ 	.word	0x00000000
        /*0010*/ 	.short	0x000d
        /*0012*/ 	.short	0x0048
        /*0014*/ 	.byte	0x00, 0xf4, 0x21, 0x00


	//----- nvinfo : EIATTR_KPARAM_INFO
	.align		4
.L_9:
        /*0018*/ 	.byte	0x04, 0x17
        /*001a*/ 	.short	(.L_11 - .L_10)
.L_10:
        /*001c*/ 	.word	0x00000000
        /*0020*/ 	.short	0x000c
        /*0022*/ 	.short	0x0040
        /*0024*/ 	.byte	0x00, 0xf4, 0x21, 0x00


	//----- nvinfo : EIATTR_KPARAM_INFO
	.align		4
.L_11:
        /*0028*/ 	.byte	0x04, 0x17
        /*002a*/ 	.short	(.L_13 - .L_12)
.L_12:
        /*002c*/ 	.word	0x00000000
        /*0030*/ 	.short	0x000b
        /*0032*/ 	.short	0x0038
        /*0034*/ 	.byte	0x00, 0xf0, 0x11, 0x00


	//----- nvinfo : EIATTR_KPARAM_INFO
	.align		4
.L_13:
        /*0038*/ 	.byte	0x04, 0x17
        /*003a*/ 	.short	(.L_15 - .L_14)
.L_14:
        /*003c*/ 	.word	0x00000000
        /*0040*/ 	.short	0x000a
        /*0042*/ 	.short	0x0034
        /*0044*/ 	.byte	0x00, 0xf0, 0x11, 0x00


	//----- nvinfo : EIATTR_KPARAM_INFO
	.align		4
.L_15:
        /*0048*/ 	.byte	0x04, 0x17
        /*004a*/ 	.short	(.L_17 - .L_16)
.L_16:
        /*004c*/ 	.word	0x00000000
        /*0050*/ 	.short	0x0009
        /*0052*/ 	.short	0x0030
        /*0054*/ 	.byte	0x00, 0xf0, 0x11, 0x00


	//----- nvinfo : EIATTR_KPARAM_INFO
	.align		4
.L_17:
        /*0058*/ 	.byte	0x04, 0x17
        /*005a*/ 	.short	(.L_19 - .L_18)
.L_18:
        /*005c*/ 	.word	0x00000000
        /*0060*/ 	.short	0x0008
        /*0062*/ 	.short	0x002c
        /*0064*/ 	.byte	0x00, 0xf0, 0x11, 0x00


	//----- nvinfo : EIATTR_KPARAM_INFO
	.align		4
.L_19:
        /*0068*/ 	.byte	0x04, 0x17
        /*006a*/ 	.short	(.L_21 - .L_20)
.L_20:
        /*006c*/ 	.word	0x00000000
        /*0070*/ 	.short	0x0007
        /*0072*/ 	.short	0x0028
        /*0074*/ 	.byte	0x00, 0xf0, 0x11, 0x00


	//----- nvinfo : EIATTR_KPARAM_INFO
	.align		4
.L_21:
        /*0078*/ 	.byte	0x04, 0x17
        /*007a*/ 	.short	(.L_23 - .L_22)
.L_22:
        /*007c*/ 	.word	0x00000000
        /*0080*/ 	.short	0x0006
        /*0082*/ 	.short	0x0024
        /*0084*/ 	.byte	0x00, 0xf0, 0x11, 0x00


	//----- nvinfo : EIATTR_KPARAM_INFO
	.align		4
.L_23:
        /*0088*/ 	.byte	0x04, 0x17
        /*008a*/ 	.short	(.L_25 - .L_24)
.L_24:
        /*008c*/ 	.word	0x00000000
        /*0090*/ 	.short	0x0005
        /*0092*/ 	.short	0x0020
        /*0094*/ 	.byte	0x00, 0xf0, 0x11, 0x00


	//----- nvinfo : EIATTR_KPARAM_INFO
	.align		4
.L_25:
        /*0098*/ 	.byte	0x04, 0x17
        /*009a*/ 	.short	(.L_27 - .L_26)
.L_26:
        /*009c*/ 	.word	0x00000000
        /*00a0*/ 	.short	0x0004
        /*00a2*/ 	.short	0x001c
        /*00a4*/ 	.byte	0x00, 0xf0, 0x11, 0x00


	//----- nvinfo : EIATTR_KPARAM_INFO
	.align		4
.L_27:
        /*00a8*/ 	.byte	0x04, 0x17
        /*00aa*/ 	.short	(.L_29 - .L_28)
.L_28:
        /*00ac*/ 	.word	0x00000000
        /*00b0*/ 	.short	0x0003
        /*00b2*/ 	.short	0x0018
        /*00b4*/ 	.byte	0x00, 0xf0, 0x11, 0x00


	//----- nvinfo : EIATTR_KPARAM_INFO
	.align		4
.L_29:
        /*00b8*/ 	.byte	0x04, 0x17
        /*00ba*/ 	.short	(.L_31 - .L_30)
.L_30:
        /*00bc*/ 	.word	0x00000000
        /*00c0*/ 	.short	0x0002
        /*00c2*/ 	.short	0x0010
        /*00c4*/ 	.byte	0x00, 0xf4, 0x21, 0x00


	//----- nvinfo : EIATTR_KPARAM_INFO
	.align		4
.L_31:
        /*00c8*/ 	.byte	0x04, 0x17
        /*00ca*/ 	.short	(.L_33 - .L_32)
.L_32:
        /*00cc*/ 	.word	0x00000000
        /*00d0*/ 	.short	0x0001
        /*00d2*/ 	.short	0x0008
        /*00d4*/ 	.byte	0x00, 0xf4, 0x21, 0x00


	//----- nvinfo : EIATTR_KPARAM_INFO
	.align		4
.L_33:
        /*00d8*/ 	.byte	0x04, 0x17
        /*00da*/ 	.short	(.L_35 - .L_34)
.L_34:
        /*00dc*/ 	.word	0x00000000
        /*00e0*/ 	.short	0x0000
        /*00e2*/ 	.short	0x0000
        /*00e4*/ 	.byte	0x00, 0xf4, 0x21, 0x00


	//----- nvinfo : EIATTR_SPARSE_MMA_MASK
	.align		4
.L_35:
        /*00e8*/ 	.byte	0x03, 0x50
        /*00ea*/ 	.short	0x0000


	//----- nvinfo : EIATTR_MAXREG_COUNT
	.align		4
        /*00ec*/ 	.byte	0x03, 0x1b
        /*00ee*/ 	.short	0x00ff


	//----- nvinfo : EIATTR_NUM_BARRIERS
	.align		4
        /*00f0*/ 	.byte	0x02, 0x4c
        /*00f2*/ 	.byte	0x01
	.zero		1


	//----- nvinfo : EIATTR_ANNOTATIONS
	.align		4
        /*00f4*/ 	.byte	0x04, 0x55
        /*00f6*/ 	.short	(.L_37 - .L_36)


	//   ....[0]....
.L_36:
        /*00f8*/ 	.word	0x00000001
        /*00fc*/ 	.byte	0x20, 0x05, 0x00, 0x00, 0x01, 0x00, 0x00, 0x00, 0x30, 0x05, 0x00, 0x00, 0x01, 0x00, 0x00, 0x00
        /* <DEDUP_REMOVED lines=1611> */
        /*65bc*/ 	.byte	0x20, 0xa3, 0x02, 0x00, 0x01, 0x00, 0x00, 0x00, 0x40, 0xa3, 0x02, 0x00


	//----- nvinfo : EIATTR_MERCURY_ISA_VERSION
	.align		4
.L_37:
        /*65c8*/ 	.byte	0x03, 0x5f
        /*65ca*/ 	.short	0x0101


	//----- nvinfo : EIATTR_EXIT_INSTR_OFFSETS
	.align		4
        /*65cc*/ 	.byte	0x04, 0x1c
        /*65ce*/ 	.short	(.L_39 - .L_38)


	//   ....[0]....
.L_38:
        /*65d0*/ 	.word	0x00062480


	//   ....[1]....
        /*65d4*/ 	.word	0x000624b0


	//----- nvinfo : EIATTR_REQNTID
	.align		4
.L_39:
        /*65d8*/ 	.byte	0x04, 0x10
        /*65da*/ 	.short	(.L_41 - .L_40)
.L_40:
        /*65dc*/ 	.word	0x00000080
        /*65e0*/ 	.word	0x00000001
        /*65e4*/ 	.word	0x00000001


	//----- nvinfo : EIATTR_CBANK_PARAM_SIZE
	.align		4
.L_41:
        /*65e8*/ 	.byte	0x03, 0x19
        /*65ea*/ 	.short	0x0050


	//----- nvinfo : EIATTR_PARAM_CBANK
	.align		4
        /*65ec*/ 	.byte	0x04, 0x0a
        /*65ee*/ 	.short	(.L_43 - .L_42)
	.align		4
.L_42:
        /*65f0*/ 	.word	index@(.nv.constant0.matmul_kernel)
        /*65f4*/ 	.short	0x0210
        /*65f6*/ 	.short	0x0050


	//----- nvinfo : EIATTR_SW_WAR
	.align		4
.L_43:
        /*65f8*/ 	.byte	0x04, 0x36
        /*65fa*/ 	.short	(.L_45 - .L_44)
.L_44:
        /*65fc*/ 	.word	0x00000008
.L_45:


//--------------------- .nv.callgraph             --------------------------
	.section	.nv.callgraph,"",@"SHT_CUDA_CALLGRAPH"
	.align	4
	.sectionentsize	8
	.align		4
        /*0000*/ 	.word	0x00000000
	.align		4
        /*0004*/ 	.word	0xffffffff
	.align		4
        /*0008*/ 	.word	0x00000000
	.align		4
        /*000c*/ 	.word	0xfffffffe
	.align		4
        /*0010*/ 	.word	0x00000000
	.align		4
        /*0014*/ 	.word	0xfffffffd
	.align		4
        /*0018*/ 	.word	0x00000000
	.align		4
        /*001c*/ 	.word	0xfffffffc


//--------------------- .text.matmul_kernel       --------------------------
	.section	.text.matmul_kernel,"ax",@progbits
	.align	128
        .global         matmul_kernel
        .type           matmul_kernel,@function
        .size           matmul_kernel,(.L_x_4 - matmul_kernel)
        .other          matmul_kernel,@"STO_CUDA_ENTRY STV_DEFAULT"
matmul_kernel:
.text.matmul_kernel:
[----:B------:R-:W0:Y:S08]  /*0000*/  LDC R1, c[0x0][0x28] ;  /* 0x00000a00ff017b82 */ /* 0x000e300000000800 */
[----:B------:R-:W1:Y:S01]  /*0010*/  LDC.64 R4, c[0x0][0x228] ;  /* 0x00008a00ff047b82 */ /* 0x000e620000000a00 */
[----:B------:R-:W2:Y:S01]  /*0020*/  S2R R14, SR_TID.X ;  /* 0x00000000000e7919 */ /* 0x000ea20000002100 */
[----:B0-----:R-:W-:Y:S01]  /*0030*/  VIADD R1, R1, 0xffffd690 ;  /* 0xffffd69001017836 */ /* 0x001fe20000000000 */
[----:B------:R-:W-:Y:S01]  /*0040*/  ULDC.64 UR10, c[0x0][0x208] ;  /* 0x00008200000a7ab9 */ /* 0x000fe20000000a00 */
[----:B-1----:R-:W-:-:S05]  /*0050*/  VIADD R0, R5, 0x1ff ;  /* 0x000001ff05007836 */ /* 0x002fca0000000000 */
[----:B------:R-:W-:-:S04]  /*0060*/  SHF.R.S32.HI R3, RZ, 0x1f, R0 ;  /* 0x0000001fff037819 */ /* 0x000fc80000011400 */
[----:B------:R-:W-:-:S04]  /*0070*/  LEA.HI R3, R3, R0, RZ, 0x9 ;  /* 0x0000000003037211 */ /* 0x000fc800078f48ff */
[----:B------:R-:W-:Y:S02]  /*0080*/  SHF.R.S32.HI R0, RZ, 0x9, R3 ;  /* 0x00000009ff007819 */ /* 0x000fe40000011403 */
[----:B------:R-:W0:Y:S03]  /*0090*/  S2R R3, SR_CTAID.X ;  /* 0x0000000000037919 */ /* 0x000e260000002500 */
[----:B------:R-:W-:-:S05]  /*00a0*/  IMAD.SHL.U32 R0, R0, 0x8, RZ ;  /* 0x0000000800007824 */ /* 0x000fca00078e00ff */
[-C--:B------:R-:W-:Y:S02]  /*00b0*/  IABS R9, R0.reuse ;  /* 0x0000000000097213 */ /* 0x080fe40000000000 */
[----:B------:R-:W-:Y:S02]  /*00c0*/  IABS R12, R0 ;  /* 0x00000000000c7213 */ /* 0x000fe40000000000 */
[----:B------:R-:W1:Y:S08]  /*00d0*/  I2F.RP R2, R9 ;  /* 0x0000000900027306 */ /* 0x000e700000209400 */
[----:B-1----:R-:W1:Y:S01]  /*00e0*/  MUFU.RCP R2, R2 ;  /* 0x0000000200027308 */ /* 0x002e620000001000 */
[----:B0-----:R-:W-:Y:S01]  /*00f0*/  IABS R10, R3 ;  /* 0x00000003000a7213 */ /* 0x001fe20000000000 */
[----:B-1----:R-:W-:-:S02]  /*0100*/  VIADD R6, R2, 0xffffffe ;  /* 0x0ffffffe02067836 */ /* 0x002fc40000000000 */
[----:B------:R-:W-:-:S04]  /*0110*/  IMAD.MOV R2, RZ, RZ, -R12 ;  /* 0x000000ffff027224 */ /* 0x000fc800078e0a0c */
[----:B------:R0:W1:Y:S02]  /*0120*/  F2I.FTZ.U32.TRUNC.NTZ R7, R6 ;  /* 0x0000000600077305 */ /* 0x000064000021f000 */
[----:B0-----:R-:W-:Y:S02]  /*0130*/  IMAD.MOV.U32 R6, RZ, RZ, RZ ;  /* 0x000000ffff067224 */ /* 0x001fe400078e00ff */
[----:B-1----:R-:W-:-:S04]  /*0140*/  IMAD.MOV R8, RZ, RZ, -R7 ;  /* 0x000000ffff087224 */ /* 0x002fc800078e0a07 */
[----:B------:R-:W-:Y:S02]  /*0150*/  IMAD R11, R8, R9, RZ ;  /* 0x00000009080b7224 */ /* 0x000fe400078e02ff */
[----:B------:R-:W-:Y:S02]  /*0160*/  IMAD.MOV.U32 R8, RZ, RZ, R10 ;  /* 0x000000ffff087224 */ /* 0x000fe400078e000a */
[----:B------:R-:W-:-:S06]  /*0170*/  IMAD.HI.U32 R7, R7, R11, R6 ;  /* 0x0000000b07077227 */ /* 0x000fcc00078e0006 */
[----:B------:R-:W-:-:S04]  /*0180*/  IMAD.HI.U32 R7, R7, R8, RZ ;  /* 0x0000000807077227 */ /* 0x000fc800078e00ff */
[----:B------:R-:W-:-:S05]  /*0190*/  IMAD R2, R7, R2, R8 ;  /* 0x0000000207027224 */ /* 0x000fca00078e0208 */
[----:B------:R-:W-:-:S13]  /*01a0*/  ISETP.GT.U32.AND P1, PT, R9, R2, PT ;  /* 0x000000020900720c */ /* 0x000fda0003f24070 */
[----:B------:R-:W-:Y:S02]  /*01b0*/  @!P1 IMAD.IADD R2, R2, 0x1, -R9 ;  /* 0x0000000102029824 */ /* 0x000fe400078e0a09 */
[----:B------:R-:W-:Y:S01]  /*01c0*/  @!P1 VIADD R7, R7, 0x1 ;  /* 0x0000000107079836 */ /* 0x000fe20000000000 */
[----:B------:R-:W-:Y:S02]  /*01d0*/  ISETP.NE.AND P1, PT, R0, RZ, PT ;  /* 0x000000ff0000720c */ /* 0x000fe40003f25270 */
[----:B------:R-:W-:Y:S02]  /*01e0*/  ISETP.GE.U32.AND P0, PT, R2, R9, PT ;  /* 0x000000090200720c */ /* 0x000fe40003f06070 */
[----:B------:R-:W-:-:S04]  /*01f0*/  LOP3.LUT R2, R3, R0, RZ, 0x3c, !PT ;  /* 0x0000000003027212 */ /* 0x000fc800078e3cff */
[----:B------:R-:W-:Y:S01]  /*0200*/  ISETP.GE.AND P2, PT, R2, RZ, PT ;  /* 0x000000ff0200720c */ /* 0x000fe20003f46270 */
[----:B------:R-:W-:-:S06]  /*0210*/  VIADD R2, R4, 0xf ;  /* 0x0000000f04027836 */ /* 0x000fcc0000000000 */
[----:B------:R-:W-:-:S04]  /*0220*/  @P0 VIADD R7, R7, 0x1 ;  /* 0x0000000107070836 */ /* 0x000fc80000000000 */
[----:B------:R-:W-:Y:S01]  /*0230*/  IMAD.MOV.U32 R6, RZ, RZ, R7 ;  /* 0x000000ffff067224 */ /* 0x000fe200078e0007 */
[----:B------:R-:W-:-:S03]  /*0240*/  SHF.R.S32.HI R7, RZ, 0x1f, R2 ;  /* 0x0000001fff077819 */ /* 0x000fc60000011402 */
[----:B------:R-:W-:Y:S01]  /*0250*/  @!P2 IMAD.MOV R6, RZ, RZ, -R6 ;  /* 0x000000ffff06a224 */ /* 0x000fe200078e0a06 */
[----:B------:R-:W-:Y:S02]  /*0260*/  @!P1 LOP3.LUT R6, RZ, R0, RZ, 0x33, !PT ;  /* 0x00000000ff069212 */ /* 0x000fe400078e33ff */
[----:B------:R-:W-:-:S03]  /*0270*/  LEA.HI R7, R7, R2, RZ, 0x4 ;  /* 0x0000000207077211 */ /* 0x000fc600078f20ff */
[----:B------:R-:W-:Y:S02]  /*0280*/  IMAD.SHL.U32 R2, R6, 0x8, RZ ;  /* 0x0000000806027824 */ /* 0x000fe400078e00ff */
[----:B------:R-:W-:-:S03]  /*0290*/  IMAD.MOV R6, RZ, RZ, -R6 ;  /* 0x000000ffff067224 */ /* 0x000fc600078e0a06 */
[----:B------:R-:W-:Y:S01]  /*02a0*/  LEA.HI.SX32 R7, R7, -R2, 0x1c ;  /* 0x8000000207077211 */ /* 0x000fe200078fe2ff */
[----:B------:R-:W-:Y:S02]  /*02b0*/  IMAD R15, R0, R6, R3 ;  /* 0x00000006000f7224 */ /* 0x000fe400078e0203 */
[----:B------:R-:W-:Y:S01]  /*02c0*/  IMAD.MOV.U32 R6, RZ, RZ, RZ ;  /* 0x000000ffff067224 */ /* 0x000fe200078e00ff */
[----:B------:R-:W-:Y:S02]  /*02d0*/  VIMNMX R8, R7, 0x8, PT ;  /* 0x0000000807087848 */ /* 0x000fe40003fe0100 */
[----:B------:R-:W-:Y:S02]  /*02e0*/  IABS R13, R15 ;  /* 0x0000000f000d7213 */ /* 0x000fe40000000000 */
[----:B------:R-:W-:-:S04]  /*02f0*/  IABS R11, R8 ;  /* 0x00000008000b7213 */ /* 0x000fc80000000000 */
[----:B------:R-:W0:Y:S08]  /*0300*/  I2F.RP R9, R11 ;  /* 0x0000000b00097306 */ /* 0x000e300000209400 */
[----:B0-----:R-:W0:Y:S02]  /*0310*/  MUFU.RCP R9, R9 ;  /* 0x0000000900097308 */ /* 0x001e240000001000 */
[----:B0-----:R-:W-:-:S06]  /*0320*/  VIADD R7, R9, 0xffffffe ;  /* 0x0ffffffe09077836 */ /* 0x001fcc0000000000 */
[----:B------:R-:W0:Y:S02]  /*0330*/  F2I.FTZ.U32.TRUNC.NTZ R7, R7 ;  /* 0x0000000700077305 */ /* 0x000e24000021f000 */
[----:B0-----:R-:W-:-:S04]  /*0340*/  IMAD.MOV R10, RZ, RZ, -R7 ;  /* 0x000000ffff0a7224 */ /* 0x001fc800078e0a07 */
[----:B------:R-:W-:-:S04]  /*0350*/  IMAD.MOV.U32 R0, RZ, RZ, R10 ;  /* 0x000000ffff007224 */ /* 0x000fc800078e000a */
[----:B------:R-:W-:Y:S01]  /*0360*/  IMAD R3, R0, R11, RZ ;  /* 0x0000000b00037224 */ /* 0x000fe200078e02ff */
[----:B------:R-:W-:-:S03]  /*0370*/  IABS R0, R8 ;  /* 0x0000000800007213 */ /* 0x000fc60000000000 */
[----:B------:R-:W-:Y:S02]  /*0380*/  IMAD.HI.U32 R6, R7, R3, R6 ;  /* 0x0000000307067227 */ /* 0x000fe400078e0006 */
[----:B------:R-:W0:Y:S02]  /*0390*/  LDC R7, c[0x0][0x230] ;  /* 0x00008c00ff077b82 */ /* 0x000e240000000800 */
[----:B------:R-:W-:Y:S02]  /*03a0*/  IMAD.MOV R0, RZ, RZ, -R0 ;  /* 0x000000ffff007224 */ /* 0x000fe400078e0a00 */
[----:B------:R-:W-:-:S04]  /*03b0*/  IMAD.HI.U32 R6, R6, R13, RZ ;  /* 0x0000000d06067227 */ /* 0x000fc800078e00ff */
[----:B------:R-:W-:-:S05]  /*03c0*/  IMAD R0, R6, R0, R13 ;  /* 0x0000000006007224 */ /* 0x000fca00078e020d */
[----:B------:R-:W-:Y:S01]  /*03d0*/  ISETP.GT.U32.AND P1, PT, R11, R0, PT ;  /* 0x000000000b00720c */ /* 0x000fe20003f24070 */
[----:B0-----:R-:W-:-:S12]  /*03e0*/  VIADD R7, R7, 0x7f ;  /* 0x0000007f07077836 */ /* 0x001fd80000000000 */
[----:B------:R-:W-:Y:S02]  /*03f0*/  @!P1 IMAD.IADD R0, R0, 0x1, -R11 ;  /* 0x0000000100009824 */ /* 0x000fe400078e0a0b */
[----:B------:R-:W-:Y:S01]  /*0400*/  @!P1 VIADD R6, R6, 0x1 ;  /* 0x0000000106069836 */ /* 0x000fe20000000000 */
[----:B------:R-:W-:Y:S02]  /*0410*/  ISETP.NE.AND P1, PT, R8, RZ, PT ;  /* 0x000000ff0800720c */ /* 0x000fe40003f25270 */
[----:B------:R-:W-:Y:S02]  /*0420*/  ISETP.GE.U32.AND P0, PT, R0, R11, PT ;  /* 0x0000000b0000720c */ /* 0x000fe40003f06070 */
[----:B------:R-:W-:-:S04]  /*0430*/  LOP3.LUT R0, R15, R8, RZ, 0x3c, !PT ;  /* 0x000000080f007212 */ /* 0x000fc800078e3cff */
[----:B------:R-:W-:Y:S02]  /*0440*/  ISETP.GE.AND P2, PT, R0, RZ, PT ;  /* 0x000000ff0000720c */ /* 0x000fe40003f46270 */
[----:B--2---:R-:W-:-:S05]  /*0450*/  LOP3.LUT R0, R14, 0xf, RZ, 0xc0, !PT ;  /* 0x0000000f0e007812 */ /* 0x004fca00078ec0ff */
[----:B------:R-:W-:Y:S01]  /*0460*/  @P0 VIADD R6, R6, 0x1 ;  /* 0x0000000106060836 */ /* 0x000fe20000000000 */
[----:B------:R-:W-:-:S05]  /*0470*/  ISETP.GT.AND P0, PT, R7, 0x7f, PT ;  /* 0x0000007f0700780c */ /* 0x000fca0003f04270 */
[----:B------:R-:W-:Y:S01]  /*0480*/  @!P2 IMAD.MOV R6, RZ, RZ, -R6 ;  /* 0x000000ffff06a224 */ /* 0x000fe200078e0a06 */
[----:B------:R-:W-:-:S05]  /*0490*/  @!P1 LOP3.LUT R6, RZ, R8, RZ, 0x33, !PT ;  /* 0x00000008ff069212 */ /* 0x000fca00078e33ff */
[----:B------:R-:W-:-:S04]  /*04a0*/  IMAD.MOV R3, RZ, RZ, -R6 ;  /* 0x000000ffff037224 */ /* 0x000fc800078e0a06 */
[----:B------:R-:W-:Y:S01]  /*04b0*/  IMAD R3, R8, R3, R15 ;  /* 0x0000000308037224 */ /* 0x000fe200078e020f */
[----:B------:R-:W-:-:S03]  /*04c0*/  SHF.R.U32.HI R8, RZ, 0x4, R14 ;  /* 0x00000004ff087819 */ /* 0x000fc6000001160e */
[----:B------:R-:W-:Y:S01]  /*04d0*/  IMAD.IADD R3, R2, 0x1, R3 ;  /* 0x0000000102037824 */ /* 0x000fe200078e0203 */
[----:B------:R-:W-:Y:S01]  /*04e0*/  SGXT.U32 R16, R8, 0x3 ;  /* 0x000000030810781a */ /* 0x000fe20000000000 */
[----:B------:R-:W-:Y:S02]  /*04f0*/  IMAD.SHL.U32 R2, R6, 0x200, RZ ;  /* 0x0000020006027824 */ /* 0x000fe400078e00ff */
[----:B------:R-:W-:Y:S01]  /*0500*/  IMAD R3, R3, 0x10, R0 ;  /* 0x0000001003037824 */ /* 0x000fe200078e0200 */
[----:B------:R-:W-:-:S04]  /*0510*/  LOP3.LUT R0, R16, 0x70, RZ, 0xfc, !PT ;  /* 0x0000007010007812 */ /* 0x000fc800078efcff */
[----:B------:R0:W-:Y:S04]  /*0520*/  STL [R1+0x1670], R3 ;  /* 0x0016700301007387 */ /* 0x0001e80000100800 */
[----:B------:R0:W-:Y:S01]  /*0530*/  STL [R1+0x2b0], R2 ;  /* 0x0002b00201007387 */ /* 0x0001e20000100800 */
[----:B------:R-:W-:Y:S05]  /*0540*/  @P0 BRA `(.L_x_0) ;  /* 0x0000000000680947 */ /* 0x000fea0003800000 */
[C---:B0-----:R-:W-:Y:S01]  /*0550*/  IMAD.SHL.U32 R2, R14.reuse, 0x10, RZ ;  /* 0x000000100e027824 */ /* 0x041fe200078e00ff */
[----:B------:R-:W-:Y:S01]  /*0560*/  CS2R R24, SRZ ;  /* 0x0000000000187805 */ /* 0x000fe2000001ff00 */
[----:B------:R-:W-:Y:S01]  /*0570*/  IMAD.SHL.U32 R0, R14, 0x20, RZ ;  /* 0x000000200e007824 */ /* 0x000fe200078e00ff */
[----:B------:R-:W-:Y:S02]  /*0580*/  CS2R R26, SRZ ;  /* 0x00000000001a7805 */ /* 0x000fe4000001ff00 */
[----:B------:R-:W-:Y:S01]  /*0590*/  CS2R R20, SRZ ;  /* 0x0000000000147805 */ /* 0x000fe2000001ff00 */
[----:B------:R0:W-:Y:S01]  /*05a0*/  STL [R1+0x1648], R2 ;  /* 0x0016480201007387 */ /* 0x0001e20000100800 */
[----:B------:R-:W-:Y:S02]  /*05b0*/  CS2R R22, SRZ ;  /* 0x0000000000167805 */ /* 0x000fe4000001ff00 */
[----:B------:R-:W-:Y:S02]  /*05c0*/  LOP3.LUT R0, R0, 0x60, RZ, 0xc0, !PT ;  /* 0x0000006000007812 */ /* 0x000fe400078ec0ff */
[----:B------:R-:W-:Y:S01]  /*05d0*/  CS2R R16, SRZ ;  /* 0x0000000000107805 */ /* 0x000fe2000001ff00 */
[----:B------:R0:W-:Y:S01]  /*05e0*/  STL [R1], RZ ;  /* 0x000000ff01007387 */ /* 0x0001e20000100800 */
[----:B------:R-:W-:-:S02]  /*05f0*/  CS2R R18, SRZ ;  /* 0x0000000000127805 */ /* 0x000fc4000001ff00 */
[----:B------:R-:W-:Y:S02]  /*0600*/  CS2R R12, SRZ ;  /* 0x00000000000c7805 */ /* 0x000fe4000001ff00 */
[----:B------:R-:W-:Y:S01]  /*0610*/  CS2R R14, SRZ ;  /* 0x00000000000e7805 */ /* 0x000fe2000001ff00 */
[----:B------:R0:W-:Y:S01]  /*0620*/  STL [R1+0x4], RZ ;  /* 0x000004ff01007387 */ /* 0x0001e20000100800 */
[----:B------:R-:W-:Y:S02]  /*0630*/  CS2R R8, SRZ ;  /* 0x0000000000087805 */ /* 0x000fe4000001ff00 */
[----:B------:R-:W-:Y:S02]  /*0640*/  CS2R R10, SRZ ;  /* 0x00000000000a7805 */ /* 0x000fe4000001ff00 */
[----:B------:R-:W-:Y:S01]  /*0650*/  CS2R R4, SRZ ;  /* 0x0000000000047805 */ /* 0x000fe2000001ff00 */
[----:B------:R0:W-:Y:S01]  /*0660*/  STL [R1+0x8], RZ ;  /* 0x000008ff01007387 */ /* 0x0001e20000100800 */
[----:B------:R-:W-:-:S03]  /*0670*/  CS2R R6, SRZ ;  /* 0x0000000000067805 */ /* 0x000fc6000001ff00 */
[----:B------:R0:W-:Y:S04]  /*0680*/  STL [R1+0xc], RZ ;  /* 0x00000cff01007387 */ /* 0x0001e80000100800 */
[----:B------:R0:W-:Y:S04]  /*0690*/  STL [R1+0x10], RZ ;  /* 0x000010ff01007387 */ /* 0x0001e80000100800 */
[----:B------:R0:W-:Y:S04]  /*06a0*/  STL [R1+0x14], RZ ;  /* 0x000014ff01007387 */ /* 0x0001e80000100800 */
[----:B------:R0:W-:Y:S04]  /*06b0*/  STL [R1+0x18], RZ ;  /* 0x000018ff01007387 */ /* 0x0001e80000100800 */
[----:B------:R0:W-:Y:S04]  /*06c0*/  STL [R1+0x1c], RZ ;  /* 0x00001cff01007387 */ /* 0x0001e80000100800 */
[----:B------:R0:W-:Y:S01]  /*06d0*/  STL [R1+0x1644], R0 ;  /* 0x0016440001007387 */ /* 0x0001e20000100800 */
[----:B------:R-:W-:Y:S05]  /*06e0*/  BRA `(.L_x_1) ;  /* 0x000005f400bc7947 */ /* 0x000fea0003800000 */
.L_x_0:
[----:B0-----:R-:W-:Y:S01]  /*06f0*/  IABS R3, R5 ;  /* 0x0000000500037213 */ /* 0x001fe20000000000 */
[----:B------:R0:W-:Y:S01]  /*0700*/  STL [R1+0x1884], R5 ;  /* 0x0018840501007387 */ /* 0x0001e20000100800 */
[----:B------:R-:W-:Y:S01]  /*0710*/  ULDC UR6, c[0x0][0x238] ;  /* 0x00008e0000067ab9 */ /* 0x000fe20000000800 */
[----:B------:R-:W-:Y:S01]  /*0720*/  ULDC UR4, c[0x0][0x23c] ;  /* 0x00008f0000047ab9 */ /* 0x000fe20000000800 */
[----:B------:R-:W1:Y:S01]  /*0730*/  I2F.RP R8, R3 ;  /* 0x0000000300087306 */ /* 0x000e620000209400 */
[----:B------:R-:W-:Y:S01]  /*0740*/  ULDC.64 UR8, c[0x0][0x210] ;  /* 0x0000840000087ab9 */ /* 0x000fe20000000a00 */
[----:B------:R-:W-:Y:S01]  /*0750*/  ULDC UR12, c[0x0][0x238] ;  /* 0x00008e00000c7ab9 */ /* 0x000fe20000000800 */
[----:B0-----:R-:W-:-:S04]  /*0760*/  IMAD.MOV.U32 R5, RZ, RZ, R2 ;  /* 0x000000ffff057224 */ /* 0x001fc800078e0002 */
[C---:B------:R-:W-:Y:S02]  /*0770*/  VIADD R0, R5.reuse, 0x1ff ;  /* 0x000001ff05007836 */ /* 0x040fe40000000000 */
[C---:B------:R-:W-:Y:S01]  /*0780*/  VIADD R13, R5.reuse, 0x1fb ;  /* 0x000001fb050d7836 */ /* 0x040fe20000000000 */
[----:B-1----:R-:W0:Y:S02]  /*0790*/  MUFU.RCP R8, R8 ;  /* 0x0000000800087308 */ /* 0x002e240000001000 */
[----:B------:R-:W-:Y:S01]  /*07a0*/  IABS R10, R0 ;  /* 0x00000000000a7213 */ /* 0x000fe20000000000 */
[C---:B------:R-:W-:Y:S01]  /*07b0*/  VIADD R18, R5.reuse, 0x1f9 ;  /* 0x000001f905127836 */ /* 0x040fe20000000000 */
[----:B------:R-:W-:Y:S01]  /*07c0*/  ISETP.GE.AND P5, PT, R0, RZ, PT ;  /* 0x000000ff0000720c */ /* 0x000fe20003fa6270 */
[----:B------:R-:W-:Y:S01]  /*07d0*/  VIADD R0, R5, 0x1fd ;  /* 0x000001fd05007836 */ /* 0x000fe20000000000 */
[----:B------:R-:W-:Y:S01]  /*07e0*/  ISETP.GE.AND P6, PT, R13, RZ, PT ;  /* 0x000000ff0d00720c */ /* 0x000fe20003fc6270 */
[----:B------:R-:W-:Y:S01]  /*07f0*/  VIADD R16, R5, 0x1fa ;  /* 0x000001fa05107836 */ /* 0x000fe20000000000 */
[----:B------:R-:W-:-:S02]  /*0800*/  IABS R17, R18 ;  /* 0x0000001200117213 */ /* 0x000fc40000000000 */
[----:B------:R-:W-:Y:S01]  /*0810*/  ISETP.GE.AND P2, PT, R0, RZ, PT ;  /* 0x000000ff0000720c */ /* 0x000fe20003f46270 */
[----:B0-----:R-:W-:-:S04]  /*0820*/  VIADD R6, R8, 0xffffffe ;  /* 0x0ffffffe08067836 */ /* 0x001fc80000000000 */
[----:B------:R0:W1:Y:S02]  /*0830*/  F2I.FTZ.U32.TRUNC.NTZ R7, R6 ;  /* 0x0000000600077305 */ /* 0x000064000021f000 */
[----:B0-----:R-:W-:Y:S02]  /*0840*/  IMAD.MOV.U32 R6, RZ, RZ, RZ ;  /* 0x000000ffff067224 */ /* 0x001fe400078e00ff */
[----:B-1----:R-:W-:-:S04]  /*0850*/  IMAD.MOV R2, RZ, RZ, -R7 ;  /* 0x000000ffff027224 */ /* 0x002fc800078e0a07 */
[----:B------:R-:W-:-:S04]  /*0860*/  IMAD R9, R2, R3, RZ ;  /* 0x0000000302097224 */ /* 0x000fc800078e02ff */
[----:B------:R-:W-:-:S04]  /*0870*/  IMAD.HI.U32 R2, R7, R9, R6 ;  /* 0x0000000907027227 */ /* 0x000fc800078e0006 */
[----:B------:R-:W-:Y:S01]  /*0880*/  IMAD.MOV.U32 R9, RZ, RZ, R10 ;  /* 0x000000ffff097224 */ /* 0x000fe200078e000a */
[----:B------:R-:W-:-:S03]  /*0890*/  IABS R10, R0 ;  /* 0x00000000000a7213 */ /* 0x000fc60000000000 */
[----:B------:R-:W-:-:S04]  /*08a0*/  IMAD.HI.U32 R7, R2, R9, RZ ;  /* 0x0000000902077227 */ /* 0x000fc800078e00ff */
[----:B------:R-:W-:Y:S02]  /*08b0*/  IMAD.MOV R8, RZ, RZ, -R7 ;  /* 0x000000ffff087224 */ /* 0x000fe400078e0a07 */
[----:B------:R-:W-:Y:S02]  /*08c0*/  VIADD R7, R5, 0x1fe ;  /* 0x000001fe05077836 */ /* 0x000fe40000000000 */
[C---:B------:R-:W-:Y:S01]  /*08d0*/  IMAD R6, R3.reuse, R8, R9 ;  /* 0x0000000803067224 */ /* 0x040fe200078e0209 */
[----:B------:R-:W-:Y:S02]  /*08e0*/  IABS R8, R13 ;  /* 0x0000000d00087213 */ /* 0x000fe40000000000 */
[----:B------:R-:W-:Y:S02]  /*08f0*/  IABS R12, R7 ;  /* 0x00000007000c7213 */ /* 0x000fe40000000000 */
[----:B------:R-:W-:Y:S02]  /*0900*/  ISETP.GT.U32.AND P1, PT, R3, R6, PT ;  /* 0x000000060300720c */ /* 0x000fe40003f24070 */
[----:B------:R-:W-:Y:S01]  /*0910*/  ISETP.GE.AND P0, PT, R7, RZ, PT ;  /* 0x000000ff0700720c */ /* 0x000fe20003f06270 */
[----:B------:R-:W-:-:S02]  /*0920*/  VIADD R7, R5, 0x1fc ;  /* 0x000001fc05077836 */ /* 0x000fc40000000000 */
[----:B------:R-:W-:-:S03]  /*0930*/  IMAD.HI.U32 R0, R2, R12, RZ ;  /* 0x0000000c02007227 */ /* 0x000fc600078e00ff */
[----:B------:R-:W-:Y:S01]  /*0940*/  IABS R11, R7 ;  /* 0x00000007000b7213 */ /* 0x000fe20000000000 */
[----:B------:R-:W-:Y:S02]  /*0950*/  IMAD.MOV R9, RZ, RZ, -R0 ;  /* 0x000000ffff097224 */ /* 0x000fe400078e0a00 */
[----:B------:R-:W-:-:S04]  /*0960*/  IMAD.HI.U32 R0, R2, R10, RZ ;  /* 0x0000000a02007227 */ /* 0x000fc800078e00ff */
[----:B------:R-:W-:Y:S01]  /*0970*/  @!P1 IMAD.IADD R6, R6, 0x1, -R3 ;  /* 0x0000000106069824 */ /* 0x000fe200078e0a03 */
[----:B------:R-:W-:Y:S01]  /*0980*/  ISETP.GE.AND P1, PT, R7, RZ, PT ;  /* 0x000000ff0700720c */ /* 0x000fe20003f26270 */
[----:B------:R-:W-:-:S03]  /*0990*/  IMAD.HI.U32 R7, R2, R11, RZ ;  /* 0x0000000b02077227 */ /* 0x000fc600078e00ff */
[C---:B------:R-:W-:Y:S01]  /*09a0*/  ISETP.GT.U32.AND P3, PT, R3.reuse, R6, PT ;  /* 0x000000060300720c */ /* 0x040fe20003f64070 */
[C---:B------:R-:W-:Y:S02]  /*09b0*/  IMAD R12, R3.reuse, R9, R12 ;  /* 0x00000009030c7224 */ /* 0x040fe400078e020c */
[----:B------:R-:W-:Y:S02]  /*09c0*/  IMAD.MOV R9, RZ, RZ, -R0 ;  /* 0x000000ffff097224 */ /* 0x000fe400078e0a00 */
[----:B------:R-:W-:Y:S01]  /*09d0*/  IMAD.HI.U32 R0, R2, R8, RZ ;  /* 0x0000000802007227 */ /* 0x000fe200078e00ff */
[----:B------:R-:W-:-:S03]  /*09e0*/  ISETP.GT.U32.AND P4, PT, R3, R12, PT ;  /* 0x0000000c0300720c */ /* 0x000fc60003f84070 */
[----:B------:R-:W-:Y:S02]  /*09f0*/  IMAD.MOV R14, RZ, RZ, -R7 ;  /* 0x000000ffff0e7224 */ /* 0x000fe400078e0a07 */
[----:B------:R-:W-:Y:S02]  /*0a00*/  IMAD.MOV R7, RZ, RZ, -R0 ;  /* 0x000000ffff077224 */ /* 0x000fe400078e0a00 */
[----:B------:R-:W-:Y:S02]  /*0a10*/  @!P3 IMAD.IADD R6, R6, 0x1, -R3 ;  /* 0x000000010606b824 */ /* 0x000fe400078e0a03 */
[C---:B------:R-:W-:Y:S01]  /*0a20*/  IMAD R0, R3.reuse, R14, R11 ;  /* 0x0000000e03007224 */ /* 0x040fe200078e020b */
[----:B------:R-:W-:Y:S01]  /*0a30*/  IABS R14, R16 ;  /* 0x00000010000e7213 */ /* 0x000fe20000000000 */
[----:B------:R-:W-:Y:S02]  /*0a40*/  IMAD.MOV.U32 R15, RZ, RZ, R6 ;  /* 0x000000ffff0f7224 */ /* 0x000fe400078e0006 */
[----:B------:R-:W-:-:S02]  /*0a50*/  IMAD R10, R3, R9, R10 ;  /* 0x00000009030a7224 */ /* 0x000fc400078e020a */
[----:B------:R-:W-:Y:S01]  /*0a60*/  @!P5 IMAD.MOV R15, RZ, RZ, -R15 ;  /* 0x000000ffff0fd224 */ /* 0x000fe200078e0a0f */
[C---:B------:R-:W-:Y:S01]  /*0a70*/  ISETP.GT.U32.AND P5, PT, R3.reuse, R0, PT ;  /* 0x000000000300720c */ /* 0x040fe20003fa4070 */
[----:B------:R-:W-:Y:S01]  /*0a80*/  @!P4 IMAD.IADD R12, R12, 0x1, -R3 ;  /* 0x000000010c0cc824 */ /* 0x000fe200078e0a03 */
[C---:B------:R-:W-:Y:S01]  /*0a90*/  ISETP.GT.U32.AND P3, PT, R3.reuse, R10, PT ;  /* 0x0000000a0300720c */ /* 0x040fe20003f64070 */
[C---:B------:R-:W-:Y:S01]  /*0aa0*/  IMAD R8, R3.reuse, R7, R8 ;  /* 0x0000000703087224 */ /* 0x040fe200078e0208 */
[----:B------:R0:W-:Y:S01]  /*0ab0*/  STL [R1+0x3c], R15 ;  /* 0x00003c0f01007387 */ /* 0x0001e20000100800 */
[----:B------:R-:W-:Y:S01]  /*0ac0*/  IMAD.HI.U32 R7, R2, R17, RZ ;  /* 0x0000001102077227 */ /* 0x000fe200078e00ff */
[----:B------:R-:W-:-:S03]  /*0ad0*/  ISETP.GT.U32.AND P4, PT, R3, R12, PT ;  /* 0x0000000c0300720c */ /* 0x000fc60003f84070 */
[----:B------:R-:W-:Y:S02]  /*0ae0*/  IMAD.MOV R20, RZ, RZ, -R7 ;  /* 0x000000ffff147224 */ /* 0x000fe400078e0a07 */
[----:B------:R-:W-:-:S04]  /*0af0*/  IMAD.HI.U32 R6, R2, R14, RZ ;  /* 0x0000000e02067227 */ /* 0x000fc800078e00ff */
[--C-:B------:R-:W-:Y:S02]  /*0b00*/  @!P5 IMAD.IADD R0, R0, 0x1, -R3.reuse ;  /* 0x000000010000d824 */ /* 0x100fe400078e0a03 */
[--C-:B------:R-:W-:Y:S02]  /*0b10*/  @!P3 IMAD.IADD R10, R10, 0x1, -R3.reuse ;  /* 0x000000010a0ab824 */ /* 0x100fe400078e0a03 */
[----:B------:R-:W-:Y:S01]  /*0b20*/  @!P4 IMAD.IADD R12, R12, 0x1, -R3 ;  /* 0x000000010c0cc824 */ /* 0x000fe200078e0a03 */
[C---:B------:R-:W-:Y:S01]  /*0b30*/  ISETP.GT.U32.AND P5, PT, R3.reuse, R0, PT ;  /* 0x000000000300720c */ /* 0x040fe20003fa4070 */
[C---:B------:R-:W-:Y:S01]  /*0b40*/  IMAD R17, R3.reuse, R20, R17 ;  /* 0x0000001403117224 */ /* 0x040fe200078e0211 */
[C---:B------:R-:W-:Y:S01]  /*0b50*/  ISETP.GT.U32.AND P3, PT, R3.reuse, R10, PT ;  /* 0x0000000a0300720c */ /* 0x040fe20003f64070 */
[----:B------:R-:W-:Y:S01]  /*0b60*/  IMAD.MOV R6, RZ, RZ, -R6 ;  /* 0x000000ffff067224 */ /* 0x000fe200078e0a06 */
[----:B------:R-:W-:Y:S01]  /*0b70*/  ISETP.GT.U32.AND P4, PT, R3, R8, PT ;  /* 0x000000080300720c */ /* 0x000fe20003f84070 */
[----:B------:R-:W-:-:S02]  /*0b80*/  VIADD R9, R5, 0x1f7 ;  /* 0x000001f705097836 */ /* 0x000fc40000000000 */
[----:B------:R-:W-:Y:S02]  /*0b90*/  IMAD R6, R3, R6, R14 ;  /* 0x0000000603067224 */ /* 0x000fe400078e020e */
[C---:B------:R-:W-:Y:S01]  /*0ba0*/  VIADD R11, R5.reuse, 0x1f8 ;  /* 0x000001f8050b7836 */ /* 0x040fe20000000000 */
[----:B0-----:R-:W-:Y:S01]  /*0bb0*/  IABS R15, R9 ;  /* 0x00000009000f7213 */ /* 0x001fe20000000000 */
[----:B------:R-:W-:Y:S02]  /*0bc0*/  VIADD R7, R5, 0x1f6 ;  /* 0x000001f605077836 */ /* 0x000fe40000000000 */
[--C-:B------:R-:W-:Y:S01]  /*0bd0*/  @!P5 IMAD.IADD R0, R0, 0x1, -R3.reuse ;  /* 0x000000010000d824 */ /* 0x100fe200078e0a03 */
[C---:B------:R-:W-:Y:S01]  /*0be0*/  ISETP.GT.U32.AND P5, PT, R3.reuse, R17, PT ;  /* 0x000000110300720c */ /* 0x040fe20003fa4070 */
[--C-:B------:R-:W-:Y:S01]  /*0bf0*/  @!P3 IMAD.IADD R10, R10, 0x1, -R3.reuse ;  /* 0x000000010a0ab824 */ /* 0x100fe200078e0a03 */
[C---:B------:R-:W-:Y:S01]  /*0c00*/  ISETP.GT.U32.AND P3, PT, R3.reuse, R6, PT ;  /* 0x000000060300720c */ /* 0x040fe20003f64070 */
[----:B------:R-:W-:Y:S01]  /*0c10*/  IMAD.MOV.U32 R21, RZ, RZ, R12 ;  /* 0x000000ffff157224 */ /* 0x000fe200078e000c */
[----:B------:R-:W-:Y:S01]  /*0c20*/  IABS R13, R11 ;  /* 0x0000000b000d7213 */ /* 0x000fe20000000000 */
[----:B------:R-:W-:Y:S01]  /*0c30*/  @!P4 IMAD.IADD R8, R8, 0x1, -R3 ;  /* 0x000000010808c824 */ /* 0x000fe200078e0a03 */
[----:B------:R-:W-:Y:S01]  /*0c40*/  IABS R20, R7 ;  /* 0x0000000700147213 */ /* 0x000fe20000000000 */
[----:B------:R-:W-:Y:S01]  /*0c50*/  @!P0 IMAD.MOV R21, RZ, RZ, -R21 ;  /* 0x000000ffff158224 */ /* 0x000fe200078e0a15 */
[----:B------:R-:W-:Y:S01]  /*0c60*/  ISETP.GE.AND P4, PT, R16, RZ, PT ;  /* 0x000000ff1000720c */ /* 0x000fe20003f86270 */
[----:B------:R-:W-:Y:S01]  /*0c70*/  IMAD.HI.U32 R14, R2, R15, RZ ;  /* 0x0000000f020e7227 */ /* 0x000fe200078e00ff */
[----:B------:R-:W-:-:S02]  /*0c80*/  ISETP.GT.U32.AND P0, PT, R3, R8, PT ;  /* 0x000000080300720c */ /* 0x000fc40003f04070 */
[----:B------:R0:W-:Y:S01]  /*0c90*/  STL [R1+0x5c], R21 ;  /* 0x00005c1501007387 */ /* 0x0001e20000100800 */
[----:B------:R-:W-:Y:S02]  /*0ca0*/  @!P5 IMAD.IADD R17, R17, 0x1, -R3 ;  /* 0x000000011111d824 */ /* 0x000fe400078e0a03 */
[----:B------:R-:W-:Y:S02]  /*0cb0*/  IMAD.MOV R12, RZ, RZ, -R14 ;  /* 0x000000ffff0c7224 */ /* 0x000fe400078e0a0e */
[----:B------:R-:W-:Y:S01]  /*0cc0*/  IMAD.HI.U32 R19, R2, R13, RZ ;  /* 0x0000000d02137227 */ /* 0x000fe200078e00ff */
[----:B------:R-:W-:-:S03]  /*0cd0*/  ISETP.GT.U32.AND P5, PT, R3, R17, PT ;  /* 0x000000110300720c */ /* 0x000fc60003fa4070 */
[----:B------:R-:W-:Y:S02]  /*0ce0*/  IMAD.MOV.U32 R14, RZ, RZ, R20 ;  /* 0x000000ffff0e7224 */ /* 0x000fe400078e0014 */
[----:B0-----:R-:W-:Y:S02]  /*0cf0*/  IMAD.MOV.U32 R21, RZ, RZ, R10 ;  /* 0x000000ffff157224 */ /* 0x001fe400078e000a */
[----:B------:R-:W-:Y:S02]  /*0d00*/  IMAD.MOV R16, RZ, RZ, -R19 ;  /* 0x000000ffff107224 */ /* 0x000fe400078e0a13 */
[----:B------:R-:W-:Y:S01]  /*0d10*/  @!P3 IMAD.IADD R6, R6, 0x1, -R3 ;  /* 0x000000010606b824 */ /* 0x000fe200078e0a03 */
[----:B------:R-:W-:Y:S01]  /*0d20*/  ISETP.GE.AND P3, PT, R18, RZ, PT ;  /* 0x000000ff1200720c */ /* 0x000fe20003f66270 */
[----:B------:R-:W-:-:S04]  /*0d30*/  IMAD.HI.U32 R10, R2, R14, RZ ;  /* 0x0000000e020a7227 */ /* 0x000fc800078e00ff */
[C---:B------:R-:W-:Y:S02]  /*0d40*/  IMAD R13, R3.reuse, R16, R13 ;  /* 0x00000010030d7224 */ /* 0x040fe400078e020d */
[----:B------:R-:W-:Y:S01]  /*0d50*/  @!P2 IMAD.MOV R21, RZ, RZ, -R21 ;  /* 0x000000ffff15a224 */ /* 0x000fe200078e0a15 */
[C---:B------:R-:W-:Y:S01]  /*0d60*/  ISETP.GT.U32.AND P2, PT, R3.reuse, R6, PT ;  /* 0x000000060300720c */ /* 0x040fe20003f44070 */
[----:B------:R-:W-:Y:S01]  /*0d70*/  @!P0 IMAD.IADD R8, R8, 0x1, -R3 ;  /* 0x0000000108088824 */ /* 0x000fe200078e0a03 */
[C---:B------:R-:W-:Y:S01]  /*0d80*/  ISETP.GT.U32.AND P0, PT, R3.reuse, R13, PT ;  /* 0x0000000d0300720c */ /* 0x040fe20003f04070 */
[----:B------:R-:W-:Y:S01]  /*0d90*/  IMAD.MOV R10, RZ, RZ, -R10 ;  /* 0x000000ffff0a7224 */ /* 0x000fe200078e0a0a */
[----:B------:R-:W-:Y:S01]  /*0da0*/  STL [R1+0x64], R21 ;  /* 0x0000641501007387 */ /* 0x000fe20000100800 */
[----:B------:R-:W-:Y:S02]  /*0db0*/  IMAD R15, R3, R12, R15 ;  /* 0x0000000c030f7224 */ /* 0x000fe400078e020f */
[----:B------:R-:W-:-:S02]  /*0dc0*/  IMAD.MOV.U32 R12, RZ, RZ, R8 ;  /* 0x000000ffff0c7224 */ /* 0x000fc400078e0008 */
[C---:B------:R-:W-:Y:S02]  /*0dd0*/  IMAD R14, R3.reuse, R10, R14 ;  /* 0x0000000a030e7224 */ /* 0x040fe400078e020e */
[----:B------:R-:W-:Y:S01]  /*0de0*/  @!P6 IMAD.MOV R12, RZ, RZ, -R12 ;  /* 0x000000ffff0ce224 */ /* 0x000fe200078e0a0c */
[----:B------:R-:W-:Y:S01]  /*0df0*/  ISETP.GT.U32.AND P6, PT, R3, R15, PT ;  /* 0x0000000f0300720c */ /* 0x000fe20003fc4070 */
[--C-:B------:R-:W-:Y:S01]  /*0e00*/  @!P5 IMAD.IADD R17, R17, 0x1, -R3.reuse ;  /* 0x000000011111d824 */ /* 0x100fe200078e0a03 */
[----:B------:R-:W-:Y:S01]  /*0e10*/  ISETP.GT.U32.AND P5, PT, R3, R14, PT ;  /* 0x0000000e0300720c */ /* 0x000fe20003fa4070 */
[----:B------:R-:W-:Y:S01]  /*0e20*/  @!P1 IMAD.MOV R0, RZ, RZ, -R0 ;  /* 0x000000ffff009224 */ /* 0x000fe200078e0a00 */
[----:B------:R-:W-:Y:S01]  /*0e30*/  ISETP.GE.AND P1, PT, R11, RZ, PT ;  /* 0x000000ff0b00720c */ /* 0x000fe20003f26270 */
[C---:B------:R-:W-:Y:S02]  /*0e40*/  VIADD R11, R5.reuse, 0x1f5 ;  /* 0x000001f5050b7836 */ /* 0x040fe40000000000 */
[--C-:B------:R-:W-:Y:S01]  /*0e50*/  @!P2 IMAD.IADD R6, R6, 0x1, -R3.reuse ;  /* 0x000000010606a824 */ /* 0x100fe200078e0a03 */
[----:B------:R-:W-:Y:S01]  /*0e60*/  STL [R1+0x84], R0 ;  /* 0x0000840001007387 */ /* 0x000fe20000100800 */
[----:B------:R-:W-:Y:S01]  /*0e70*/  VIADD R8, R5, 0x1f4 ;  /* 0x000001f405087836 */ /* 0x000fe20000000000 */
[----:B------:R-:W-:Y:S01]  /*0e80*/  ISETP.GE.AND P2, PT, R9, RZ, PT ;  /* 0x000000ff0900720c */ /* 0x000fe20003f46270 */
[--C-:B------:R-:W-:Y:S01]  /*0e90*/  @!P0 IMAD.IADD R13, R13, 0x1, -R3.reuse ;  /* 0x000000010d0d8824 */ /* 0x100fe200078e0a03 */
[----:B------:R0:W-:Y:S01]  /*0ea0*/  STL [R1+0x9c], R12 ;  /* 0x00009c0c01007387 */ /* 0x0001e20000100800 */
[----:B------:R-:W-:Y:S01]  /*0eb0*/  IABS R9, R11 ;  /* 0x0000000b00097213 */ /* 0x000fe20000000000 */
[--C-:B------:R-:W-:Y:S01]  /*0ec0*/  @!P6 IMAD.IADD R15, R15, 0x1, -R3.reuse ;  /* 0x000000010f0fe824 */ /* 0x100fe200078e0a03 */
[----:B------:R-:W-:Y:S01]  /*0ed0*/  IABS R10, R8 ;  /* 0x00000008000a7213 */ /* 0x000fe20000000000 */
[----:B------:R-:W-:Y:S01]  /*0ee0*/  @!P5 IMAD.IADD R14, R14, 0x1, -R3 ;  /* 0x000000010e0ed824 */ /* 0x000fe200078e0a03 */
[----:B------:R-:W-:Y:S01]  /*0ef0*/  ISETP.GE.AND P0, PT, R7, RZ, PT ;  /* 0x000000ff0700720c */ /* 0x000fe20003f06270 */
[----:B------:R-:W-:Y:S01]  /*0f00*/  IMAD.HI.U32 R7, R2, R9, RZ ;  /* 0x0000000902077227 */ /* 0x000fe200078e00ff */
[----:B------:R-:W-:-:S02]  /*0f10*/  ISETP.GT.U32.AND P6, PT, R3, R13, PT ;  /* 0x0000000d0300720c */ /* 0x000fc40003fc4070 */
[C---:B------:R-:W-:Y:S01]  /*0f20*/  ISETP.GT.U32.AND P5, PT, R3.reuse, R15, PT ;  /* 0x0000000f0300720c */ /* 0x040fe20003fa4070 */
[----:B0-----:R-:W-:Y:S02]  /*0f30*/  IMAD.MOV.U32 R12, RZ, RZ, R6 ;  /* 0x000000ffff0c7224 */ /* 0x001fe400078e0006 */
[----:B------:R-:W-:Y:S02]  /*0f40*/  IMAD.MOV.U32 R6, RZ, RZ, R10 ;  /* 0x000000ffff067224 */ /* 0x000fe400078e000a */
[----:B------:R-:W-:Y:S01]  /*0f50*/  @!P4 IMAD.MOV R12, RZ, RZ, -R12 ;  /* 0x000000ffff0cc224 */ /* 0x000fe200078e0a0c */
[----:B------:R-:W-:Y:S01]  /*0f60*/  ISETP.GT.U32.AND P4, PT, R3, R14, PT ;  /* 0x0000000e0300720c */ /* 0x000fe20003f84070 */
[----:B------:R-:W-:Y:S02]  /*0f70*/  IMAD.MOV R10, RZ, RZ, -R7 ;  /* 0x000000ffff0a7224 */ /* 0x000fe400078e0a07 */
[----:B------:R-:W-:Y:S01]  /*0f80*/  VIADD R0, R5, 0x1f3 ;  /* 0x000001f305007836 */ /* 0x000fe20000000000 */
[----:B------:R0:W-:Y:S01]  /*0f90*/  STL [R1+0xa8], R12 ;  /* 0x0000a80c01007387 */ /* 0x0001e20000100800 */
[----:B------:R-:W-:-:S02]  /*0fa0*/  IMAD R9, R3, R10, R9 ;  /* 0x0000000a03097224 */ /* 0x000fc400078e0209 */
[--C-:B------:R-:W-:Y:S01]  /*0fb0*/  @!P6 IMAD.IADD R13, R13, 0x1, -R3.reuse ;  /* 0x000000010d0de824 */ /* 0x100fe200078e0a03 */
[----:B------:R-:W-:Y:S01]  /*0fc0*/  IABS R10, R0 ;  /* 0x00000000000a7213 */ /* 0x000fe20000000000 */
[----:B------:R-:W-:Y:S01]  /*0fd0*/  VIADD R7, R5, 0x1f2 ;  /* 0x000001f205077836 */ /* 0x000fe20000000000 */
[----:B------:R-:W-:Y:S01]  /*0fe0*/  ISETP.GT.U32.AND P6, PT, R3, R9, PT ;  /* 0x000000090300720c */ /* 0x000fe20003fc4070 */
[--C-:B------:R-:W-:Y:S01]  /*0ff0*/  @!P5 IMAD.IADD R15, R15, 0x1, -R3.reuse ;  /* 0x000000010f0fd824 */ /* 0x100fe200078e0a03 */
[----:B------:R-:W-:Y:S01]  /*1000*/  ISETP.GE.AND P5, PT, R11, RZ, PT ;  /* 0x000000ff0b00720c */ /* 0x000fe20003fa6270 */
[----:B------:R-:W-:Y:S01]  /*1010*/  @!P4 IMAD.IADD R14, R14, 0x1, -R3 ;  /* 0x000000010e0ec824 */ /* 0x000fe200078e0a03 */
[----:B------:R-:W-:Y:S01]  /*1020*/  IABS R19, R7 ;  /* 0x0000000700137213 */ /* 0x000fe20000000000 */
[----:B0-----:R-:W-:-:S04]  /*1030*/  IMAD.HI.U32 R12, R2, R6, RZ ;  /* 0x00000006020c7227 */ /* 0x001fc800078e00ff */
[----:B------:R-:W-:Y:S02]  /*1040*/  IMAD.MOV R12, RZ, RZ, -R12 ;  /* 0x000000ffff0c7224 */ /* 0x000fe400078e0a0c */
[----:B------:R-:W-:-:S04]  /*1050*/  IMAD.HI.U32 R16, R2, R19, RZ ;  /* 0x0000001302107227 */ /* 0x000fc800078e00ff */
[----:B------:R-:W-:Y:S02]  /*1060*/  IMAD R6, R3, R12, R6 ;  /* 0x0000000c03067224 */ /* 0x000fe400078e0206 */
[----:B------:R-:W-:-:S03]  /*1070*/  IMAD.HI.U32 R12, R2, R10, RZ ;  /* 0x0000000a020c7227 */ /* 0x000fc600078e00ff */
[----:B------:R-:W-:Y:S01]  /*1080*/  ISETP.GT.U32.AND P4, PT, R3, R6, PT ;  /* 0x000000060300720c */ /* 0x000fe20003f84070 */
[----:B------:R-:W-:Y:S01]  /*1090*/  @!P6 IMAD.IADD R9, R9, 0x1, -R3 ;  /* 0x000000010909e824 */ /* 0x000fe200078e0a03 */
[----:B------:R-:W-:Y:S01]  /*10a0*/  ISETP.GE.AND P6, PT, R8, RZ, PT ;  /* 0x000000ff0800720c */ /* 0x000fe20003fc6270 */
[----:B------:R-:W-:Y:S02]  /*10b0*/  VIADD R11, R5, 0x1f1 ;  /* 0x000001f1050b7836 */ /* 0x000fe40000000000 */
[----:B------:R-:W-:Y:S02]  /*10c0*/  IMAD.MOV R12, RZ, RZ, -R12 ;  /* 0x000000ffff0c7224 */ /* 0x000fe400078e0a0c */
[----:B------:R-:W-:Y:S01]  /*10d0*/  @!P3 IMAD.MOV R17, RZ, RZ, -R17 ;  /* 0x000000ffff11b224 */ /* 0x000fe200078e0a11 */
[----:B------:R-:W-:Y:S01]  /*10e0*/  ISETP.GT.U32.AND P3, PT, R3, R9, PT ;  /* 0x000000090300720c */ /* 0x000fe20003f64070 */
[----:B------:R-:W-:Y:S02]  /*10f0*/  IMAD.MOV R16, RZ, RZ, -R16 ;  /* 0x000000ffff107224 */ /* 0x000fe400078e0a10 */
[----:B------:R-:W-:Y:S01]  /*1100*/  VIADD R8, R5, 0x1f0 ;  /* 0x000001f005087836 */ /* 0x000fe20000000000 */
[----:B------:R0:W-:Y:S01]  /*1110*/  STL [R1+0xbc], R17 ;  /* 0x0000bc1101007387 */ /* 0x0001e20000100800 */
[----:B------:R-:W-:-:S02]  /*1120*/  @!P4 IMAD.IADD R6, R6, 0x1, -R3 ;  /* 0x000000010606c824 */ /* 0x000fc400078e0a03 */
[C---:B------:R-:W-:Y:S01]  /*1130*/  IMAD R10, R3.reuse, R12, R10 ;  /* 0x0000000c030a7224 */ /* 0x040fe200078e020a */
[----:B------:R-:W-:Y:S01]  /*1140*/  IABS R12, R11 ;  /* 0x0000000b000c7213 */ /* 0x000fe20000000000 */
[----:B------:R-:W-:Y:S01]  /*1150*/  IMAD.MOV.U32 R18, RZ, RZ, R13 ;  /* 0x000000ffff127224 */ /* 0x000fe200078e000d */
[C---:B------:R-:W-:Y:S01]  /*1160*/  ISETP.GT.U32.AND P4, PT, R3.reuse, R6, PT ;  /* 0x000000060300720c */ /* 0x040fe20003f84070 */
[----:B------:R-:W-:Y:S01]  /*1170*/  IMAD R19, R3, R16, R19 ;  /* 0x0000001003137224 */ /* 0x000fe200078e0213 */
[----:B------:R-:W-:Y:S01]  /*1180*/  IABS R16, R8 ;  /* 0x0000000800107213 */ /* 0x000fe20000000000 */
[----:B------:R-:W-:-:S04]  /*1190*/  IMAD.HI.U32 R13, R2, R12, RZ ;  /* 0x0000000c020d7227 */ /* 0x000fc800078e00ff */
[----:B0-----:R-:W-:Y:S02]  /*11a0*/  IMAD.MOV.U32 R17, RZ, RZ, R14 ;  /* 0x000000ffff117224 */ /* 0x001fe400078e000e */
[----:B------:R-:W-:Y:S01]  /*11b0*/  @!P1 IMAD.MOV R18, RZ, RZ, -R18 ;  /* 0x000000ffff129224 */ /* 0x000fe200078e0a12 */
[C---:B------:R-:W-:Y:S01]  /*11c0*/  ISETP.GT.U32.AND P1, PT, R3.reuse, R10, PT ;  /* 0x0000000a0300720c */ /* 0x040fe20003f24070 */
[----:B------:R-:W-:Y:S01]  /*11d0*/  @!P2 IMAD.MOV R15, RZ, RZ, -R15 ;  /* 0x000000ffff0fa224 */ /* 0x000fe200078e0a0f */
[----:B------:R-:W-:Y:S01]  /*11e0*/  ISETP.GT.U32.AND P2, PT, R3, R19, PT ;  /* 0x000000130300720c */ /* 0x000fe20003f44070 */
[----:B------:R-:W-:Y:S01]  /*11f0*/  @!P0 IMAD.MOV R17, RZ, RZ, -R17 ;  /* 0x000000ffff118224 */ /* 0x000fe200078e0a11 */
[----:B------:R-:W-:Y:S01]  /*1200*/  STL [R1+0xc4], R18 ;  /* 0x0000c41201007387 */ /* 0x000fe20000100800 */
[----:B------:R-:W-:Y:S01]  /*1210*/  IMAD.HI.U32 R14, R2, R16, RZ ;  /* 0x00000010020e7227 */ /* 0x000fe200078e00ff */
[----:B------:R-:W-:Y:S02]  /*1220*/  ISETP.GE.AND P0, PT, R0, RZ, PT ;  /* 0x000000ff0000720c */ /* 0x000fe40003f06270 */
[----:B------:R0:W-:Y:S01]  /*1230*/  STL [R1+0x7b8], R15 ;  /* 0x0007b80f01007387 */ /* 0x0001e20000100800 */
[----:B------:R-:W-:Y:S01]  /*1240*/  @!P3 IMAD.IADD R9, R9, 0x1, -R3 ;  /* 0x000000010909b824 */ /* 0x000fe200078e0a03 */
[----:B------:R-:W-:Y:S01]  /*1250*/  ISETP.GE.AND P3, PT, R7, RZ, PT ;  /* 0x000000ff0700720c */ /* 0x000fe20003f66270 */
[----:B------:R-:W-:Y:S01]  /*1260*/  IMAD.MOV R13, RZ, RZ, -R13 ;  /* 0x000000ffff0d7224 */ /* 0x000fe200078e0a0d */
[----:B------:R1:W-:Y:S01]  /*1270*/  STL [R1+0x7bc], R17 ;  /* 0x0007bc1101007387 */ /* 0x0003e20000100800 */
[----:B------:R-:W-:-:S02]  /*1280*/  IMAD.MOV R14, RZ, RZ, -R14 ;  /* 0x000000ffff0e7224 */ /* 0x000fc400078e0a0e */
[----:B------:R-:W-:Y:S01]  /*1290*/  @!P4 IMAD.IADD R6, R6, 0x1, -R3 ;  /* 0x000000010606c824 */ /* 0x000fe200078e0a03 */
[----:B------:R-:W-:Y:S01]  /*12a0*/  ISETP.GE.AND P4, PT, R11, RZ, PT ;  /* 0x000000ff0b00720c */ /* 0x000fe20003f86270 */
[C---:B------:R-:W-:Y:S02]  /*12b0*/  IMAD R12, R3.reuse, R13, R12 ;  /* 0x0000000d030c7224 */ /* 0x040fe400078e020c */
[----:B------:R-:W-:Y:S02]  /*12c0*/  IMAD R16, R3, R14, R16 ;  /* 0x0000000e03107224 */ /* 0x000fe400078e0210 */
[----:B0-----:R-:W-:Y:S02]  /*12d0*/  IMAD.MOV.U32 R15, RZ, RZ, R6 ;  /* 0x000000ffff0f7224 */ /* 0x001fe400078e0006 */
[----:B-1----:R-:W-:Y:S02]  /*12e0*/  IMAD.MOV.U32 R17, RZ, RZ, R9 ;  /* 0x000000ffff117224 */ /* 0x002fe400078e0009 */
[----:B------:R-:W-:-:S02]  /*12f0*/  @!P2 IMAD.IADD R19, R19, 0x1, -R3 ;  /* 0x000000011313a824 */ /* 0x000fc400078e0a03 */
[----:B------:R-:W-:Y:S01]  /*1300*/  @!P5 IMAD.MOV R17, RZ, RZ, -R17 ;  /* 0x000000ffff11d224 */ /* 0x000fe200078e0a11 */
[C---:B------:R-:W-:Y:S01]  /*1310*/  ISETP.GT.U32.AND P5, PT, R3.reuse, R12, PT ;  /* 0x0000000c0300720c */ /* 0x040fe20003fa4070 */
[----:B------:R-:W-:Y:S01]  /*1320*/  @!P6 IMAD.MOV R15, RZ, RZ, -R15 ;  /* 0x000000ffff0fe224 */ /* 0x000fe200078e0a0f */
[----:B------:R-:W-:Y:S01]  /*1330*/  ISETP.GT.U32.AND P6, PT, R3, R16, PT ;  /* 0x000000100300720c */ /* 0x000fe20003fc4070 */
[----:B------:R-:W-:Y:S01]  /*1340*/  VIADD R0, R5, 0x1ef ;  /* 0x000001ef05007836 */ /* 0x000fe20000000000 */
[----:B------:R-:W-:Y:S01]  /*1350*/  ISETP.GT.U32.AND P2, PT, R3, R19, PT ;  /* 0x000000130300720c */ /* 0x000fe20003f44070 */
[--C-:B------:R-:W-:Y:S01]  /*1360*/  @!P1 IMAD.IADD R10, R10, 0x1, -R3.reuse ;  /* 0x000000010a0a9824 */ /* 0x100fe200078e0a03 */
[----:B------:R-:W-:Y:S01]  /*1370*/  STL [R1+0x7c0], R17 ;  /* 0x0007c01101007387 */ /* 0x000fe20000100800 */
[----:B------:R-:W-:Y:S01]  /*1380*/  VIADD R7, R5, 0x1ee ;  /* 0x000001ee05077836 */ /* 0x000fe20000000000 */
[----:B------:R-:W-:Y:S02]  /*1390*/  IABS R14, R0 ;  /* 0x00000000000e7213 */ /* 0x000fe40000000000 */
[----:B------:R-:W-:Y:S01]  /*13a0*/  ISETP.GT.U32.AND P1, PT, R3, R10, PT ;  /* 0x0000000a0300720c */ /* 0x000fe20003f24070 */
[----:B------:R-:W-:Y:S01]  /*13b0*/  STL [R1+0x7c8], R15 ;  /* 0x0007c80f01007387 */ /* 0x000fe20000100800 */
[----:B------:R-:W-:Y:S01]  /*13c0*/  IABS R6, R7 ;  /* 0x0000000700067213 */ /* 0x000fe20000000000 */
[----:B------:R-:W-:-:S02]  /*13d0*/  @!P5 IMAD.IADD R12, R12, 0x1, -R3 ;  /* 0x000000010c0cd824 */ /* 0x000fc400078e0a03 */
[--C-:B------:R-:W-:Y:S02]  /*13e0*/  @!P6 IMAD.IADD R16, R16, 0x1, -R3.reuse ;  /* 0x000000011010e824 */ /* 0x100fe400078e0a03 */
[----:B------:R-:W-:Y:S01]  /*13f0*/  IMAD.HI.U32 R9, R2, R14, RZ ;  /* 0x0000000e02097227 */ /* 0x000fe200078e00ff */
[C---:B------:R-:W-:Y:S02]  /*1400*/  ISETP.GT.U32.AND P5, PT, R3.reuse, R12, PT ;  /* 0x0000000c0300720c */ /* 0x040fe40003fa4070 */
[----:B------:R-:W-:Y:S01]  /*1410*/  ISETP.GT.U32.AND P6, PT, R3, R16, PT ;  /* 0x000000100300720c */ /* 0x000fe20003fc4070 */
[----:B------:R-:W-:Y:S01]  /*1420*/  @!P2 IMAD.IADD R19, R19, 0x1, -R3 ;  /* 0x000000011313a824 */ /* 0x000fe200078e0a03 */
[----:B------:R-:W-:Y:S01]  /*1430*/  ISETP.GE.AND P2, PT, R0, RZ, PT ;  /* 0x000000ff0000720c */ /* 0x000fe20003f46270 */
[----:B------:R-:W-:-:S04]  /*1440*/  IMAD.HI.U32 R0, R2, R6, RZ ;  /* 0x0000000602007227 */ /* 0x000fc800078e00ff */
[----:B------:R-:W-:Y:S02]  /*1450*/  IMAD.MOV R9, RZ, RZ, -R9 ;  /* 0x000000ffff097224 */ /* 0x000fe400078e0a09 */
[----:B------:R-:W-:Y:S02]  /*1460*/  IMAD.MOV R0, RZ, RZ, -R0 ;  /* 0x000000ffff007224 */ /* 0x000fe400078e0a00 */
[----:B------:R-:W-:Y:S02]  /*1470*/  IMAD R14, R3, R9, R14 ;  /* 0x00000009030e7224 */ /* 0x000fe400078e020e */
[----:B------:R-:W-:Y:S01]  /*1480*/  @!P1 IMAD.IADD R10, R10, 0x1, -R3 ;  /* 0x000000010a0a9824 */ /* 0x000fe200078e0a03 */
[----:B------:R-:W-:Y:S01]  /*1490*/  ISETP.GE.AND P1, PT, R8, RZ, PT ;  /* 0x000000ff0800720c */ /* 0x000fe20003f26270 */
[----:B------:R-:W-:Y:S02]  /*14a0*/  VIADD R8, R5, 0x1ed ;  /* 0x000001ed05087836 */ /* 0x000fe40000000000 */
[----:B------:R-:W-:-:S02]  /*14b0*/  IMAD R6, R3, R0, R6 ;  /* 0x0000000003067224 */ /* 0x000fc400078e0206 */
[--C-:B------:R-:W-:Y:S01]  /*14c0*/  @!P5 IMAD.IADD R12, R12, 0x1, -R3.reuse ;  /* 0x000000010c0cd824 */ /* 0x100fe200078e0a03 */
[C---:B------:R-:W-:Y:S01]  /*14d0*/  ISETP.GT.U32.AND P5, PT, R3.reuse, R14, PT ;  /* 0x0000000e0300720c */ /* 0x040fe20003fa4070 */
[----:B------:R-:W-:Y:S01]  /*14e0*/  @!P6 IMAD.IADD R16, R16, 0x1, -R3 ;  /* 0x000000011010e824 */ /* 0x000fe200078e0a03 */
[----:B------:R-:W-:Y:S01]  /*14f0*/  IABS R13, R8 ;  /* 0x00000008000d7213 */ /* 0x000fe20000000000 */
[----:B------:R-:W-:Y:S01]  /*1500*/  IMAD.MOV.U32 R11, RZ, RZ, R10 ;  /* 0x000000ffff0b7224 */ /* 0x000fe200078e000a */
[----:B------:R-:W-:Y:S01]  /*1510*/  ISETP.GT.U32.AND P6, PT, R3, R6, PT ;  /* 0x000000060300720c */ /* 0x000fe20003fc4070 */
[----:B------:R-:W-:Y:S02]  /*1520*/  VIADD R9, R5, 0x1ec ;  /* 0x000001ec05097836 */ /* 0x000fe40000000000 */
[----:B------:R-:W-:-:S03]  /*1530*/  IMAD.HI.U32 R0, R2, R13, RZ ;  /* 0x0000000d02007227 */ /* 0x000fc600078e00ff */
[----:B------:R-:W-:Y:S01]  /*1540*/  IABS R10, R9 ;  /* 0x00000009000a7213 */ /* 0x000fe20000000000 */
[----:B------:R-:W-:Y:S01]  /*1550*/  @!P0 IMAD.MOV R11, RZ, RZ, -R11 ;  /* 0x000000ffff0b8224 */ /* 0x000fe200078e0a0b */
[----:B------:R-:W-:Y:S01]  /*1560*/  ISETP.GE.AND P0, PT, R7, RZ, PT ;  /* 0x000000ff0700720c */ /* 0x000fe20003f06270 */
[----:B------:R-:W-:Y:S02]  /*1570*/  IMAD.MOV R0, RZ, RZ, -R0 ;  /* 0x000000ffff007224 */ /* 0x000fe400078e0a00 */
[----:B------:R-:W-:Y:S01]  /*1580*/  @!P5 IMAD.IADD R14, R14, 0x1, -R3 ;  /* 0x000000010e0ed824 */ /* 0x000fe200078e0a03 */
[----:B------:R0:W-:Y:S01]  /*1590*/  STL [R1+0x7cc], R11 ;  /* 0x0007cc0b01007387 */ /* 0x0001e20000100800 */
[C---:B------:R-:W-:Y:S02]  /*15a0*/  IMAD R13, R3.reuse, R0, R13 ;  /* 0x00000000030d7224 */ /* 0x040fe400078e020d */
[----:B------:R-:W-:Y:S01]  /*15b0*/  @!P6 IMAD.IADD R6, R6, 0x1, -R3 ;  /* 0x000000010606e824 */ /* 0x000fe200078e0a03 */
[C---:B------:R-:W-:Y:S01]  /*15c0*/  ISETP.GT.U32.AND P6, PT, R3.reuse, R14, PT ;  /* 0x0000000e0300720c */ /* 0x040fe20003fc4070 */
[----:B------:R-:W-:Y:S01]  /*15d0*/  IMAD.HI.U32 R20, R2, R10, RZ ;  /* 0x0000000a02147227 */ /* 0x000fe200078e00ff */
[----:B------:R-:W-:-:S03]  /*15e0*/  ISETP.GT.U32.AND P5, PT, R3, R13, PT ;  /* 0x0000000d0300720c */ /* 0x000fc60003fa4070 */
[C---:B------:R-:W-:Y:S02]  /*15f0*/  VIADD R7, R5.reuse, 0x1ea ;  /* 0x000001ea05077836 */ /* 0x040fe40000000000 */
[----:B0-----:R-:W-:Y:S02]  /*1600*/  VIADD R11, R5, 0x1eb ;  /* 0x000001eb050b7836 */ /* 0x001fe40000000000 */
[----:B------:R-:W-:Y:S01]  /*1610*/  IMAD.MOV R20, RZ, RZ, -R20 ;  /* 0x000000ffff147224 */ /* 0x000fe200078e0a14 */
[----:B------:R-:W-:Y:S01]  /*1620*/  IABS R15, R7 ;  /* 0x00000007000f7213 */ /* 0x000fe20000000000 */
[----:B------:R-:W-:Y:S01]  /*1630*/  @!P3 IMAD.MOV R19, RZ, RZ, -R19 ;  /* 0x000000ffff13b224 */ /* 0x000fe200078e0a13 */
[----:B------:R-:W-:Y:S01]  /*1640*/  IABS R18, R11 ;  /* 0x0000000b00127213 */ /* 0x000fe20000000000 */
[C---:B------:R-:W-:Y:S01]  /*1650*/  IMAD R10, R3.reuse, R20, R10 ;  /* 0x00000014030a7224 */ /* 0x040fe200078e020a */
[----:B------:R-:W-:Y:S01]  /*1660*/  ISETP.GE.AND P3, PT, R8, RZ, PT ;  /* 0x000000ff0800720c */ /* 0x000fe20003f66270 */
[----:B------:R-:W-:Y:S01]  /*1670*/  @!P6 IMAD.IADD R14, R14, 0x1, -R3 ;  /* 0x000000010e0ee824 */ /* 0x000fe200078e0a03 */
[----:B------:R0:W-:Y:S01]  /*1680*/  STL [R1+0x7c4], R19 ;  /* 0x0007c41301007387 */ /* 0x0001e20000100800 */
[----:B------:R-:W-:Y:S01]  /*1690*/  IMAD.HI.U32 R17, R2, R18, RZ ;  /* 0x0000001202117227 */ /* 0x000fe200078e00ff */
[----:B------:R-:W-:-:S03]  /*16a0*/  ISETP.GT.U32.AND P6, PT, R3, R10, PT ;  /* 0x0000000a0300720c */ /* 0x000fc60003fc4070 */
[----:B------:R-:W-:Y:S02]  /*16b0*/  IMAD.MOV R17, RZ, RZ, -R17 ;  /* 0x000000ffff117224 */ /* 0x000fe400078e0a11 */
[----:B------:R-:W-:Y:S02]  /*16c0*/  @!P5 IMAD.IADD R13, R13, 0x1, -R3 ;  /* 0x000000010d0dd824 */ /* 0x000fe400078e0a03 */
[C---:B------:R-:W-:Y:S02]  /*16d0*/  IMAD R18, R3.reuse, R17, R18 ;  /* 0x0000001103127224 */ /* 0x040fe400078e0212 */
[----:B0-----:R-:W-:Y:S01]  /*16e0*/  IMAD.MOV.U32 R19, RZ, RZ, R12 ;  /* 0x000000ffff137224 */ /* 0x001fe200078e000c */
[----:B------:R-:W-:Y:S01]  /*16f0*/  ISETP.GT.U32.AND P5, PT, R3, R13, PT ;  /* 0x0000000d0300720c */ /* 0x000fe20003fa4070 */
[----:B------:R-:W-:-:S04]  /*1700*/  IMAD.HI.U32 R12, R2, R15, RZ ;  /* 0x0000000f020c7227 */ /* 0x000fc800078e00ff */
[----:B------:R-:W-:Y:S02]  /*1710*/  IMAD.MOV.U32 R17, RZ, RZ, R14 ;  /* 0x000000ffff117224 */ /* 0x000fe400078e000e */
[----:B------:R-:W-:Y:S02]  /*1720*/  VIADD R0, R5, 0x1e9 ;  /* 0x000001e905007836 */ /* 0x000fe40000000000 */
[----:B------:R-:W-:Y:S01]  /*1730*/  @!P4 IMAD.MOV R19, RZ, RZ, -R19 ;  /* 0x000000ffff13c224 */ /* 0x000fe200078e0a13 */
[C---:B------:R-:W-:Y:S01]  /*1740*/  ISETP.GT.U32.AND P4, PT, R3.reuse, R6, PT ;  /* 0x000000060300720c */ /* 0x040fe20003f84070 */
[----:B------:R-:W-:Y:S01]  /*1750*/  IMAD.MOV R12, RZ, RZ, -R12 ;  /* 0x000000ffff0c7224 */ /* 0x000fe200078e0a0c */
[----:B------:R-:W-:Y:S01]  /*1760*/  IABS R8, R0 ;  /* 0x0000000000087213 */ /* 0x000fe20000000000 */
[----:B------:R-:W-:Y:S01]  /*1770*/  @!P2 IMAD.MOV R17, RZ, RZ, -R17 ;  /* 0x000000ffff11a224 */ /* 0x000fe200078e0a11 */
[C---:B------:R-:W-:Y:S01]  /*1780*/  ISETP.GT.U32.AND P2, PT, R3.reuse, R18, PT ;  /* 0x000000120300720c */ /* 0x040fe20003f44070 */
[----:B------:R-:W-:Y:S01]  /*1790*/  IMAD R15, R3, R12, R15 ;  /* 0x0000000c030f7224 */ /* 0x000fe200078e020f */
[----:B------:R0:W-:Y:S01]  /*17a0*/  STL [R1+0xcc], R19 ;  /* 0x0000cc1301007387 */ /* 0x0001e20000100800 */
[----:B------:R-:W-:-:S02]  /*17b0*/  @!P6 IMAD.IADD R10, R10, 0x1, -R3 ;  /* 0x000000010a0ae824 */ /* 0x000fc400078e0a03 */
[--C-:B------:R-:W-:Y:S01]  /*17c0*/  @!P5 IMAD.IADD R13, R13, 0x1, -R3.reuse ;  /* 0x000000010d0dd824 */ /* 0x100fe200078e0a03 */
[----:B------:R-:W-:Y:S01]  /*17d0*/  ISETP.GT.U32.AND P6, PT, R3, R15, PT ;  /* 0x0000000f0300720c */ /* 0x000fe20003fc4070 */
[----:B------:R-:W-:Y:S01]  /*17e0*/  VIADD R12, R5, 0x1e5 ;  /* 0x000001e5050c7836 */ /* 0x000fe20000000000 */
[----:B------:R-:W-:Y:S01]  /*17f0*/  ISETP.GE.AND P5, PT, R7, RZ, PT ;  /* 0x000000ff0700720c */ /* 0x000fe20003fa6270 */
[----:B------:R-:W-:Y:S01]  /*1800*/  @!P4 IMAD.IADD R6, R6, 0x1, -R3 ;  /* 0x000000010606c824 */ /* 0x000fe200078e0a03 */
[----:B------:R-:W-:Y:S01]  /*1810*/  ISETP.GE.AND P4, PT, R11, RZ, PT ;  /* 0x000000ff0b00720c */ /* 0x000fe20003f86270 */
[----:B------:R-:W-:Y:S01]  /*1820*/  IMAD.MOV.U32 R22, RZ, RZ, R13 ;  /* 0x000000ffff167224 */ /* 0x000fe200078e000d */
[----:B------:R-:W-:Y:S01]  /*1830*/  IABS R11, R12 ;  /* 0x0000000c000b7213 */ /* 0x000fe20000000000 */
[----:B0-----:R-:W-:Y:S02]  /*1840*/  IMAD.MOV.U32 R19, RZ, RZ, R16 ;  /* 0x000000ffff137224 */ /* 0x001fe400078e0010 */
[----:B------:R-:W-:-:S04]  /*1850*/  IMAD.HI.U32 R16, R2, R8, RZ ;  /* 0x0000000802107227 */ /* 0x000fc800078e00ff */
[----:B------:R-:W-:Y:S02]  /*1860*/  IMAD.MOV R16, RZ, RZ, -R16 ;  /* 0x000000ffff107224 */ /* 0x000fe400078e0a10 */
[----:B------:R-:W-:Y:S01]  /*1870*/  @!P1 IMAD.MOV R19, RZ, RZ, -R19 ;  /* 0x000000ffff139224 */ /* 0x000fe200078e0a13 */
[----:B------:R-:W-:Y:S01]  /*1880*/  ISETP.GE.AND P1, PT, R9, RZ, PT ;  /* 0x000000ff0900720c */ /* 0x000fe20003f26270 */
[--C-:B------:R-:W-:Y:S02]  /*1890*/  @!P2 IMAD.IADD R18, R18, 0x1, -R3.reuse ;  /* 0x000000011212a824 */ /* 0x100fe400078e0a03 */
[----:B------:R-:W-:Y:S01]  /*18a0*/  IMAD R7, R3, R16, R8 ;  /* 0x0000001003077224 */ /* 0x000fe200078e0208 */
[----:B------:R-:W-:Y:S01]  /*18b0*/  STL [R1+0xd4], R19 ;  /* 0x0000d41301007387 */ /* 0x000fe20000100800 */
[----:B------:R-:W-:Y:S01]  /*18c0*/  VIADD R16, R5, 0x1e8 ;  /* 0x000001e805107836 */ /* 0x000fe20000000000 */
[----:B------:R-:W-:Y:S01]  /*18d0*/  ISETP.GT.U32.AND P2, PT, R3, R18, PT ;  /* 0x000000120300720c */ /* 0x000fe20003f44070 */
[----:B------:R-:W-:Y:S01]  /*18e0*/  IMAD.MOV.U32 R9, RZ, RZ, R6 ;  /* 0x000000ffff097224 */ /* 0x000fe200078e0006 */
[----:B------:R0:W-:Y:S01]  /*18f0*/  STL [R1+0x37c], R17 ;  /* 0x00037c1101007387 */ /* 0x0001e20000100800 */
[----:B------:R-:W-:Y:S01]  /*1900*/  @!P6 IMAD.IADD R15, R15, 0x1, -R3 ;  /* 0x000000010f0fe824 */ /* 0x000fe200078e0a03 */
[----:B------:R-:W-:Y:S01]  /*1910*/  IABS R6, R16 ;  /* 0x0000001000067213 */ /* 0x000fe20000000000 */
[----:B------:R-:W-:Y:S01]  /*1920*/  @!P0 IMAD.MOV R9, RZ, RZ, -R9 ;  /* 0x000000ffff098224 */ /* 0x000fe200078e0a09 */
[----:B------:R-:W-:Y:S01]  /*1930*/  ISETP.GT.U32.AND P0, PT, R3, R10, PT ;  /* 0x0000000a0300720c */ /* 0x000fe20003f04070 */
[----:B------:R-:W-:Y:S01]  /*1940*/  VIADD R8, R5, 0x1e6 ;  /* 0x000001e605087836 */ /* 0x000fe20000000000 */
[----:B------:R-:W-:Y:S01]  /*1950*/  ISETP.GT.U32.AND P6, PT, R3, R15, PT ;  /* 0x0000000f0300720c */ /* 0x000fe20003fc4070 */
[----:B------:R-:W-:Y:S01]  /*1960*/  @!P3 IMAD.MOV R22, RZ, RZ, -R22 ;  /* 0x000000ffff16b224 */ /* 0x000fe200078e0a16 */
[----:B------:R1:W-:Y:S01]  /*1970*/  STL [R1+0x3f0], R9 ;  /* 0x0003f00901007387 */ /* 0x0003e20000100800 */
[----:B0-----:R-:W-:Y:S01]  /*1980*/  VIADD R17, R5, 0x1e7 ;  /* 0x000001e705117836 */ /* 0x001fe20000000000 */
[----:B------:R-:W-:Y:S01]  /*1990*/  IABS R14, R8 ;  /* 0x00000008000e7213 */ /* 0x000fe20000000000 */
[----:B------:R-:W-:Y:S01]  /*19a0*/  @!P2 IMAD.IADD R18, R18, 0x1, -R3 ;  /* 0x000000011212a824 */ /* 0x000fe200078e0a03 */
[----:B------:R-:W-:Y:S01]  /*19b0*/  ISETP.GE.AND P2, PT, R0, RZ, PT ;  /* 0x000000ff0000720c */ /* 0x000fe20003f46270 */
[----:B------:R-:W-:Y:S01]  /*19c0*/  STL [R1+0xdc], R22 ;  /* 0x0000dc1601007387 */ /* 0x000fe20000100800 */
[----:B------:R-:W-:Y:S01]  /*19d0*/  IABS R19, R17 ;  /* 0x0000001100137213 */ /* 0x000fe20000000000 */
[----:B------:R-:W-:-:S02]  /*19e0*/  @!P4 IMAD.MOV R18, RZ, RZ, -R18 ;  /* 0x000000ffff12c224 */ /* 0x000fc400078e0a12 */
[----:B-1----:R-:W-:-:S04]  /*19f0*/  IMAD.HI.U32 R9, R2, R6, RZ ;  /* 0x0000000602097227 */ /* 0x002fc800078e00ff */
[----:B------:R-:W-:Y:S02]  /*1a00*/  IMAD.MOV R9, RZ, RZ, -R9 ;  /* 0x000000ffff097224 */ /* 0x000fe400078e0a09 */
[--C-:B------:R-:W-:Y:S01]  /*1a10*/  @!P0 IMAD.IADD R10, R10, 0x1, -R3.reuse ;  /* 0x000000010a0a8824 */ /* 0x100fe200078e0a03 */
[C---:B------:R-:W-:Y:S01]  /*1a20*/  ISETP.GT.U32.AND P0, PT, R3.reuse, R7, PT ;  /* 0x000000070300720c */ /* 0x040fe20003f04070 */
[----:B------:R-:W-:Y:S02]  /*1a30*/  IMAD R0, R3, R9, R6 ;  /* 0x0000000903007224 */ /* 0x000fe400078e0206 */
[----:B------:R-:W-:Y:S02]  /*1a40*/  @!P6 IMAD.IADD R15, R15, 0x1, -R3 ;  /* 0x000000010f0fe824 */ /* 0x000fe400078e0a03 */
[----:B------:R-:W-:Y:S01]  /*1a50*/  IMAD.HI.U32 R20, R2, R19, RZ ;  /* 0x0000001302147227 */ /* 0x000fe200078e00ff */
[----:B------:R-:W-:-:S03]  /*1a60*/  ISETP.GT.U32.AND P6, PT, R3, R0, PT ;  /* 0x000000000300720c */ /* 0x000fc60003fc4070 */
[----:B------:R-:W-:-:S04]  /*1a70*/  IMAD.HI.U32 R6, R2, R14, RZ ;  /* 0x0000000e02067227 */ /* 0x000fc800078e00ff */
[----:B------:R-:W-:Y:S01]  /*1a80*/  @!P0 IMAD.IADD R7, R7, 0x1, -R3 ;  /* 0x0000000107078824 */ /* 0x000fe200078e0a03 */
[----:B------:R-:W-:Y:S01]  /*1a90*/  ISETP.GE.AND P0, PT, R16, RZ, PT ;  /* 0x000000ff1000720c */ /* 0x000fe20003f06270 */
[----:B------:R-:W-:Y:S02]  /*1aa0*/  IMAD.MOV R20, RZ, RZ, -R20 ;  /* 0x000000ffff147224 */ /* 0x000fe400078e0a14 */
[----:B------:R-:W-:-:S04]  /*1ab0*/  IMAD.HI.U32 R9, R2, R11, RZ ;  /* 0x0000000b02097227 */ /* 0x000fc800078e00ff */
[----:B------:R-:W-:Y:S01]  /*1ac0*/  @!P6 IMAD.IADD R0, R0, 0x1, -R3 ;  /* 0x000000010000e824 */ /* 0x000fe200078e0a03 */
[C---:B------:R-:W-:Y:S01]  /*1ad0*/  ISETP.GT.U32.AND P6, PT, R3.reuse, R7, PT ;  /* 0x000000070300720c */ /* 0x040fe20003fc4070 */
[----:B------:R-:W-:Y:S02]  /*1ae0*/  IMAD.MOV R6, RZ, RZ, -R6 ;  /* 0x000000ffff067224 */ /* 0x000fe400078e0a06 */
[C---:B------:R-:W-:Y:S02]  /*1af0*/  IMAD R16, R3.reuse, R20, R19 ;  /* 0x0000001403107224 */ /* 0x040fe400078e0213 */
[----:B------:R-:W-:Y:S02]  /*1b00*/  IMAD.MOV.U32 R21, RZ, RZ, R10 ;  /* 0x000000ffff157224 */ /* 0x000fe400078e000a */
[----:B------:R-:W-:Y:S01]  /*1b10*/  IMAD.MOV R9, RZ, RZ, -R9 ;  /* 0x000000ffff097224 */ /* 0x000fe200078e0a09 */
[C---:B------:R-:W-:Y:S01]  /*1b20*/  ISETP.GT.U32.AND P3, PT, R3.reuse, R16, PT ;  /* 0x000000100300720c */ /* 0x040fe20003f64070 */
[----:B------:R-:W-:-:S02]  /*1b30*/  IMAD R14, R3, R6, R14 ;  /* 0x00000006030e7224 */ /* 0x000fc400078e020e */
[----:B------:R-:W-:Y:S02]  /*1b40*/  VIADD R6, R5, 0x1e4 ;  /* 0x000001e405067836 */ /* 0x000fe40000000000 */
[----:B------:R-:W-:Y:S01]  /*1b50*/  @!P1 IMAD.MOV R21, RZ, RZ, -R21 ;  /* 0x000000ffff159224 */ /* 0x000fe200078e0a15 */
[C---:B------:R-:W-:Y:S01]  /*1b60*/  ISETP.GT.U32.AND P1, PT, R3.reuse, R0, PT ;  /* 0x000000000300720c */ /* 0x040fe20003f24070 */
[----:B------:R-:W-:Y:S01]  /*1b70*/  IMAD R11, R3, R9, R11 ;  /* 0x00000009030b7224 */ /* 0x000fe200078e020b */
[----:B------:R-:W-:Y:S01]  /*1b80*/  IABS R13, R6 ;  /* 0x00000006000d7213 */ /* 0x000fe20000000000 */
[----:B------:R-:W-:Y:S01]  /*1b90*/  @!P6 IMAD.IADD R7, R7, 0x1, -R3 ;  /* 0x000000010707e824 */ /* 0x000fe200078e0a03 */
[C---:B------:R-:W-:Y:S01]  /*1ba0*/  ISETP.GT.U32.AND P4, PT, R3.reuse, R14, PT ;  /* 0x0000000e0300720c */ /* 0x040fe20003f84070 */
[----:B------:R-:W-:Y:S01]  /*1bb0*/  IMAD.MOV.U32 R19, RZ, RZ, R15 ;  /* 0x000000ffff137224 */ /* 0x000fe200078e000f */
[C---:B------:R-:W-:Y:S01]  /*1bc0*/  ISETP.GT.U32.AND P6, PT, R3.reuse, R11, PT ;  /* 0x0000000b0300720c */ /* 0x040fe20003fc4070 */
[----:B------:R-:W-:Y:S01]  /*1bd0*/  IMAD.HI.U32 R15, R2, R13, RZ ;  /* 0x0000000d020f7227 */ /* 0x000fe200078e00ff */
[----:B------:R-:W-:Y:S03]  /*1be0*/  STL [R1+0x104], R21 ;  /* 0x0001041501007387 */ /* 0x000fe60000100800 */
[----:B------:R-:W-:Y:S01]  /*1bf0*/  IMAD.MOV R15, RZ, RZ, -R15 ;  /* 0x000000ffff0f7224 */ /* 0x000fe200078e0a0f */
[----:B------:R0:W-:Y:S01]  /*1c00*/  STL [R1+0x110], R18 ;  /* 0x0001101201007387 */ /* 0x0001e20000100800 */
[--C-:B------:R-:W-:Y:S01]  /*1c10*/  @!P1 IMAD.IADD R0, R0, 0x1, -R3.reuse ;  /* 0x0000000100009824 */ /* 0x100fe200078e0a03 */
[----:B------:R-:W-:Y:S01]  /*1c20*/  ISETP.GE.AND P1, PT, R8, RZ, PT ;  /* 0x000000ff0800720c */ /* 0x000fe20003f26270 */
[----:B------:R-:W-:Y:S01]  /*1c30*/  @!P3 IMAD.IADD R16, R16, 0x1, -R3 ;  /* 0x000000011010b824 */ /* 0x000fe200078e0a03 */
[----:B------:R-:W-:Y:S01]  /*1c40*/  ISETP.GE.AND P3, PT, R12, RZ, PT ;  /* 0x000000ff0c00720c */ /* 0x000fe20003f66270 */
[----:B------:R-:W-:-:S02]  /*1c50*/  IMAD R13, R3, R15, R13 ;  /* 0x0000000f030d7224 */ /* 0x000fc400078e020d */
[----:B------:R-:W-:Y:S01]  /*1c60*/  @!P4 IMAD.IADD R14, R14, 0x1, -R3 ;  /* 0x000000010e0ec824 */ /* 0x000fe200078e0a03 */
[----:B------:R-:W-:Y:S01]  /*1c70*/  ISETP.GT.U32.AND P4, PT, R3, R16, PT ;  /* 0x000000100300720c */ /* 0x000fe20003f84070 */
[----:B------:R-:W-:Y:S02]  /*1c80*/  IMAD.MOV.U32 R12, RZ, RZ, R0 ;  /* 0x000000ffff0c7224 */ /* 0x000fe400078e0000 */
[----:B0-----:R-:W-:Y:S02]  /*1c90*/  IMAD.MOV.U32 R18, RZ, RZ, R7 ;  /* 0x000000ffff127224 */ /* 0x001fe400078e0007 */
[----:B------:R-:W-:Y:S01]  /*1ca0*/  @!P6 IMAD.IADD R11, R11, 0x1, -R3 ;  /* 0x000000010b0be824 */ /* 0x000fe200078e0a03 */
[C---:B------:R-:W-:Y:S01]  /*1cb0*/  ISETP.GT.U32.AND P6, PT, R3.reuse, R14, PT ;  /* 0x0000000e0300720c */ /* 0x040fe20003fc4070 */
[----:B------:R-:W-:Y:S01]  /*1cc0*/  @!P0 IMAD.MOV R12, RZ, RZ, -R12 ;  /* 0x000000ffff0c8224 */ /* 0x000fe200078e0a0c */
[----:B------:R-:W-:Y:S01]  /*1cd0*/  ISETP.GT.U32.AND P0, PT, R3, R13, PT ;  /* 0x0000000d0300720c */ /* 0x000fe20003f04070 */
[----:B------:R-:W-:-:S02]  /*1ce0*/  VIADD R9, R5, 0x1e3 ;  /* 0x000001e305097836 */ /* 0x000fc40000000000 */
[----:B------:R-:W-:Y:S01]  /*1cf0*/  @!P2 IMAD.MOV R18, RZ, RZ, -R18 ;  /* 0x000000ffff12a224 */ /* 0x000fe200078e0a12 */
[----:B------:R-:W-:Y:S01]  /*1d00*/  ISETP.GT.U32.AND P2, PT, R3, R11, PT ;  /* 0x0000000b0300720c */ /* 0x000fe20003f44070 */
[----:B------:R-:W-:Y:S01]  /*1d10*/  @!P5 IMAD.MOV R19, RZ, RZ, -R19 ;  /* 0x000000ffff13d224 */ /* 0x000fe200078e0a13 */
[----:B------:R-:W-:Y:S01]  /*1d20*/  ISETP.GE.AND P5, PT, R17, RZ, PT ;  /* 0x000000ff1100720c */ /* 0x000fe20003fa6270 */
[----:B------:R-:W-:Y:S01]  /*1d30*/  @!P4 IMAD.IADD R16, R16, 0x1, -R3 ;  /* 0x000000011010c824 */ /* 0x000fe200078e0a03 */
[----:B------:R-:W-:Y:S01]  /*1d40*/  IABS R10, R9 ;  /* 0x00000009000a7213 */ /* 0x000fe20000000000 */
[----:B------:R-:W-:Y:S01]  /*1d50*/  VIADD R0, R5, 0x1e1 ;  /* 0x000001e105007836 */ /* 0x000fe20000000000 */
[----:B------:R-:W-:Y:S01]  /*1d60*/  ISETP.GE.AND P4, PT, R6, RZ, PT ;  /* 0x000000ff0600720c */ /* 0x000fe20003f86270 */
[----:B------:R-:W-:Y:S01]  /*1d70*/  IMAD.MOV.U32 R17, RZ, RZ, R16 ;  /* 0x000000ffff117224 */ /* 0x000fe200078e0010 */
[----:B------:R-:W-:Y:S01]  /*1d80*/  STL [R1+0x114], R19 ;  /* 0x0001141301007387 */ /* 0x000fe20000100800 */
[----:B------:R-:W-:Y:S01]  /*1d90*/  IMAD.HI.U32 R8, R2, R10, RZ ;  /* 0x0000000a02087227 */ /* 0x000fe200078e00ff */
[----:B------:R-:W-:-:S02]  /*1da0*/  IABS R6, R0 ;  /* 0x0000000000067213 */ /* 0x000fc40000000000 */
[----:B------:R-:W-:Y:S01]  /*1db0*/  STL [R1+0x11c], R18 ;  /* 0x00011c1201007387 */ /* 0x000fe20000100800 */
[--C-:B------:R-:W-:Y:S02]  /*1dc0*/  @!P0 IMAD.IADD R13, R13, 0x1, -R3.reuse ;  /* 0x000000010d0d8824 */ /* 0x100fe400078e0a03 */
[----:B------:R-:W-:Y:S01]  /*1dd0*/  IMAD.MOV R7, RZ, RZ, -R8 ;  /* 0x000000ffff077224 */ /* 0x000fe200078e0a08 */
[----:B------:R0:W-:Y:S01]  /*1de0*/  STL [R1+0x120], R12 ;  /* 0x0001200c01007387 */ /* 0x0001e20000100800 */
[----:B------:R-:W-:Y:S01]  /*1df0*/  @!P2 IMAD.IADD R11, R11, 0x1, -R3 ;  /* 0x000000010b0ba824 */ /* 0x000fe200078e0a03 */
[----:B------:R-:W-:Y:S01]  /*1e00*/  ISETP.GE.AND P2, PT, R9, RZ, PT ;  /* 0x000000ff0900720c */ /* 0x000fe20003f46270 */
[C---:B------:R-:W-:Y:S02]  /*1e10*/  VIADD R8, R5.reuse, 0x1e2 ;  /* 0x000001e205087836 */ /* 0x040fe40000000000 */
[----:B------:R-:W-:Y:S02]  /*1e20*/  VIADD R9, R5, 0x1e0 ;  /* 0x000001e005097836 */ /* 0x000fe40000000000 */
[----:B------:R-:W-:Y:S01]  /*1e30*/  @!P5 IMAD.MOV R17, RZ, RZ, -R17 ;  /* 0x000000ffff11d224 */ /* 0x000fe200078e0a11 */
[C---:B------:R-:W-:Y:S01]  /*1e40*/  ISETP.GT.U32.AND P5, PT, R3.reuse, R13, PT ;  /* 0x0000000d0300720c */ /* 0x040fe20003fa4070 */
[C---:B------:R-:W-:Y:S01]  /*1e50*/  IMAD R10, R3.reuse, R7, R10 ;  /* 0x00000007030a7224 */ /* 0x040fe200078e020a */
[----:B------:R-:W-:Y:S01]  /*1e60*/  IABS R7, R8 ;  /* 0x0000000800077213 */ /* 0x000fe20000000000 */
[----:B------:R-:W-:Y:S01]  /*1e70*/  @!P6 IMAD.IADD R14, R14, 0x1, -R3 ;  /* 0x000000010e0ee824 */ /* 0x000fe200078e0a03 */
[----:B------:R-:W-:Y:S01]  /*1e80*/  ISETP.GE.AND P0, PT, R8, RZ, PT ;  /* 0x000000ff0800720c */ /* 0x000fe20003f06270 */
[----:B------:R-:W-:Y:S01]  /*1e90*/  IMAD.MOV.U32 R16, RZ, RZ, R11 ;  /* 0x000000ffff107224 */ /* 0x000fe200078e000b */
[----:B------:R-:W-:Y:S01]  /*1ea0*/  IABS R8, R9 ;  /* 0x0000000900087213 */ /* 0x000fe20000000000 */
[C---:B------:R-:W-:Y:S01]  /*1eb0*/  IMAD.HI.U32 R15, R2.reuse, R7, RZ ;  /* 0x00000007020f7227 */ /* 0x040fe200078e00ff */
[----:B------:R-:W-:Y:S01]  /*1ec0*/  ISETP.GT.U32.AND P6, PT, R3, R10, PT ;  /* 0x0000000a0300720c */ /* 0x000fe20003fc4070 */
[----:B------:R1:W-:Y:S02]  /*1ed0*/  STL [R1+0x124], R17 ;  /* 0x0001241101007387 */ /* 0x0003e40000100800 */
[----:B------:R-:W-:-:S04]  /*1ee0*/  IMAD.HI.U32 R11, R2, R8, RZ ;  /* 0x00000008020b7227 */ /* 0x000fc800078e00ff */
[----:B------:R-:W-:Y:S01]  /*1ef0*/  @!P3 IMAD.MOV R16, RZ, RZ, -R16 ;  /* 0x000000ffff10b224 */ /* 0x000fe200078e0a10 */
[----:B------:R-:W-:Y:S01]  /*1f00*/  ISETP.GE.AND P3, PT, R0, RZ, PT ;  /* 0x000000ff0000720c */ /* 0x000fe20003f66270 */
[----:B------:R-:W-:Y:S02]  /*1f10*/  IMAD.MOV R15, RZ, RZ, -R15 ;  /* 0x000000ffff0f7224 */ /* 0x000fe400078e0a0f */
[----:B0-----:R-:W-:-:S04]  /*1f20*/  IMAD.HI.U32 R12, R2, R6, RZ ;  /* 0x00000006020c7227 */ /* 0x001fc800078e00ff */
[----:B------:R-:W-:Y:S02]  /*1f30*/  IMAD.MOV R0, RZ, RZ, -R11 ;  /* 0x000000ffff007224 */ /* 0x000fe400078e0a0b */
[----:B------:R-:W-:Y:S02]  /*1f40*/  @!P5 IMAD.IADD R13, R13, 0x1, -R3 ;  /* 0x000000010d0dd824 */ /* 0x000fe400078e0a03 */
[C---:B------:R-:W-:Y:S02]  /*1f50*/  IMAD R7, R3.reuse, R15, R7 ;  /* 0x0000000f03077224 */ /* 0x040fe400078e0207 */
[----:B------:R-:W-:Y:S02]  /*1f60*/  IMAD.MOV R12, RZ, RZ, -R12 ;  /* 0x000000ffff0c7224 */ /* 0x000fe400078e0a0c */
[----:B------:R-:W-:Y:S02]  /*1f70*/  IMAD R8, R3, R0, R8 ;  /* 0x0000000003087224 */ /* 0x000fe400078e0208 */
[----:B------:R-:W-:-:S02]  /*1f80*/  IMAD.MOV.U32 R15, RZ, RZ, R13 ;  /* 0x000000ffff0f7224 */ /* 0x000fc400078e000d */
[----:B------:R-:W-:Y:S02]  /*1f90*/  @!P6 IMAD.IADD R10, R10, 0x1, -R3 ;  /* 0x000000010a0ae824 */ /* 0x000fe400078e0a03 */
[C---:B------:R-:W-:Y:S02]  /*1fa0*/  IMAD R6, R3.reuse, R12, R6 ;  /* 0x0000000c03067224 */ /* 0x040fe400078e0206 */
[----:B------:R-:W-:Y:S01]  /*1fb0*/  @!P1 IMAD.MOV R14, RZ, RZ, -R14 ;  /* 0x000000ffff0e9224 */ /* 0x000fe200078e0a0e */
[C---:B------:R-:W-:Y:S01]  /*1fc0*/  ISETP.GT.U32.AND P1, PT, R3.reuse, R7, PT ;  /* 0x000000070300720c */ /* 0x040fe20003f24070 */
[----:B------:R-:W-:Y:S01]  /*1fd0*/  @!P4 IMAD.MOV R15, RZ, RZ, -R15 ;  /* 0x000000ffff0fc224 */ /* 0x000fe200078e0a0f */
[----:B------:R-:W-:Y:S01]  /*1fe0*/  ISETP.GT.U32.AND P4, PT, R3, R8, PT ;  /* 0x000000080300720c */ /* 0x000fe20003f84070 */
[----:B------:R-:W-:Y:S01]  /*1ff0*/  VIADD R12, R5, 0x1de ;  /* 0x000001de050c7836 */ /* 0x000fe20000000000 */
[C---:B------:R-:W-:Y:S01]  /*2000*/  ISETP.GT.U32.AND P6, PT, R3.reuse, R10, PT ;  /* 0x0000000a0300720c */ /* 0x040fe20003fc4070 */
[----:B------:R0:W-:Y:S01]  /*2010*/  STL [R1+0x128], R14 ;  /* 0x0001280e01007387 */ /* 0x0001e20000100800 */
[----:B------:R-:W-:Y:S01]  /*2020*/  ISETP.GT.U32.AND P5, PT, R3, R6, PT ;  /* 0x000000060300720c */ /* 0x000fe20003fa4070 */
[C---:B------:R-:W-:Y:S01]  /*2030*/  VIADD R11, R5.reuse, 0x1dd ;  /* 0x000001dd050b7836 */ /* 0x040fe20000000000 */
[----:B------:R-:W-:Y:S01]  /*2040*/  IABS R21, R12 ;  /* 0x0000000c00157213 */ /* 0x000fe20000000000 */
[----:B------:R2:W-:Y:S01]  /*2050*/  STL [R1+0x12c], R16 ;  /* 0x00012c1001007387 */ /* 0x0005e20000100800 */
[----:B-1----:R-:W-:-:S02]  /*2060*/  VIADD R17, R5, 0x1da ;  /* 0x000001da05117836 */ /* 0x002fc40000000000 */
[----:B------:R-:W-:Y:S01]  /*2070*/  IABS R0, R11 ;  /* 0x0000000b00007213 */ /* 0x000fe20000000000 */
[--C-:B------:R-:W-:Y:S01]  /*2080*/  @!P1 IMAD.IADD R7, R7, 0x1, -R3.reuse ;  /* 0x0000000107079824 */ /* 0x100fe200078e0a03 */
[----:B------:R-:W-:Y:S01]  /*2090*/  STL [R1+0x130], R15 ;  /* 0x0001300f01007387 */ /* 0x000fe20000100800 */
[--C-:B------:R-:W-:Y:S02]  /*20a0*/  @!P4 IMAD.IADD R8, R8, 0x1, -R3.reuse ;  /* 0x000000010808c824 */ /* 0x100fe400078e0a03 */
[--C-:B------:R-:W-:Y:S01]  /*20b0*/  @!P6 IMAD.IADD R10, R10, 0x1, -R3.reuse ;  /* 0x000000010a0ae824 */ /* 0x100fe200078e0a03 */
[----:B------:R-:W-:Y:S01]  /*20c0*/  ISETP.GE.AND P6, PT, R9, RZ, PT ;  /* 0x000000ff0900720c */ /* 0x000fe20003fc6270 */
[----:B------:R-:W-:Y:S01]  /*20d0*/  @!P5 IMAD.IADD R6, R6, 0x1, -R3 ;  /* 0x000000010606d824 */ /* 0x000fe200078e0a03 */
[C---:B------:R-:W-:Y:S01]  /*20e0*/  ISETP.GT.U32.AND P1, PT, R3.reuse, R7, PT ;  /* 0x000000070300720c */ /* 0x040fe20003f24070 */
[----:B0-----:R-:W-:Y:S01]  /*20f0*/  IMAD.MOV.U32 R14, RZ, RZ, R10 ;  /* 0x000000ffff0e7224 */ /* 0x001fe200078e000a */
[----:B------:R-:W-:Y:S01]  /*2100*/  ISETP.GT.U32.AND P4, PT, R3, R8, PT ;  /* 0x000000080300720c */ /* 0x000fe20003f84070 */
[----:B------:R-:W-:Y:S01]  /*2110*/  VIADD R9, R5, 0x1df ;  /* 0x000001df05097836 */ /* 0x000fe20000000000 */
[----:B------:R-:W-:Y:S01]  /*2120*/  ISETP.GT.U32.AND P5, PT, R3, R6, PT ;  /* 0x000000060300720c */ /* 0x000fe20003fa4070 */
[----:B------:R-:W-:-:S03]  /*2130*/  IMAD.HI.U32 R10, R2, R21, RZ ;  /* 0x00000015020a7227 */ /* 0x000fc600078e00ff */
[----:B------:R-:W-:Y:S01]  /*2140*/  IABS R20, R9 ;  /* 0x0000000900147213 */ /* 0x000fe20000000000 */
[----:B------:R-:W-:Y:S02]  /*2150*/  IMAD.MOV R10, RZ, RZ, -R10 ;  /* 0x000000ffff0a7224 */ /* 0x000fe400078e0a0a */
[----:B------:R-:W-:Y:S01]  /*2160*/  @!P2 IMAD.MOV R14, RZ, RZ, -R14 ;  /* 0x000000ffff0ea224 */ /* 0x000fe200078e0a0e */
[----:B------:R-:W-:Y:S01]  /*2170*/  ISETP.GE.AND P2, PT, R9, RZ, PT ;  /* 0x000000ff0900720c */ /* 0x000fe20003f46270 */
[----:B------:R-:W-:Y:S02]  /*2180*/  IMAD R21, R3, R10, R21 ;  /* 0x0000000a03157224 */ /* 0x000fe400078e0215 */
[----:B------:R-:W-:Y:S01]  /*2190*/  IMAD.HI.U32 R13, R2, R20, RZ ;  /* 0x00000014020d7227 */ /* 0x000fe200078e00ff */
[----:B------:R0:W-:Y:S03]  /*21a0*/  STL [R1+0x134], R14 ;  /* 0x0001340e01007387 */ /* 0x0001e60000100800 */
[--C-:B------:R-:W-:Y:S01]  /*21b0*/  @!P1 IMAD.IADD R7, R7, 0x1, -R3.reuse ;  /* 0x0000000107079824 */ /* 0x100fe200078e0a03 */
[----:B------:R-:W-:Y:S01]  /*21c0*/  ISETP.GE.AND P1, PT, R12, RZ, PT ;  /* 0x000000ff0c00720c */ /* 0x000fe20003f26270 */
[----:B------:R-:W-:Y:S01]  /*21d0*/  @!P4 IMAD.IADD R8, R8, 0x1, -R3 ;  /* 0x000000010808c824 */ /* 0x000fe200078e0a03 */
[----:B------:R-:W-:Y:S01]  /*21e0*/  ISETP.GT.U32.AND P4, PT, R3, R21, PT ;  /* 0x000000150300720c */ /* 0x000fe20003f84070 */
[----:B------:R-:W-:-:S02]  /*21f0*/  IMAD.MOV R12, RZ, RZ, -R13 ;  /* 0x000000ffff0c7224 */ /* 0x000fc400078e0a0d */
[----:B------:R-:W-:Y:S01]  /*2200*/  @!P5 IMAD.IADD R6, R6, 0x1, -R3 ;  /* 0x000000010606d824 */ /* 0x000fe200078e0a03 */
[----:B------:R-:W-:Y:S01]  /*2210*/  ISETP.GE.AND P5, PT, R11, RZ, PT ;  /* 0x000000ff0b00720c */ /* 0x000fe20003fa6270 */
[----:B------:R-:W-:Y:S02]  /*2220*/  IMAD R20, R3, R12, R20 ;  /* 0x0000000c03147224 */ /* 0x000fe400078e0214 */
[----:B--2---:R-:W-:Y:S01]  /*2230*/  IMAD.MOV.U32 R16, RZ, RZ, R7 ;  /* 0x000000ffff107224 */ /* 0x004fe200078e0007 */
[----:B------:R-:W-:Y:S01]  /*2240*/  IABS R7, R17 ;  /* 0x0000001100077213 */ /* 0x000fe20000000000 */
[----:B0-----:R-:W-:Y:S02]  /*2250*/  IMAD.MOV.U32 R14, RZ, RZ, R6 ;  /* 0x000000ffff0e7224 */ /* 0x001fe400078e0006 */
[----:B------:R-:W-:-:S04]  /*2260*/  IMAD.HI.U32 R9, R2, R0, RZ ;  /* 0x0000000002097227 */ /* 0x000fc800078e00ff */
[----:B------:R-:W-:Y:S02]  /*2270*/  VIADD R15, R5, 0x1dc ;  /* 0x000001dc050f7836 */ /* 0x000fe40000000000 */
[----:B------:R-:W-:Y:S01]  /*2280*/  @!P0 IMAD.MOV R16, RZ, RZ, -R16 ;  /* 0x000000ffff108224 */ /* 0x000fe200078e0a10 */
[----:B------:R-:W-:Y:S01]  /*2290*/  ISETP.GT.U32.AND P0, PT, R3, R20, PT ;  /* 0x000000140300720c */ /* 0x000fe20003f04070 */
[----:B------:R-:W-:Y:S01]  /*22a0*/  @!P3 IMAD.MOV R14, RZ, RZ, -R14 ;  /* 0x000000ffff0eb224 */ /* 0x000fe200078e0a0e */
[----:B------:R-:W-:Y:S01]  /*22b0*/  ISETP.GE.AND P3, PT, R15, RZ, PT ;  /* 0x000000ff0f00720c */ /* 0x000fe20003f66270 */
[----:B------:R-:W-:Y:S01]  /*22c0*/  IMAD.MOV R9, RZ, RZ, -R9 ;  /* 0x000000ffff097224 */ /* 0x000fe200078e0a09 */
[----:B------:R-:W-:Y:S01]  /*22d0*/  IABS R15, R15 ;  /* 0x0000000f000f7213 */ /* 0x000fe20000000000 */
[----:B------:R-:W-:Y:S01]  /*22e0*/  VIADD R10, R5, 0x1db ;  /* 0x000001db050a7836 */ /* 0x000fe20000000000 */
[----:B------:R-:W-:Y:S01]  /*22f0*/  STL [R1+0x138], R16 ;  /* 0x0001381001007387 */ /* 0x000fe20000100800 */
[----:B------:R-:W-:-:S02]  /*2300*/  @!P4 IMAD.IADD R21, R21, 0x1, -R3 ;  /* 0x000000011515c824 */ /* 0x000fc400078e0a03 */
[C---:B------:R-:W-:Y:S01]  /*2310*/  IMAD R0, R3.reuse, R9, R0 ;  /* 0x0000000903007224 */ /* 0x040fe200078e0200 */
[----:B------:R0:W-:Y:S01]  /*2320*/  STL [R1+0x13c], R14 ;  /* 0x00013c0e01007387 */ /* 0x0001e20000100800 */
[----:B------:R-:W-:Y:S01]  /*2330*/  IMAD.MOV.U32 R18, RZ, RZ, R8 ;  /* 0x000000ffff127224 */ /* 0x000fe200078e0008 */
[----:B------:R-:W-:Y:S01]  /*2340*/  ISETP.GT.U32.AND P4, PT, R3, R21, PT ;  /* 0x000000150300720c */ /* 0x000fe20003f84070 */
[----:B------:R-:W-:-:S04]  /*2350*/  IMAD.HI.U32 R11, R2, R15, RZ ;  /* 0x0000000f020b7227 */ /* 0x000fc800078e00ff */
[----:B------:R-:W-:Y:S01]  /*2360*/  @!P6 IMAD.MOV R18, RZ, RZ, -R18 ;  /* 0x000000ffff12e224 */ /* 0x000fe200078e0a12 */
[----:B------:R-:W-:Y:S01]  /*2370*/  ISETP.GT.U32.AND P6, PT, R3, R0, PT ;  /* 0x000000000300720c */ /* 0x000fe20003fc4070 */
[----:B------:R-:W-:Y:S01]  /*2380*/  VIADD R13, R5, 0x1d9 ;  /* 0x000001d9050d7836 */ /* 0x000fe20000000000 */
[----:B0-----:R-:W-:Y:S01]  /*2390*/  IABS R14, R10 ;  /* 0x0000000a000e7213 */ /* 0x001fe20000000000 */
[----:B------:R-:W-:Y:S01]  /*23a0*/  @!P0 IMAD.IADD R20, R20, 0x1, -R3 ;  /* 0x0000000114148824 */ /* 0x000fe200078e0a03 */
[----:B------:R0:W-:Y:S01]  /*23b0*/  STL [R1+0x140], R18 ;  /* 0x0001401201007387 */ /* 0x0001e20000100800 */
[----:B------:R-:W-:Y:S01]  /*23c0*/  IMAD.MOV R11, RZ, RZ, -R11 ;  /* 0x000000ffff0b7224 */ /* 0x000fe200078e0a0b */
[----:B------:R-:W-:Y:S01]  /*23d0*/  IABS R16, R13 ;  /* 0x0000000d00107213 */ /* 0x000fe20000000000 */
[----:B------:R-:W-:Y:S01]  /*23e0*/  IMAD.HI.U32 R9, R2, R14, RZ ;  /* 0x0000000e02097227 */ /* 0x000fe200078e00ff */
[----:B------:R-:W-:-:S03]  /*23f0*/  ISETP.GT.U32.AND P0, PT, R3, R20, PT ;  /* 0x000000140300720c */ /* 0x000fc60003f04070 */
[----:B------:R-:W-:Y:S02]  /*2400*/  IMAD.MOV R9, RZ, RZ, -R9 ;  /* 0x000000ffff097224 */ /* 0x000fe400078e0a09 */
[C---:B------:R-:W-:Y:S02]  /*2410*/  IMAD R15, R3.reuse, R11, R15 ;  /* 0x0000000b030f7224 */ /* 0x040fe400078e020f */
[----:B------:R-:W-:Y:S02]  /*2420*/  IMAD R14, R3, R9, R14 ;  /* 0x00000009030e7224 */ /* 0x000fe400078e020e */
[----:B------:R-:W-:Y:S01]  /*2430*/  @!P4 IMAD.IADD R21, R21, 0x1, -R3 ;  /* 0x000000011515c824 */ /* 0x000fe200078e0a03 */
[----:B------:R-:W-:Y:S01]  /*2440*/  ISETP.GT.U32.AND P4, PT, R3, R15, PT ;  /* 0x0000000f0300720c */ /* 0x000fe20003f84070 */
[----:B------:R-:W-:-:S04]  /*2450*/  IMAD.HI.U32 R6, R2, R16, RZ ;  /* 0x0000001002067227 */ /* 0x000fc800078e00ff */
[----:B------:R-:W-:Y:S01]  /*2460*/  @!P6 IMAD.IADD R0, R0, 0x1, -R3 ;  /* 0x000000010000e824 */ /* 0x000fe200078e0a03 */
[----:B------:R-:W-:Y:S01]  /*2470*/  ISETP.GT.U32.AND P6, PT, R3, R14, PT ;  /* 0x0000000e0300720c */ /* 0x000fe20003fc4070 */
        /* <DEDUP_REMOVED lines=8> */
[----:B------:R-:W-:Y:S01]  /*2500*/  VIADD R8, R5, 0x1d7 ;  /* 0x000001d705087836 */ /* 0x000fe20000000000 */
[----:B------:R-:W-:Y:S01]  /*2510*/  IABS R9, R6 ;  /* 0x0000000600097213 */ /* 0x000fe20000000000 */
[--C-:B------:R-:W-:Y:S01]  /*2520*/  @!P4 IMAD.IADD R15, R15, 0x1, -R3.reuse ;  /* 0x000000010f0fc824 */ /* 0x100fe200078e0a03 */
[C---:B------:R-:W-:Y:S01]  /*2530*/  ISETP.GT.U32.AND P4, PT, R3.reuse, R0, PT ;  /* 0x000000000300720c */ /* 0x040fe20003f84070 */
[----:B------:R-:W-:Y:S01]  /*2540*/  IMAD.MOV.U32 R23, RZ, RZ, R20 ;  /* 0x000000ffff177224 */ /* 0x000fe200078e0014 */
[----:B0-----:R-:W-:Y:S01]  /*2550*/  IABS R18, R8 ;  /* 0x0000000800127213 */ /* 0x001fe20000000000 */
[----:B------:R-:W-:Y:S02]  /*2560*/  @!P6 IMAD.IADD R14, R14, 0x1, -R3 ;  /* 0x000000010e0ee824 */ /* 0x000fe400078e0a03 */
[----:B------:R-:W-:Y:S01]  /*2570*/  @!P2 IMAD.MOV R23, RZ, RZ, -R23 ;  /* 0x000000ffff17a224 */ /* 0x000fe200078e0a17 */
[C---:B------:R-:W-:Y:S01]  /*2580*/  ISETP.GT.U32.AND P2, PT, R3.reuse, R15, PT ;  /* 0x0000000f0300720c */ /* 0x040fe20003f44070 */
[----:B------:R-:W-:Y:S01]  /*2590*/  IMAD.HI.U32 R22, R2, R9, RZ ;  /* 0x0000000902167227 */ /* 0x000fe200078e00ff */
[----:B------:R-:W-:-:S02]  /*25a0*/  ISETP.GT.U32.AND P6, PT, R3, R14, PT ;  /* 0x0000000e0300720c */ /* 0x000fc40003fc4070 */
[----:B------:R-:W-:Y:S01]  /*25b0*/  STL [R1+0x144], R23 ;  /* 0x0001441701007387 */ /* 0x000fe20000100800 */
[----:B------:R-:W-:-:S04]  /*25c0*/  IMAD.HI.U32 R20, R2, R18, RZ ;  /* 0x0000001202147227 */ /* 0x000fc800078e00ff */
[----:B------:R-:W-:Y:S02]  /*25d0*/  IMAD.MOV R22, RZ, RZ, -R22 ;  /* 0x000000ffff167224 */ /* 0x000fe400078e0a16 */
[----:B------:R-:W-:Y:S02]  /*25e0*/  IMAD.MOV R20, RZ, RZ, -R20 ;  /* 0x000000ffff147224 */ /* 0x000fe400078e0a14 */
[C---:B------:R-:W-:Y:S02]  /*25f0*/  IMAD R9, R3.reuse, R22, R9 ;  /* 0x0000001603097224 */ /* 0x040fe400078e0209 */
[----:B------:R-:W-:Y:S01]  /*2600*/  @!P4 IMAD.IADD R0, R0, 0x1, -R3 ;  /* 0x000000010000c824 */ /* 0x000fe200078e0a03 */
[C---:B------:R-:W-:Y:S01]  /*2610*/  ISETP.GT.U32.AND P4, PT, R3.reuse, R16, PT ;  /* 0x000000100300720c */ /* 0x040fe20003f84070 */
[C---:B------:R-:W-:Y:S02]  /*2620*/  IMAD R18, R3.reuse, R20, R18 ;  /* 0x0000001403127224 */ /* 0x040fe400078e0212 */
[----:B------:R-:W-:Y:S01]  /*2630*/  @!P1 IMAD.MOV R21, RZ, RZ, -R21 ;  /* 0x000000ffff159224 */ /* 0x000fe200078e0a15 */
[----:B------:R-:W-:Y:S01]  /*2640*/  ISETP.GT.U32.AND P1, PT, R3, R7, PT ;  /* 0x000000070300720c */ /* 0x000fe20003f24070 */
[--C-:B------:R-:W-:Y:S01]  /*2650*/  @!P2 IMAD.IADD R15, R15, 0x1, -R3.reuse ;  /* 0x000000010f0fa824 */ /* 0x100fe200078e0a03 */
[C---:B------:R-:W-:Y:S01]  /*2660*/  ISETP.GT.U32.AND P2, PT, R3.reuse, R9, PT ;  /* 0x000000090300720c */ /* 0x040fe20003f44070 */
[----:B------:R-:W-:Y:S01]  /*2670*/  @!P6 IMAD.IADD R14, R14, 0x1, -R3 ;  /* 0x000000010e0ee824 */ /* 0x000fe200078e0a03 */
[----:B------:R-:W-:Y:S01]  /*2680*/  ISETP.GT.U32.AND P6, PT, R3, R18, PT ;  /* 0x000000120300720c */ /* 0x000fe20003fc4070 */
[C---:B------:R-:W-:Y:S01]  /*2690*/  VIADD R11, R5.reuse, 0x1d6 ;  /* 0x000001d6050b7836 */ /* 0x040fe20000000000 */
[----:B------:R0:W-:Y:S01]  /*26a0*/  STL [R1+0x14c], R21 ;  /* 0x00014c1501007387 */ /* 0x0001e20000100800 */
[----:B------:R-:W-:-:S02]  /*26b0*/  VIADD R10, R5, 0x1d5 ;  /* 0x000001d5050a7836 */ /* 0x000fc40000000000 */
[--C-:B------:R-:W-:Y:S01]  /*26c0*/  @!P4 IMAD.IADD R16, R16, 0x1, -R3.reuse ;  /* 0x000000011010c824 */ /* 0x100fe200078e0a03 */
[----:B------:R-:W-:Y:S01]  /*26d0*/  IABS R19, R11 ;  /* 0x0000000b00137213 */ /* 0x000fe20000000000 */
[----:B------:R-:W-:Y:S01]  /*26e0*/  IMAD.MOV.U32 R24, RZ, RZ, R0 ;  /* 0x000000ffff187224 */ /* 0x000fe200078e0000 */
[----:B------:R-:W-:Y:S01]  /*26f0*/  IABS R12, R10 ;  /* 0x0000000a000c7213 */ /* 0x000fe20000000000 */
[--C-:B------:R-:W-:Y:S01]  /*2700*/  @!P1 IMAD.IADD R7, R7, 0x1, -R3.reuse ;  /* 0x0000000107079824 */ /* 0x100fe200078e0a03 */
[----:B------:R-:W-:Y:S01]  /*2710*/  ISETP.GE.AND P1, PT, R17, RZ, PT ;  /* 0x000000ff1100720c */ /* 0x000fe20003f26270 */
[--C-:B------:R-:W-:Y:S01]  /*2720*/  @!P2 IMAD.IADD R9, R9, 0x1, -R3.reuse ;  /* 0x000000010909a824 */ /* 0x100fe200078e0a03 */
[----:B------:R-:W-:Y:S01]  /*2730*/  ISETP.GE.AND P4, PT, R13, RZ, PT ;  /* 0x000000ff0d00720c */ /* 0x000fe20003f86270 */
[----:B------:R-:W-:Y:S01]  /*2740*/  @!P6 IMAD.IADD R18, R18, 0x1, -R3 ;  /* 0x000000011212e824 */ /* 0x000fe200078e0a03 */
[C---:B------:R-:W-:Y:S01]  /*2750*/  ISETP.GT.U32.AND P6, PT, R3.reuse, R16, PT ;  /* 0x000000100300720c */ /* 0x040fe20003fc4070 */
[----:B0-----:R-:W-:Y:S01]  /*2760*/  IMAD.HI.U32 R21, R2, R19, RZ ;  /* 0x0000001302157227 */ /* 0x001fe200078e00ff */
[----:B------:R-:W-:-:S03]  /*2770*/  ISETP.GT.U32.AND P2, PT, R3, R7, PT ;  /* 0x000000070300720c */ /* 0x000fc60003f44070 */
[----:B------:R-:W-:Y:S02]  /*2780*/  IMAD.MOV.U32 R23, RZ, RZ, R15 ;  /* 0x000000ffff177224 */ /* 0x000fe400078e000f */
[----:B------:R-:W-:Y:S01]  /*2790*/  @!P5 IMAD.MOV R24, RZ, RZ, -R24 ;  /* 0x000000ffff18d224 */ /* 0x000fe200078e0a18 */
[----:B------:R-:W-:Y:S01]  /*27a0*/  ISETP.GT.U32.AND P5, PT, R3, R9, PT ;  /* 0x000000090300720c */ /* 0x000fe20003fa4070 */
[----:B------:R-:W-:-:S03]  /*27b0*/  IMAD.HI.U32 R22, R2, R12, RZ ;  /* 0x0000000c02167227 */ /* 0x000fc600078e00ff */
[----:B------:R-:W-:Y:S01]  /*27c0*/  STL [R1+0x150], R24 ;  /* 0x0001501801007387 */ /* 0x000fe20000100800 */
[----:B------:R-:W-:Y:S02]  /*27d0*/  IMAD.MOV R21, RZ, RZ, -R21 ;  /* 0x000000ffff157224 */ /* 0x000fe400078e0a15 */
[----:B------:R-:W-:Y:S01]  /*27e0*/  @!P3 IMAD.MOV R23, RZ, RZ, -R23 ;  /* 0x000000ffff17b224 */ /* 0x000fe200078e0a17 */
[----:B------:R-:W-:Y:S01]  /*27f0*/  ISETP.GT.U32.AND P3, PT, R3, R18, PT ;  /* 0x000000120300720c */ /* 0x000fe20003f64070 */
[----:B------:R-:W-:Y:S02]  /*2800*/  IMAD.MOV R22, RZ, RZ, -R22 ;  /* 0x000000ffff167224 */ /* 0x000fe400078e0a16 */
[C---:B------:R-:W-:Y:S01]  /*2810*/  VIADD R17, R5.reuse, 0x1d4 ;  /* 0x000001d405117836 */ /* 0x040fe20000000000 */
[----:B------:R-:W-:Y:S01]  /*2820*/  STL [R1+0x1a8], R23 ;  /* 0x0001a81701007387 */ /* 0x000fe20000100800 */
[----:B------:R-:W-:Y:S02]  /*2830*/  VIADD R13, R5, 0x1d3 ;  /* 0x000001d3050d7836 */ /* 0x000fe40000000000 */
[C---:B------:R-:W-:Y:S01]  /*2840*/  IMAD R19, R3.reuse, R21, R19 ;  /* 0x0000001503137224 */ /* 0x040fe200078e0213 */
[----:B------:R-:W-:Y:S01]  /*2850*/  IABS R0, R17 ;  /* 0x0000001100007213 */ /* 0x000fe20000000000 */
[----:B------:R-:W-:Y:S01]  /*2860*/  IMAD.MOV.U32 R15, RZ, RZ, R14 ;  /* 0x000000ffff0f7224 */ /* 0x000fe200078e000e */
[----:B------:R-:W-:Y:S01]  /*2870*/  IABS R14, R13 ;  /* 0x0000000d000e7213 */ /* 0x000fe20000000000 */
[----:B------:R-:W-:-:S02]  /*2880*/  IMAD R12, R3, R22, R12 ;  /* 0x00000016030c7224 */ /* 0x000fc400078e020c */
[----:B------:R-:W-:Y:S01]  /*2890*/  @!P0 IMAD.MOV R15, RZ, RZ, -R15 ;  /* 0x000000ffff0f8224 */ /* 0x000fe200078e0a0f */
[C---:B------:R-:W-:Y:S01]  /*28a0*/  ISETP.GT.U32.AND P0, PT, R3.reuse, R19, PT ;  /* 0x000000130300720c */ /* 0x040fe20003f04070 */
[--C-:B------:R-:W-:Y:S01]  /*28b0*/  @!P6 IMAD.IADD R16, R16, 0x1, -R3.reuse ;  /* 0x000000011010e824 */ /* 0x100fe200078e0a03 */
[----:B------:R-:W-:Y:S01]  /*28c0*/  ISETP.GT.U32.AND P6, PT, R3, R12, PT ;  /* 0x0000000c0300720c */ /* 0x000fe20003fc4070 */
[--C-:B------:R-:W-:Y:S01]  /*28d0*/  @!P2 IMAD.IADD R7, R7, 0x1, -R3.reuse ;  /* 0x000000010707a824 */ /* 0x100fe200078e0a03 */
[----:B------:R-:W-:Y:S01]  /*28e0*/  ISETP.GE.AND P2, PT, R6, RZ, PT ;  /* 0x000000ff0600720c */ /* 0x000fe20003f46270 */
[----:B------:R-:W-:Y:S01]  /*28f0*/  @!P5 IMAD.IADD R9, R9, 0x1, -R3 ;  /* 0x000000010909d824 */ /* 0x000fe200078e0a03 */
[----:B------:R-:W-:Y:S01]  /*2900*/  ISETP.GE.AND P5, PT, R8, RZ, PT ;  /* 0x000000ff0800720c */ /* 0x000fe20003fa6270 */
[----:B------:R-:W-:Y:S01]  /*2910*/  IMAD.MOV.U32 R6, RZ, RZ, R14 ;  /* 0x000000ffff067224 */ /* 0x000fe200078e000e */
[----:B------:R0:W-:Y:S01]  /*2920*/  STL [R1+0x1ac], R15 ;  /* 0x0001ac0f01007387 */ /* 0x0001e20000100800 */
[----:B------:R-:W-:-:S04]  /*2930*/  IMAD.HI.U32 R8, R2, R0, RZ ;  /* 0x0000000002087227 */ /* 0x000fc800078e00ff */
[----:B------:R-:W-:Y:S01]  /*2940*/  @!P3 IMAD.IADD R18, R18, 0x1, -R3 ;  /* 0x000000011212b824 */ /* 0x000fe200078e0a03 */
[----:B------:R-:W-:Y:S01]  /*2950*/  ISETP.GE.AND P3, PT, R11, RZ, PT ;  /* 0x000000ff0b00720c */ /* 0x000fe20003f66270 */
[----:B------:R-:W-:-:S04]  /*2960*/  IMAD.HI.U32 R11, R2, R6, RZ ;  /* 0x00000006020b7227 */ /* 0x000fc800078e00ff */
[----:B------:R-:W-:Y:S02]  /*2970*/  IMAD.MOV R8, RZ, RZ, -R8 ;  /* 0x000000ffff087224 */ /* 0x000fe400078e0a08 */
[----:B------:R-:W-:Y:S02]  /*2980*/  IMAD.MOV.U32 R20, RZ, RZ, R7 ;  /* 0x000000ffff147224 */ /* 0x000fe400078e0007 */
[----:B------:R-:W-:Y:S02]  /*2990*/  IMAD.MOV R7, RZ, RZ, -R11 ;  /* 0x000000ffff077224 */ /* 0x000fe400078e0a0b */
[----:B------:R-:W-:Y:S02]  /*29a0*/  IMAD R8, R3, R8, R0 ;  /* 0x0000000803087224 */ /* 0x000fe400078e0200 */
[----:B------:R-:W-:Y:S01]  /*29b0*/  @!P0 IMAD.IADD R19, R19, 0x1, -R3 ;  /* 0x0000000113138824 */ /* 0x000fe200078e0a03 */
[----:B------:R-:W-:Y:S01]  /*29c0*/  ISETP.GE.AND P0, PT, R10, RZ, PT ;  /* 0x000000ff0a00720c */ /* 0x000fe20003f06270 */
[----:B0-----:R-:W-:-:S02]  /*29d0*/  IMAD.MOV.U32 R15, RZ, RZ, R16 ;  /* 0x000000ffff0f7224 */ /* 0x001fc400078e0010 */
[----:B------:R-:W-:Y:S01]  /*29e0*/  @!P6 IMAD.IADD R12, R12, 0x1, -R3 ;  /* 0x000000010c0ce824 */ /* 0x000fe200078e0a03 */
[----:B------:R-:W-:Y:S01]  /*29f0*/  ISETP.GE.AND P6, PT, R17, RZ, PT ;  /* 0x000000ff1100720c */ /* 0x000fe20003fc6270 */
[C---:B------:R-:W-:Y:S02]  /*2a00*/  IMAD R6, R3.reuse, R7, R6 ;  /* 0x0000000703067224 */ /* 0x040fe400078e0206 */
[----:B------:R-:W-:Y:S02]  /*2a10*/  IMAD.MOV.U32 R10, RZ, RZ, R18 ;  /* 0x000000ffff0a7224 */ /* 0x000fe400078e0012 */
[----:B------:R-:W-:Y:S01]  /*2a20*/  @!P2 IMAD.MOV R9, RZ, RZ, -R9 ;  /* 0x000000ffff09a224 */ /* 0x000fe200078e0a09 */
[C---:B------:R-:W-:Y:S01]  /*2a30*/  ISETP.GT.U32.AND P2, PT, R3.reuse, R8, PT ;  /* 0x000000080300720c */ /* 0x040fe20003f44070 */
[----:B------:R-:W-:Y:S01]  /*2a40*/  @!P4 IMAD.MOV R15, RZ, RZ, -R15 ;  /* 0x000000ffff0fc224 */ /* 0x000fe200078e0a0f */
[C---:B------:R-:W-:Y:S01]  /*2a50*/  ISETP.GT.U32.AND P4, PT, R3.reuse, R12, PT ;  /* 0x0000000c0300720c */ /* 0x040fe20003f84070 */
[----:B------:R-:W-:Y:S01]  /*2a60*/  @!P5 IMAD.MOV R10, RZ, RZ, -R10 ;  /* 0x000000ffff0ad224 */ /* 0x000fe200078e0a0a */
[C---:B------:R-:W-:Y:S01]  /*2a70*/  ISETP.GT.U32.AND P5, PT, R3.reuse, R6, PT ;  /* 0x000000060300720c */ /* 0x040fe20003fa4070 */
[----:B------:R-:W-:Y:S01]  /*2a80*/  @!P1 IMAD.MOV R20, RZ, RZ, -R20 ;  /* 0x000000ffff149224 */ /* 0x000fe200078e0a14 */
[----:B------:R-:W-:Y:S01]  /*2a90*/  ISETP.GT.U32.AND P1, PT, R3, R19, PT ;  /* 0x000000130300720c */ /* 0x000fe20003f24070 */
[----:B------:R-:W-:-:S02]  /*2aa0*/  VIADD R0, R5, 0x1d1 ;  /* 0x000001d105007836 */ /* 0x000fc40000000000 */
[C---:B------:R-:W-:Y:S01]  /*2ab0*/  VIADD R7, R5.reuse, 0x1d2 ;  /* 0x000001d205077836 */ /* 0x040fe20000000000 */
[----:B------:R-:W-:Y:S01]  /*2ac0*/  STL [R1+0x1b0], R20 ;  /* 0x0001b01401007387 */ /* 0x000fe20000100800 */
[----:B------:R-:W-:Y:S02]  /*2ad0*/  VIADD R16, R5, 0x1cb ;  /* 0x000001cb05107836 */ /* 0x000fe40000000000 */
[--C-:B------:R-:W-:Y:S01]  /*2ae0*/  @!P2 IMAD.IADD R8, R8, 0x1, -R3.reuse ;  /* 0x000000010808a824 */ /* 0x100fe200078e0a03 */
[----:B------:R-:W-:Y:S01]  /*2af0*/  STL [R1+0x1b4], R15 ;  /* 0x0001b40f01007387 */ /* 0x000fe20000100800 */
[----:B------:R-:W-:Y:S01]  /*2b00*/  IABS R14, R7 ;  /* 0x00000007000e7213 */ /* 0x000fe20000000000 */
[--C-:B------:R-:W-:Y:S01]  /*2b10*/  @!P4 IMAD.IADD R12, R12, 0x1, -R3.reuse ;  /* 0x000000010c0cc824 */ /* 0x100fe200078e0a03 */
[----:B------:R-:W-:Y:S01]  /*2b20*/  ISETP.GE.AND P4, PT, R7, RZ, PT ;  /* 0x000000ff0700720c */ /* 0x000fe20003f86270 */
[----:B------:R0:W-:Y:S01]  /*2b30*/  STL [R1+0x1b8], R9 ;  /* 0x0001b80901007387 */ /* 0x0001e20000100800 */
[--C-:B------:R-:W-:Y:S01]  /*2b40*/  @!P5 IMAD.IADD R6, R6, 0x1, -R3.reuse ;  /* 0x000000010606d824 */ /* 0x100fe200078e0a03 */
[----:B------:R-:W-:Y:S01]  /*2b50*/  ISETP.GT.U32.AND P5, PT, R3, R8, PT ;  /* 0x000000080300720c */ /* 0x000fe20003fa4070 */
[----:B------:R-:W-:Y:S01]  /*2b60*/  @!P1 IMAD.IADD R19, R19, 0x1, -R3 ;  /* 0x0000000113139824 */ /* 0x000fe200078e0a03 */
[----:B------:R1:W-:Y:S01]  /*2b70*/  STL [R1+0x1bc], R10 ;  /* 0x0001bc0a01007387 */ /* 0x0003e20000100800 */
[----:B------:R-:W-:-:S02]  /*2b80*/  ISETP.GE.AND P2, PT, R0, RZ, PT ;  /* 0x000000ff0000720c */ /* 0x000fc40003f46270 */
[----:B------:R-:W-:Y:S01]  /*2b90*/  ISETP.GE.AND P1, PT, R13, RZ, PT ;  /* 0x000000ff0d00720c */ /* 0x000fe20003f26270 */
[----:B------:R-:W-:Y:S01]  /*2ba0*/  VIADD R13, R5, 0x1d0 ;  /* 0x000001d0050d7836 */ /* 0x000fe20000000000 */
[----:B0-----:R-:W-:Y:S01]  /*2bb0*/  IABS R9, R0 ;  /* 0x0000000000097213 */ /* 0x001fe20000000000 */
[----:B-1----:R-:W-:-:S04]  /*2bc0*/  IMAD.MOV.U32 R10, RZ, RZ, R19 ;  /* 0x000000ffff0a7224 */ /* 0x002fc800078e0013 */
[----:B------:R-:W-:Y:S02]  /*2bd0*/  IMAD.MOV.U32 R7, RZ, RZ, R9 ;  /* 0x000000ffff077224 */ /* 0x000fe400078e0009 */
[----:B------:R-:W-:-:S04]  /*2be0*/  IMAD.HI.U32 R9, R2, R14, RZ ;  /* 0x0000000e02097227 */ /* 0x000fc800078e00ff */
[----:B------:R-:W-:Y:S02]  /*2bf0*/  IMAD.MOV R9, RZ, RZ, -R9 ;  /* 0x000000ffff097224 */ /* 0x000fe400078e0a09 */
[----:B------:R-:W-:-:S04]  /*2c00*/  IMAD.HI.U32 R0, R2, R7, RZ ;  /* 0x0000000702007227 */ /* 0x000fc800078e00ff */
[C---:B------:R-:W-:Y:S02]  /*2c10*/  IMAD R14, R3.reuse, R9, R14 ;  /* 0x00000009030e7224 */ /* 0x040fe400078e020e */
[----:B------:R-:W-:Y:S02]  /*2c20*/  @!P5 IMAD.IADD R8, R8, 0x1, -R3 ;  /* 0x000000010808d824 */ /* 0x000fe400078e0a03 */
[----:B------:R-:W-:Y:S01]  /*2c30*/  @!P3 IMAD.MOV R10, RZ, RZ, -R10 ;  /* 0x000000ffff0ab224 */ /* 0x000fe200078e0a0a */
[C---:B------:R-:W-:Y:S01]  /*2c40*/  ISETP.GT.U32.AND P5, PT, R3.reuse, R14, PT ;  /* 0x0000000e0300720c */ /* 0x040fe20003fa4070 */
[----:B------:R-:W-:Y:S01]  /*2c50*/  IMAD.MOV R0, RZ, RZ, -R0 ;  /* 0x000000ffff007224 */ /* 0x000fe200078e0a00 */
[C---:B------:R-:W-:Y:S01]  /*2c60*/  ISETP.GT.U32.AND P3, PT, R3.reuse, R6, PT ;  /* 0x000000060300720c */ /* 0x040fe20003f64070 */
[----:B------:R-:W-:Y:S01]  /*2c70*/  IMAD.MOV.U32 R15, RZ, RZ, R8 ;  /* 0x000000ffff0f7224 */ /* 0x000fe200078e0008 */
[----:B------:R0:W-:Y:S01]  /*2c80*/  STL [R1+0x1c0], R10 ;  /* 0x0001c00a01007387 */ /* 0x0001e20000100800 */
[----:B------:R-:W-:-:S02]  /*2c90*/  IMAD R7, R3, R0, R7 ;  /* 0x0000000003077224 */ /* 0x000fc400078e0207 */
[----:B------:R-:W-:Y:S02]  /*2ca0*/  @!P6 IMAD.MOV R15, RZ, RZ, -R15 ;  /* 0x000000ffff0fe224 */ /* 0x000fe400078e0a0f */
[----:B------:R-:W-:Y:S01]  /*2cb0*/  VIADD R0, R5, 0x1cd ;  /* 0x000001cd05007836 */ /* 0x000fe20000000000 */
[----:B------:R-:W-:Y:S01]  /*2cc0*/  ISETP.GT.U32.AND P6, PT, R3, R7, PT ;  /* 0x000000070300720c */ /* 0x000fe20003fc4070 */
[----:B------:R-:W-:Y:S02]  /*2cd0*/  VIADD R19, R5, 0x1cc ;  /* 0x000001cc05137836 */ /* 0x000fe40000000000 */
[--C-:B------:R-:W-:Y:S02]  /*2ce0*/  @!P5 IMAD.IADD R14, R14, 0x1, -R3.reuse ;  /* 0x000000010e0ed824 */ /* 0x100fe400078e0a03 */
[----:B0-----:R-:W-:Y:S02]  /*2cf0*/  IMAD.MOV.U32 R10, RZ, RZ, R12 ;  /* 0x000000ffff0a7224 */ /* 0x001fe400078e000c */
[--C-:B------:R-:W-:Y:S01]  /*2d00*/  @!P3 IMAD.IADD R6, R6, 0x1, -R3.reuse ;  /* 0x000000010606b824 */ /* 0x100fe200078e0a03 */
[----:B------:R-:W-:Y:S01]  /*2d10*/  ISETP.GT.U32.AND P5, PT, R3, R14, PT ;  /* 0x0000000e0300720c */ /* 0x000fe20003fa4070 */
[----:B------:R-:W-:Y:S01]  /*2d20*/  @!P0 IMAD.MOV R10, RZ, RZ, -R10 ;  /* 0x000000ffff0a8224 */ /* 0x000fe200078e0a0a */
[----:B------:R-:W-:Y:S01]  /*2d30*/  ISETP.GE.AND P0, PT, R13, RZ, PT ;  /* 0x000000ff0d00720c */ /* 0x000fe20003f06270 */
[----:B------:R-:W-:Y:S01]  /*2d40*/  VIADD R12, R5, 0x1ce ;  /* 0x000001ce050c7836 */ /* 0x000fe20000000000 */
[----:B------:R-:W-:Y:S01]  /*2d50*/  IABS R13, R13 ;  /* 0x0000000d000d7213 */ /* 0x000fe20000000000 */
[----:B------:R-:W-:Y:S01]  /*2d60*/  IMAD.MOV.U32 R11, RZ, RZ, R6 ;  /* 0x000000ffff0b7224 */ /* 0x000fe200078e0006 */
[----:B------:R0:W-:Y:S01]  /*2d70*/  STL [R1+0x1c4], R10 ;  /* 0x0001c40a01007387 */ /* 0x0001e20000100800 */
[----:B------:R-:W-:-:S02]  /*2d80*/  @!P6 IMAD.IADD R7, R7, 0x1, -R3 ;  /* 0x000000010707e824 */ /* 0x000fc400078e0a03 */
[----:B------:R-:W-:Y:S01]  /*2d90*/  IMAD.HI.U32 R9, R2, R13, RZ ;  /* 0x0000000d02097227 */ /* 0x000fe200078e00ff */
[----:B------:R-:W-:Y:S02]  /*2da0*/  STL [R1+0x1dc], R15 ;  /* 0x0001dc0f01007387 */ /* 0x000fe40000100800 */
[----:B------:R-:W-:Y:S01]  /*2db0*/  ISETP.GT.U32.AND P6, PT, R3, R7, PT ;  /* 0x000000070300720c */ /* 0x000fe20003fc4070 */
[----:B------:R-:W-:Y:S01]  /*2dc0*/  @!P1 IMAD.MOV R11, RZ, RZ, -R11 ;  /* 0x000000ffff0b9224 */ /* 0x000fe200078e0a0b */
[----:B------:R-:W-:Y:S01]  /*2dd0*/  ISETP.GE.AND P1, PT, R12, RZ, PT ;  /* 0x000000ff0c00720c */ /* 0x000fe20003f26270 */
[----:B------:R-:W-:Y:S01]  /*2de0*/  IMAD.MOV R8, RZ, RZ, -R9 ;  /* 0x000000ffff087224 */ /* 0x000fe200078e0a09 */
[----:B------:R-:W-:Y:S01]  /*2df0*/  IABS R12, R12 ;  /* 0x0000000c000c7213 */ /* 0x000fe20000000000 */
[----:B0-----:R-:W-:Y:S01]  /*2e00*/  VIADD R10, R5, 0x1cf ;  /* 0x000001cf050a7836 */ /* 0x001fe20000000000 */
[----:B------:R0:W-:Y:S01]  /*2e10*/  STL [R1+0x1e0], R11 ;  /* 0x0001e00b01007387 */ /* 0x0001e20000100800 */
[----:B------:R-:W-:-:S02]  /*2e20*/  IMAD R13, R3, R8, R13 ;  /* 0x00000008030d7224 */ /* 0x000fc400078e020d */
[----:B------:R-:W-:Y:S01]  /*2e30*/  IMAD.HI.U32 R8, R2, R12, RZ ;  /* 0x0000000c02087227 */ /* 0x000fe200078e00ff */
[----:B------:R-:W-:Y:S02]  /*2e40*/  ISETP.GE.AND P3, PT, R10, RZ, PT ;  /* 0x000000ff0a00720c */ /* 0x000fe40003f66270 */
[----:B------:R-:W-:Y:S01]  /*2e50*/  IABS R10, R10 ;  /* 0x0000000a000a7213 */ /* 0x000fe20000000000 */
[----:B------:R-:W-:Y:S01]  /*2e60*/  @!P5 IMAD.IADD R14, R14, 0x1, -R3 ;  /* 0x000000010e0ed824 */ /* 0x000fe200078e0a03 */
[----:B------:R-:W-:Y:S01]  /*2e70*/  ISETP.GT.U32.AND P5, PT, R3, R13, PT ;  /* 0x0000000d0300720c */ /* 0x000fe20003fa4070 */
[----:B------:R-:W-:Y:S01]  /*2e80*/  IMAD.MOV R8, RZ, RZ, -R8 ;  /* 0x000000ffff087224 */ /* 0x000fe200078e0a08 */
[----:B0-----:R-:W-:Y:S01]  /*2e90*/  IABS R11, R0 ;  /* 0x00000000000b7213 */ /* 0x001fe20000000000 */
[----:B------:R-:W-:-:S04]  /*2ea0*/  IMAD.HI.U32 R6, R2, R10, RZ ;  /* 0x0000000a02067227 */ /* 0x000fc800078e00ff */
[----:B------:R-:W-:-:S04]  /*2eb0*/  IMAD.HI.U32 R9, R2, R11, RZ ;  /* 0x0000000b02097227 */ /* 0x000fc800078e00ff */
[----:B------:R-:W-:Y:S02]  /*2ec0*/  IMAD.MOV R6, RZ, RZ, -R6 ;  /* 0x000000ffff067224 */ /* 0x000fe400078e0a06 */
[----:B------:R-:W-:Y:S02]  /*2ed0*/  IMAD.MOV R9, RZ, RZ, -R9 ;  /* 0x000000ffff097224 */ /* 0x000fe400078e0a09 */
[C---:B------:R-:W-:Y:S02]  /*2ee0*/  IMAD R12, R3.reuse, R8, R12 ;  /* 0x00000008030c7224 */ /* 0x040fe400078e020c */
[C---:B------:R-:W-:Y:S01]  /*2ef0*/  IMAD R10, R3.reuse, R6, R10 ;  /* 0x00000006030a7224 */ /* 0x040fe200078e020a */
[----:B------:R-:W-:Y:S01]  /*2f00*/  IABS R6, R19 ;  /* 0x0000001300067213 */ /* 0x000fe20000000000 */
[----:B------:R-:W-:Y:S02]  /*2f10*/  IMAD.MOV.U32 R15, RZ, RZ, R14 ;  /* 0x000000ffff0f7224 */ /* 0x000fe400078e000e */
[----:B------:R-:W-:-:S02]  /*2f20*/  IMAD R11, R3, R9, R11 ;  /* 0x00000009030b7224 */ /* 0x000fc400078e020b */
[----:B------:R-:W-:Y:S01]  /*2f30*/  @!P6 IMAD.IADD R7, R7, 0x1, -R3 ;  /* 0x000000010707e824 */ /* 0x000fe200078e0a03 */
[C---:B------:R-:W-:Y:S01]  /*2f40*/  ISETP.GT.U32.AND P6, PT, R3.reuse, R12, PT ;  /* 0x0000000c0300720c */ /* 0x040fe20003fc4070 */
[----:B------:R-:W-:Y:S01]  /*2f50*/  @!P4 IMAD.MOV R15, RZ, RZ, -R15 ;  /* 0x000000ffff0fc224 */ /* 0x000fe200078e0a0f */
[----:B------:R-:W-:Y:S01]  /*2f60*/  ISETP.GT.U32.AND P4, PT, R3, R10, PT ;  /* 0x0000000a0300720c */ /* 0x000fe20003f84070 */
[----:B------:R-:W-:Y:S01]  /*2f70*/  @!P5 IMAD.IADD R13, R13, 0x1, -R3 ;  /* 0x000000010d0dd824 */ /* 0x000fe200078e0a03 */
[----:B------:R-:W-:Y:S01]  /*2f80*/  ISETP.GT.U32.AND P5, PT, R3, R11, PT ;  /* 0x0000000b0300720c */ /* 0x000fe20003fa4070 */
[----:B------:R-:W-:Y:S01]  /*2f90*/  IMAD.MOV.U32 R14, RZ, RZ, R7 ;  /* 0x000000ffff0e7224 */ /* 0x000fe200078e0007 */
[----:B------:R0:W-:Y:S01]  /*2fa0*/  STL [R1+0x1e4], R15 ;  /* 0x0001e40f01007387 */ /* 0x0001e20000100800 */
[----:B------:R-:W-:-:S04]  /*2fb0*/  IMAD.HI.U32 R8, R2, R6, RZ ;  /* 0x0000000602087227 */ /* 0x000fc800078e00ff */
[----:B------:R-:W-:Y:S02]  /*2fc0*/  IMAD.MOV R8, RZ, RZ, -R8 ;  /* 0x000000ffff087224 */ /* 0x000fe400078e0a08 */
[--C-:B------:R-:W-:Y:S02]  /*2fd0*/  @!P6 IMAD.IADD R12, R12, 0x1, -R3.reuse ;  /* 0x000000010c0ce824 */ /* 0x100fe400078e0a03 */
[--C-:B------:R-:W-:Y:S01]  /*2fe0*/  @!P4 IMAD.IADD R10, R10, 0x1, -R3.reuse ;  /* 0x000000010a0ac824 */ /* 0x100fe200078e0a03 */
[----:B0-----:R-:W-:Y:S01]  /*2ff0*/  IABS R15, R16 ;  /* 0x00000010000f7213 */ /* 0x001fe20000000000 */
[----:B------:R-:W-:Y:S01]  /*3000*/  @!P5 IMAD.IADD R11, R11, 0x1, -R3 ;  /* 0x000000010b0bd824 */ /* 0x000fe200078e0a03 */
[C---:B------:R-:W-:Y:S01]  /*3010*/  ISETP.GT.U32.AND P4, PT, R3.reuse, R13, PT ;  /* 0x0000000d0300720c */ /* 0x040fe20003f84070 */
[----:B------:R-:W-:Y:S01]  /*3020*/  @!P2 IMAD.MOV R14, RZ, RZ, -R14 ;  /* 0x000000ffff0ea224 */ /* 0x000fe200078e0a0e */
[C---:B------:R-:W-:Y:S01]  /*3030*/  ISETP.GT.U32.AND P5, PT, R3.reuse, R12, PT ;  /* 0x0000000c0300720c */ /* 0x040fe20003fa4070 */
[----:B------:R-:W-:Y:S01]  /*3040*/  IMAD.HI.U32 R7, R2, R15, RZ ;  /* 0x0000000f02077227 */ /* 0x000fe200078e00ff */
[----:B------:R-:W-:-:S02]  /*3050*/  ISETP.GT.U32.AND P2, PT, R3, R11, PT ;  /* 0x0000000b0300720c */ /* 0x000fc40003f44070 */
[C---:B------:R-:W-:Y:S01]  /*3060*/  ISETP.GT.U32.AND P6, PT, R3.reuse, R10, PT ;  /* 0x0000000a0300720c */ /* 0x040fe20003fc4070 */
[----:B------:R-:W-:Y:S01]  /*3070*/  IMAD.MOV R7, RZ, RZ, -R7 ;  /* 0x000000ffff077224 */ /* 0x000fe200078e0a07 */
[----:B------:R0:W-:Y:S01]  /*3080*/  STL [R1+0x1e8], R14 ;  /* 0x0001e80e01007387 */ /* 0x0001e20000100800 */
[C---:B------:R-:W-:Y:S02]  /*3090*/  IMAD R6, R3.reuse, R8, R6 ;  /* 0x0000000803067224 */ /* 0x040fe400078e0206 */
[----:B------:R-:W-:Y:S02]  /*30a0*/  IMAD R15, R3, R7, R15 ;  /* 0x00000007030f7224 */ /* 0x000fe400078e020f */
[--C-:B------:R-:W-:Y:S01]  /*30b0*/  @!P4 IMAD.IADD R13, R13, 0x1, -R3.reuse ;  /* 0x000000010d0dc824 */ /* 0x100fe200078e0a03 */
[C---:B------:R-:W-:Y:S01]  /*30c0*/  ISETP.GT.U32.AND P4, PT, R3.reuse, R6, PT ;  /* 0x000000060300720c */ /* 0x040fe20003f84070 */
[----:B------:R-:W-:Y:S01]  /*30d0*/  @!P5 IMAD.IADD R12, R12, 0x1, -R3 ;  /* 0x000000010c0cd824 */ /* 0x000fe200078e0a03 */
[----:B------:R-:W-:Y:S01]  /*30e0*/  ISETP.GT.U32.AND P5, PT, R3, R15, PT ;  /* 0x0000000f0300720c */ /* 0x000fe20003fa4070 */
[----:B------:R-:W-:-:S02]  /*30f0*/  VIADD R7, R5, 0x1c8 ;  /* 0x000001c805077836 */ /* 0x000fc40000000000 */
[----:B------:R-:W-:Y:S02]  /*3100*/  VIADD R9, R5, 0x1ca ;  /* 0x000001ca05097836 */ /* 0x000fe40000000000 */
[--C-:B------:R-:W-:Y:S01]  /*3110*/  @!P2 IMAD.IADD R11, R11, 0x1, -R3.reuse ;  /* 0x000000010b0ba824 */ /* 0x100fe200078e0a03 */
[----:B------:R-:W-:Y:S01]  /*3120*/  ISETP.GE.AND P2, PT, R19, RZ, PT ;  /* 0x000000ff1300720c */ /* 0x000fe20003f46270 */
[----:B------:R-:W-:Y:S01]  /*3130*/  VIADD R8, R5, 0x1c9 ;  /* 0x000001c905087836 */ /* 0x000fe20000000000 */
[----:B------:R-:W-:Y:S01]  /*3140*/  IABS R19, R7 ;  /* 0x0000000700137213 */ /* 0x000fe20000000000 */
[--C-:B------:R-:W-:Y:S01]  /*3150*/  @!P6 IMAD.IADD R10, R10, 0x1, -R3.reuse ;  /* 0x000000010a0ae824 */ /* 0x100fe200078e0a03 */
[----:B------:R-:W-:Y:S01]  /*3160*/  IABS R18, R9 ;  /* 0x0000000900127213 */ /* 0x000fe20000000000 */
[--C-:B------:R-:W-:Y:S01]  /*3170*/  @!P4 IMAD.IADD R6, R6, 0x1, -R3.reuse ;  /* 0x000000010606c824 */ /* 0x100fe200078e0a03 */
[----:B------:R-:W-:Y:S01]  /*3180*/  ISETP.GE.AND P4, PT, R16, RZ, PT ;  /* 0x000000ff1000720c */ /* 0x000fe20003f86270 */
[----:B------:R-:W-:Y:S01]  /*3190*/  @!P5 IMAD.IADD R15, R15, 0x1, -R3 ;  /* 0x000000010f0fd824 */ /* 0x000fe200078e0a03 */
[----:B------:R-:W-:Y:S01]  /*31a0*/  IABS R17, R8 ;  /* 0x0000000800117213 */ /* 0x000fe20000000000 */
[----:B------:R-:W-:Y:S01]  /*31b0*/  IMAD.MOV.U32 R16, RZ, RZ, R19 ;  /* 0x000000ffff107224 */ /* 0x000fe200078e0013 */
[----:B------:R-:W-:Y:S01]  /*31c0*/  ISETP.GE.AND P6, PT, R0, RZ, PT ;  /* 0x000000ff0000720c */ /* 0x000fe20003fc6270 */
[----:B0-----:R-:W-:Y:S01]  /*31d0*/  IMAD.HI.U32 R14, R2, R18, RZ ;  /* 0x00000012020e7227 */ /* 0x001fe200078e00ff */
[----:B------:R-:W-:-:S03]  /*31e0*/  ISETP.GT.U32.AND P5, PT, R3, R15, PT ;  /* 0x0000000f0300720c */ /* 0x000fc60003fa4070 */
[----:B------:R-:W-:Y:S02]  /*31f0*/  IMAD.MOV.U32 R21, RZ, RZ, R13 ;  /* 0x000000ffff157224 */ /* 0x000fe400078e000d */
[----:B------:R-:W-:-:S04]  /*3200*/  IMAD.HI.U32 R13, R2, R16, RZ ;  /* 0x00000010020d7227 */ /* 0x000fc800078e00ff */
[----:B------:R-:W-:Y:S02]  /*3210*/  IMAD.MOV R14, RZ, RZ, -R14 ;  /* 0x000000ffff0e7224 */ /* 0x000fe400078e0a0e */
[----:B------:R-:W-:Y:S02]  /*3220*/  IMAD.MOV.U32 R20, RZ, RZ, R10 ;  /* 0x000000ffff147224 */ /* 0x000fe400078e000a */
[----:B------:R-:W-:Y:S01]  /*3230*/  @!P0 IMAD.MOV R21, RZ, RZ, -R21 ;  /* 0x000000ffff158224 */ /* 0x000fe200078e0a15 */
[C---:B------:R-:W-:Y:S01]  /*3240*/  ISETP.GT.U32.AND P0, PT, R3.reuse, R6, PT ;  /* 0x000000060300720c */ /* 0x040fe20003f04070 */
[----:B------:R-:W-:Y:S02]  /*3250*/  IMAD.MOV R10, RZ, RZ, -R13 ;  /* 0x000000ffff0a7224 */ /* 0x000fe400078e0a0d */
[C---:B------:R-:W-:Y:S01]  /*3260*/  IMAD R18, R3.reuse, R14, R18 ;  /* 0x0000000e03127224 */ /* 0x040fe200078e0212 */
[----:B------:R0:W-:Y:S01]  /*3270*/  STL [R1+0x1ec], R21 ;  /* 0x0001ec1501007387 */ /* 0x0001e20000100800 */
[----:B------:R-:W-:-:S02]  /*3280*/  IMAD R16, R3, R10, R16 ;  /* 0x0000000a03107224 */ /* 0x000fc400078e0210 */
[----:B------:R-:W-:-:S04]  /*3290*/  IMAD.HI.U32 R0, R2, R17, RZ ;  /* 0x0000001102007227 */ /* 0x000fc800078e00ff */
[----:B------:R-:W-:Y:S01]  /*32a0*/  @!P3 IMAD.MOV R20, RZ, RZ, -R20 ;  /* 0x000000ffff14b224 */ /* 0x000fe200078e0a14 */
[----:B------:R-:W-:Y:S01]  /*32b0*/  ISETP.GT.U32.AND P3, PT, R3, R18, PT ;  /* 0x000000120300720c */ /* 0x000fe20003f64070 */
[--C-:B------:R-:W-:Y:S01]  /*32c0*/  @!P5 IMAD.IADD R15, R15, 0x1, -R3.reuse ;  /* 0x000000010f0fd824 */ /* 0x100fe200078e0a03 */
[C---:B------:R-:W-:Y:S01]  /*32d0*/  ISETP.GT.U32.AND P5, PT, R3.reuse, R16, PT ;  /* 0x000000100300720c */ /* 0x040fe20003fa4070 */
[----:B------:R-:W-:Y:S01]  /*32e0*/  IMAD.MOV R0, RZ, RZ, -R0 ;  /* 0x000000ffff007224 */ /* 0x000fe200078e0a00 */
[----:B------:R-:W-:Y:S01]  /*32f0*/  STL [R1+0x1f4], R20 ;  /* 0x0001f41401007387 */ /* 0x000fe20000100800 */
[----:B------:R-:W-:Y:S01]  /*3300*/  @!P0 IMAD.IADD R6, R6, 0x1, -R3 ;  /* 0x0000000106068824 */ /* 0x000fe200078e0a03 */
[----:B------:R-:W-:Y:S01]  /*3310*/  ISETP.GE.AND P0, PT, R8, RZ, PT ;  /* 0x000000ff0800720c */ /* 0x000fe20003f06270 */
[----:B------:R-:W-:Y:S02]  /*3320*/  IMAD R17, R3, R0, R17 ;  /* 0x0000000003117224 */ /* 0x000fe400078e0211 */
[----:B------:R-:W-:Y:S01]  /*3330*/  @!P1 IMAD.MOV R12, RZ, RZ, -R12 ;  /* 0x000000ffff0c9224 */ /* 0x000fe200078e0a0c */
[----:B------:R-:W-:Y:S01]  /*3340*/  ISETP.GE.AND P1, PT, R9, RZ, PT ;  /* 0x000000ff0900720c */ /* 0x000fe20003f26270 */
[----:B------:R-:W-:Y:S01]  /*3350*/  @!P6 IMAD.MOV R11, RZ, RZ, -R11 ;  /* 0x000000ffff0be224 */ /* 0x000fe200078e0a0b */
[----:B------:R-:W-:Y:S01]  /*3360*/  ISETP.GT.U32.AND P6, PT, R3, R17, PT ;  /* 0x000000110300720c */ /* 0x000fe20003fc4070 */
[----:B------:R-:W-:Y:S01]  /*3370*/  VIADD R8, R5, 0x1c6 ;  /* 0x000001c605087836 */ /* 0x000fe20000000000 */
[----:B------:R-:W-:Y:S01]  /*3380*/  STL [R1+0x1f8], R12 ;  /* 0x0001f80c01007387 */ /* 0x000fe20000100800 */
[----:B------:R-:W-:-:S02]  /*3390*/  IMAD.MOV.U32 R9, RZ, RZ, R6 ;  /* 0x000000ffff097224 */ /* 0x000fc400078e0006 */
[----:B------:R-:W-:Y:S01]  /*33a0*/  @!P3 IMAD.IADD R18, R18, 0x1, -R3 ;  /* 0x000000011212b824 */ /* 0x000fe200078e0a03 */
[----:B------:R-:W-:Y:S01]  /*33b0*/  ISETP.GE.AND P3, PT, R7, RZ, PT ;  /* 0x000000ff0700720c */ /* 0x000fe20003f66270 */
[----:B------:R-:W-:Y:S01]  /*33c0*/  @!P2 IMAD.MOV R9, RZ, RZ, -R9 ;  /* 0x000000ffff09a224 */ /* 0x000fe200078e0a09 */
[----:B------:R-:W-:Y:S01]  /*33d0*/  IABS R7, R8 ;  /* 0x0000000800077213 */ /* 0x000fe20000000000 */
[--C-:B------:R-:W-:Y:S01]  /*33e0*/  @!P5 IMAD.IADD R16, R16, 0x1, -R3.reuse ;  /* 0x000000011010d824 */ /* 0x100fe200078e0a03 */
[----:B------:R1:W-:Y:S01]  /*33f0*/  STL [R1+0x1fc], R11 ;  /* 0x0001fc0b01007387 */ /* 0x0003e20000100800 */
[----:B------:R-:W-:Y:S02]  /*3400*/  VIADD R0, R5, 0x1c7 ;  /* 0x000001c705007836 */ /* 0x000fe40000000000 */
[----:B------:R-:W-:Y:S01]  /*3410*/  @!P6 IMAD.IADD R17, R17, 0x1, -R3 ;  /* 0x000000011111e824 */ /* 0x000fe200078e0a03 */
[----:B------:R2:W-:Y:S01]  /*3420*/  STL [R1+0x200], R9 ;  /* 0x0002000901007387 */ /* 0x0005e20000100800 */
[----:B------:R-:W-:Y:S01]  /*3430*/  ISETP.GT.U32.AND P5, PT, R3, R16, PT ;  /* 0x000000100300720c */ /* 0x000fe20003fa4070 */
[----:B------:R-:W-:Y:S01]  /*3440*/  VIADD R6, R5, 0x1c4 ;  /* 0x000001c405067836 */ /* 0x000fe20000000000 */
[----:B------:R-:W-:Y:S01]  /*3450*/  IABS R13, R0 ;  /* 0x00000000000d7213 */ /* 0x000fe20000000000 */
[----:B0-----:R-:W-:Y:S01]  /*3460*/  IMAD.MOV.U32 R21, RZ, RZ, R15 ;  /* 0x000000ffff157224 */ /* 0x001fe200078e000f */
[----:B------:R-:W-:Y:S01]  /*3470*/  ISETP.GT.U32.AND P6, PT, R3, R18, PT ;  /* 0x000000120300720c */ /* 0x000fe20003fc4070 */
[----:B-1----:R-:W-:Y:S01]  /*3480*/  VIADD R11, R5, 0x1c5 ;  /* 0x000001c5050b7836 */ /* 0x002fe20000000000 */
[----:B------:R-:W-:Y:S01]  /*3490*/  ISETP.GT.U32.AND P2, PT, R3, R17, PT ;  /* 0x000000110300720c */ /* 0x000fe20003f44070 */
[----:B------:R-:W-:-:S03]  /*34a0*/  IMAD.HI.U32 R10, R2, R13, RZ ;  /* 0x0000000d020a7227 */ /* 0x000fc600078e00ff */
[----:B------:R-:W-:Y:S01]  /*34b0*/  IABS R14, R11 ;  /* 0x0000000b000e7213 */ /* 0x000fe20000000000 */
[----:B--2---:R-:W-:-:S04]  /*34c0*/  IMAD.HI.U32 R9, R2, R7, RZ ;  /* 0x0000000702097227 */ /* 0x004fc800078e00ff */
[----:B------:R-:W-:Y:S02]  /*34d0*/  IMAD.MOV R9, RZ, RZ, -R9 ;  /* 0x000000ffff097224 */ /* 0x000fe400078e0a09 */
[----:B------:R-:W-:Y:S02]  /*34e0*/  IMAD.MOV R10, RZ, RZ, -R10 ;  /* 0x000000ffff0a7224 */ /* 0x000fe400078e0a0a */
[C---:B------:R-:W-:Y:S02]  /*34f0*/  IMAD R7, R3.reuse, R9, R7 ;  /* 0x0000000903077224 */ /* 0x040fe400078e0207 */
[----:B------:R-:W-:Y:S02]  /*3500*/  @!P5 IMAD.IADD R16, R16, 0x1, -R3 ;  /* 0x000000011010d824 */ /* 0x000fe400078e0a03 */
[C---:B------:R-:W-:Y:S01]  /*3510*/  IMAD R13, R3.reuse, R10, R13 ;  /* 0x0000000a030d7224 */ /* 0x040fe200078e020d */
[----:B------:R-:W-:Y:S01]  /*3520*/  ISETP.GT.U32.AND P5, PT, R3, R7, PT ;  /* 0x000000070300720c */ /* 0x000fe20003fa4070 */
[--C-:B------:R-:W-:Y:S01]  /*3530*/  @!P6 IMAD.IADD R18, R18, 0x1, -R3.reuse ;  /* 0x000000011212e824 */ /* 0x100fe200078e0a03 */
[----:B------:R-:W-:Y:S01]  /*3540*/  IABS R10, R6 ;  /* 0x00000006000a7213 */ /* 0x000fe20000000000 */
[----:B------:R-:W-:Y:S01]  /*3550*/  VIADD R9, R5, 0x1c3 ;  /* 0x000001c305097836 */ /* 0x000fe20000000000 */
[----:B------:R-:W-:Y:S01]  /*3560*/  ISETP.GT.U32.AND P6, PT, R3, R13, PT ;  /* 0x0000000d0300720c */ /* 0x000fe20003fc4070 */
[----:B------:R-:W-:Y:S01]  /*3570*/  @!P2 IMAD.IADD R17, R17, 0x1, -R3 ;  /* 0x000000011111a824 */ /* 0x000fe200078e0a03 */
[----:B------:R-:W-:Y:S01]  /*3580*/  ISETP.GE.AND P2, PT, R0, RZ, PT ;  /* 0x000000ff0000720c */ /* 0x000fe20003f46270 */
[----:B------:R-:W-:Y:S01]  /*3590*/  IMAD.HI.U32 R19, R2, R14, RZ ;  /* 0x0000000e02137227 */ /* 0x000fe200078e00ff */
[----:B------:R-:W-:-:S03]  /*35a0*/  IABS R12, R9 ;  /* 0x00000009000c7213 */ /* 0x000fc60000000000 */
[----:B------:R-:W-:Y:S02]  /*35b0*/  @!P4 IMAD.MOV R21, RZ, RZ, -R21 ;  /* 0x000000ffff15c224 */ /* 0x000fe400078e0a15 */
[--C-:B------:R-:W-:Y:S02]  /*35c0*/  @!P5 IMAD.IADD R7, R7, 0x1, -R3.reuse ;  /* 0x000000010707d824 */ /* 0x100fe400078e0a03 */
[----:B------:R-:W-:Y:S01]  /*35d0*/  IMAD.HI.U32 R15, R2, R12, RZ ;  /* 0x0000000c020f7227 */ /* 0x000fe200078e00ff */
[----:B------:R-:W-:Y:S02]  /*35e0*/  STL [R1+0x204], R21 ;  /* 0x0002041501007387 */ /* 0x000fe40000100800 */
[----:B------:R-:W-:Y:S01]  /*35f0*/  ISETP.GT.U32.AND P5, PT, R3, R7, PT ;  /* 0x000000070300720c */ /* 0x000fe20003fa4070 */
[----:B------:R-:W-:Y:S01]  /*3600*/  @!P6 IMAD.IADD R13, R13, 0x1, -R3 ;  /* 0x000000010d0de824 */ /* 0x000fe200078e0a03 */
[----:B------:R-:W-:Y:S01]  /*3610*/  ISETP.GE.AND P6, PT, R8, RZ, PT ;  /* 0x000000ff0800720c */ /* 0x000fe20003fc6270 */
[----:B------:R-:W-:-:S02]  /*3620*/  IMAD.MOV R15, RZ, RZ, -R15 ;  /* 0x000000ffff0f7224 */ /* 0x000fc400078e0a0f */
[----:B------:R-:W-:Y:S01]  /*3630*/  IMAD.HI.U32 R0, R2, R10, RZ ;  /* 0x0000000a02007227 */ /* 0x000fe200078e00ff */
[----:B------:R-:W-:-:S03]  /*3640*/  ISETP.GT.U32.AND P4, PT, R3, R13, PT ;  /* 0x0000000d0300720c */ /* 0x000fc60003f84070 */
[----:B------:R-:W-:Y:S02]  /*3650*/  IMAD.MOV R19, RZ, RZ, -R19 ;  /* 0x000000ffff137224 */ /* 0x000fe400078e0a13 */
[----:B------:R-:W-:Y:S01]  /*3660*/  @!P0 IMAD.MOV R17, RZ, RZ, -R17 ;  /* 0x000000ffff118224 */ /* 0x000fe200078e0a11 */
[----:B------:R-:W-:Y:S01]  /*3670*/  ISETP.GE.AND P0, PT, R11, RZ, PT ;  /* 0x000000ff0b00720c */ /* 0x000fe20003f06270 */
[C---:B------:R-:W-:Y:S02]  /*3680*/  IMAD R11, R3.reuse, R15, R12 ;  /* 0x0000000f030b7224 */ /* 0x040fe400078e020c */
[----:B------:R-:W-:Y:S02]  /*3690*/  IMAD.MOV R0, RZ, RZ, -R0 ;  /* 0x000000ffff007224 */ /* 0x000fe400078e0a00 */
[----:B------:R-:W-:Y:S02]  /*36a0*/  IMAD R14, R3, R19, R14 ;  /* 0x00000013030e7224 */ /* 0x000fe400078e020e */
[----:B------:R-:W-:-:S02]  /*36b0*/  IMAD.MOV.U32 R20, RZ, RZ, R18 ;  /* 0x000000ffff147224 */ /* 0x000fc400078e0012 */
[--C-:B------:R-:W-:Y:S01]  /*36c0*/  @!P5 IMAD.IADD R7, R7, 0x1, -R3.reuse ;  /* 0x000000010707d824 */ /* 0x100fe200078e0a03 */
[C---:B------:R-:W-:Y:S01]  /*36d0*/  ISETP.GT.U32.AND P5, PT, R3.reuse, R11, PT ;  /* 0x0000000b0300720c */ /* 0x040fe20003fa4070 */
[C---:B------:R-:W-:Y:S02]  /*36e0*/  IMAD R10, R3.reuse, R0, R10 ;  /* 0x00000000030a7224 */ /* 0x040fe400078e020a */
[----:B------:R-:W-:Y:S01]  /*36f0*/  @!P1 IMAD.MOV R20, RZ, RZ, -R20 ;  /* 0x000000ffff149224 */ /* 0x000fe200078e0a14 */
[----:B------:R-:W-:Y:S01]  /*3700*/  ISETP.GT.U32.AND P1, PT, R3, R14, PT ;  /* 0x0000000e0300720c */ /* 0x000fe20003f24070 */
[----:B------:R-:W-:Y:S01]  /*3710*/  @!P4 IMAD.IADD R13, R13, 0x1, -R3 ;  /* 0x000000010d0dc824 */ /* 0x000fe200078e0a03 */
[----:B------:R-:W-:Y:S01]  /*3720*/  ISETP.GE.AND P4, PT, R6, RZ, PT ;  /* 0x000000ff0600720c */ /* 0x000fe20003f86270 */
[----:B------:R-:W-:Y:S01]  /*3730*/  @!P3 IMAD.MOV R16, RZ, RZ, -R16 ;  /* 0x000000ffff10b224 */ /* 0x000fe200078e0a10 */
[----:B------:R-:W-:Y:S01]  /*3740*/  ISETP.GT.U32.AND P3, PT, R3, R10, PT ;  /* 0x0000000a0300720c */ /* 0x000fe20003f64070 */
[----:B------:R-:W-:Y:S01]  /*3750*/  IMAD.MOV.U32 R15, RZ, RZ, R13 ;  /* 0x000000ffff0f7224 */ /* 0x000fe200078e000d */
[----:B------:R-:W-:Y:S01]  /*3760*/  STL [R1+0x208], R20 ;  /* 0x0002081401007387 */ /* 0x000fe20000100800 */
[----:B------:R-:W-:-:S02]  /*3770*/  VIADD R6, R5, 0x1c1 ;  /* 0x000001c105067836 */ /* 0x000fc40000000000 */
[----:B------:R-:W-:Y:S01]  /*3780*/  VIADD R8, R5, 0x1c2 ;  /* 0x000001c205087836 */ /* 0x000fe20000000000 */
[----:B------:R-:W-:Y:S01]  /*3790*/  STL [R1+0x20c], R17 ;  /* 0x00020c1101007387 */ /* 0x000fe20000100800 */
[----:B------:R-:W-:Y:S01]  /*37a0*/  @!P2 IMAD.MOV R15, RZ, RZ, -R15 ;  /* 0x000000ffff0fa224 */ /* 0x000fe200078e0a0f */
[----:B------:R-:W-:Y:S01]  /*37b0*/  IABS R13, R6 ;  /* 0x00000006000d7213 */ /* 0x000fe20000000000 */
[--C-:B------:R-:W-:Y:S01]  /*37c0*/  @!P5 IMAD.IADD R11, R11, 0x1, -R3.reuse ;  /* 0x000000010b0bd824 */ /* 0x100fe200078e0a03 */
[----:B------:R-:W-:Y:S01]  /*37d0*/  IABS R0, R8 ;  /* 0x0000000800007213 */ /* 0x000fe20000000000 */
[--C-:B------:R-:W-:Y:S01]  /*37e0*/  @!P1 IMAD.IADD R14, R14, 0x1, -R3.reuse ;  /* 0x000000010e0e9824 */ /* 0x100fe200078e0a03 */
[----:B------:R-:W-:Y:S01]  /*37f0*/  STL [R1+0x210], R16 ;  /* 0x0002101001007387 */ /* 0x000fe20000100800 */
[----:B------:R-:W-:Y:S01]  /*3800*/  @!P3 IMAD.IADD R10, R10, 0x1, -R3 ;  /* 0x000000010a0ab824 */ /* 0x000fe200078e0a03 */
[C---:B------:R-:W-:Y:S01]  /*3810*/  ISETP.GT.U32.AND P5, PT, R3.reuse, R11, PT ;  /* 0x0000000b0300720c */ /* 0x040fe20003fa4070 */
[----:B------:R-:W-:Y:S01]  /*3820*/  IMAD.HI.U32 R12, R2, R0, RZ ;  /* 0x00000000020c7227 */ /* 0x000fe200078e00ff */
[----:B------:R0:W-:Y:S01]  /*3830*/  STL [R1+0x214], R15 ;  /* 0x0002140f01007387 */ /* 0x0001e20000100800 */
[----:B------:R-:W-:-:S02]  /*3840*/  ISETP.GT.U32.AND P3, PT, R3, R14, PT ;  /* 0x0000000e0300720c */ /* 0x000fc40003f64070 */
[----:B------:R-:W-:Y:S01]  /*3850*/  IMAD.MOV R12, RZ, RZ, -R12 ;  /* 0x000000ffff0c7224 */ /* 0x000fe200078e0a0c */
[----:B------:R-:W-:Y:S02]  /*3860*/  ISETP.GT.U32.AND P2, PT, R3, R10, PT ;  /* 0x0000000a0300720c */ /* 0x000fe40003f44070 */
[----:B------:R-:W-:Y:S01]  /*3870*/  ISETP.GE.AND P1, PT, R9, RZ, PT ;  /* 0x000000ff0900720c */ /* 0x000fe20003f26270 */
[----:B------:R-:W-:Y:S02]  /*3880*/  IMAD R0, R3, R12, R0 ;  /* 0x0000000c03007224 */ /* 0x000fe400078e0200 */
[----:B------:R-:W-:Y:S02]  /*3890*/  VIADD R9, R5, 0x1c0 ;  /* 0x000001c005097836 */ /* 0x000fe40000000000 */
[----:B0-----:R-:W-:Y:S02]  /*38a0*/  IMAD.MOV.U32 R15, RZ, RZ, R7 ;  /* 0x000000ffff0f7224 */ /* 0x001fe400078e0007 */
[----:B------:R-:W-:Y:S01]  /*38b0*/  IMAD.HI.U32 R7, R2, R13, RZ ;  /* 0x0000000d02077227 */ /* 0x000fe200078e00ff */
[----:B------:R-:W-:-:S03]  /*38c0*/  IABS R12, R9 ;  /* 0x00000009000c7213 */ /* 0x000fc60000000000 */
[----:B------:R-:W-:Y:S02]  /*38d0*/  IMAD.MOV R7, RZ, RZ, -R7 ;  /* 0x000000ffff077224 */ /* 0x000fe400078e0a07 */
[----:B------:R-:W-:Y:S02]  /*38e0*/  @!P5 IMAD.IADD R11, R11, 0x1, -R3 ;  /* 0x000000010b0bd824 */ /* 0x000fe400078e0a03 */
[C---:B------:R-:W-:Y:S02]  /*38f0*/  IMAD R13, R3.reuse, R7, R13 ;  /* 0x00000007030d7224 */ /* 0x040fe400078e020d */
[--C-:B------:R-:W-:Y:S01]  /*3900*/  @!P3 IMAD.IADD R14, R14, 0x1, -R3.reuse ;  /* 0x000000010e0eb824 */ /* 0x100fe200078e0a03 */
[C---:B------:R-:W-:Y:S01]  /*3910*/  ISETP.GT.U32.AND P3, PT, R3.reuse, R0, PT ;  /* 0x000000000300720c */ /* 0x040fe20003f64070 */
[----:B------:R-:W-:Y:S01]  /*3920*/  @!P2 IMAD.IADD R10, R10, 0x1, -R3 ;  /* 0x000000010a0aa824 */ /* 0x000fe200078e0a03 */
[----:B------:R-:W-:Y:S01]  /*3930*/  ISETP.GT.U32.AND P5, PT, R3, R13, PT ;  /* 0x0000000d0300720c */ /* 0x000fe20003fa4070 */
[----:B------:R-:W-:Y:S01]  /*3940*/  @!P6 IMAD.MOV R15, RZ, RZ, -R15 ;  /* 0x000000ffff0fe224 */ /* 0x000fe200078e0a0f */
[----:B------:R-:W-:Y:S01]  /*3950*/  ISETP.GE.AND P2, PT, R6, RZ, PT ;  /* 0x000000ff0600720c */ /* 0x000fe20003f46270 */
[----:B------:R-:W-:Y:S01]  /*3960*/  VIADD R6, R5, 0x1bf ;  /* 0x000001bf05067836 */ /* 0x000fe20000000000 */
[----:B------:R-:W-:Y:S01]  /*3970*/  ISETP.GE.AND P6, PT, R8, RZ, PT ;  /* 0x000000ff0800720c */ /* 0x000fe20003fc6270 */
[----:B------:R-:W-:Y:S01]  /*3980*/  IMAD.HI.U32 R16, R2, R12, RZ ;  /* 0x0000000c02107227 */ /* 0x000fe200078e00ff */
[----:B------:R0:W-:Y:S02]  /*3990*/  STL [R1+0x218], R15 ;  /* 0x0002180f01007387 */ /* 0x0001e40000100800 */
[----:B------:R-:W-:Y:S01]  /*39a0*/  IABS R8, R6 ;  /* 0x0000000600087213 */ /* 0x000fe20000000000 */
[----:B------:R-:W-:-:S02]  /*39b0*/  IMAD.MOV.U32 R17, RZ, RZ, R14 ;  /* 0x000000ffff117224 */ /* 0x000fc400078e000e */
[--C-:B------:R-:W-:Y:S01]  /*39c0*/  @!P3 IMAD.IADD R0, R0, 0x1, -R3.reuse ;  /* 0x000000010000b824 */ /* 0x100fe200078e0a03 */
[----:B------:R-:W-:Y:S01]  /*39d0*/  ISETP.GE.AND P3, PT, R9, RZ, PT ;  /* 0x000000ff0900720c */ /* 0x000fe20003f66270 */
[----:B------:R-:W-:Y:S02]  /*39e0*/  @!P5 IMAD.IADD R13, R13, 0x1, -R3 ;  /* 0x000000010d0dd824 */ /* 0x000fe400078e0a03 */
[----:B------:R-:W-:Y:S02]  /*39f0*/  IMAD.MOV R16, RZ, RZ, -R16 ;  /* 0x000000ffff107224 */ /* 0x000fe400078e0a10 */
[----:B------:R-:W-:Y:S01]  /*3a00*/  VIADD R7, R5, 0x1be ;  /* 0x000001be05077836 */ /* 0x000fe20000000000 */
[C---:B------:R-:W-:Y:S01]  /*3a10*/  ISETP.GT.U32.AND P5, PT, R3.reuse, R13, PT ;  /* 0x0000000d0300720c */ /* 0x040fe20003fa4070 */
[----:B------:R-:W-:Y:S01]  /*3a20*/  @!P0 IMAD.MOV R17, RZ, RZ, -R17 ;  /* 0x000000ffff118224 */ /* 0x000fe200078e0a11 */
[----:B------:R-:W-:Y:S01]  /*3a30*/  ISETP.GT.U32.AND P0, PT, R3, R0, PT ;  /* 0x000000000300720c */ /* 0x000fe20003f04070 */
[----:B------:R-:W-:Y:S01]  /*3a40*/  IMAD.HI.U32 R9, R2, R8, RZ ;  /* 0x0000000802097227 */ /* 0x000fe200078e00ff */
[----:B0-----:R-:W-:-:S02]  /*3a50*/  IABS R15, R7 ;  /* 0x00000007000f7213 */ /* 0x001fc40000000000 */
[----:B------:R-:W-:Y:S01]  /*3a60*/  STL [R1+0x21c], R17 ;  /* 0x00021c1101007387 */ /* 0x000fe20000100800 */
[C---:B------:R-:W-:Y:S02]  /*3a70*/  IMAD R12, R3.reuse, R16, R12 ;  /* 0x00000010030c7224 */ /* 0x040fe400078e020c */
[----:B------:R-:W-:Y:S02]  /*3a80*/  IMAD.MOV.U32 R14, RZ, RZ, R10 ;  /* 0x000000ffff0e7224 */ /* 0x000fe400078e000a */
[----:B------:R-:W-:Y:S02]  /*3a90*/  IMAD.MOV R9, RZ, RZ, -R9 ;  /* 0x000000ffff097224 */ /* 0x000fe400078e0a09 */
[----:B------:R-:W-:Y:S01]  /*3aa0*/  @!P4 IMAD.MOV R14, RZ, RZ, -R14 ;  /* 0x000000ffff0ec224 */ /* 0x000fe200078e0a0e */
[C---:B------:R-:W-:Y:S01]  /*3ab0*/  ISETP.GT.U32.AND P4, PT, R3.reuse, R12, PT ;  /* 0x0000000c0300720c */ /* 0x040fe20003f84070 */
[----:B------:R-:W-:Y:S02]  /*3ac0*/  IMAD R8, R3, R9, R8 ;  /* 0x0000000903087224 */ /* 0x000fe400078e0208 */
[----:B------:R-:W-:Y:S01]  /*3ad0*/  IMAD.HI.U32 R10, R2, R15, RZ ;  /* 0x0000000f020a7227 */ /* 0x000fe200078e00ff */
[----:B------:R0:W-:Y:S03]  /*3ae0*/  STL [R1+0x220], R14 ;  /* 0x0002200e01007387 */ /* 0x0001e60000100800 */
[----:B------:R-:W-:Y:S01]  /*3af0*/  @!P5 IMAD.IADD R13, R13, 0x1, -R3 ;  /* 0x000000010d0dd824 */ /* 0x000fe200078e0a03 */
[----:B------:R-:W-:Y:S01]  /*3b00*/  ISETP.GT.U32.AND P5, PT, R3, R8, PT ;  /* 0x000000080300720c */ /* 0x000fe20003fa4070 */
[----:B------:R-:W-:-:S02]  /*3b10*/  IMAD.MOV R10, RZ, RZ, -R10 ;  /* 0x000000ffff0a7224 */ /* 0x000fc400078e0a0a */
[----:B------:R-:W-:Y:S01]  /*3b20*/  @!P0 IMAD.IADD R0, R0, 0x1, -R3 ;  /* 0x0000000100008824 */ /* 0x000fe200078e0a03 */
[----:B------:R-:W-:Y:S01]  /*3b30*/  ISETP.GE.AND P0, PT, R7, RZ, PT ;  /* 0x000000ff0700720c */ /* 0x000fe20003f06270 */
[C---:B------:R-:W-:Y:S02]  /*3b40*/  IMAD R15, R3.reuse, R10, R15 ;  /* 0x0000000a030f7224 */ /* 0x040fe400078e020f */
[----:B------:R-:W-:Y:S02]  /*3b50*/  IMAD.MOV.U32 R16, RZ, RZ, R0 ;  /* 0x000000ffff107224 */ /* 0x000fe400078e0000 */
[----:B------:R-:W-:Y:S02]  /*3b60*/  @!P4 IMAD.IADD R12, R12, 0x1, -R3 ;  /* 0x000000010c0cc824 */ /* 0x000fe400078e0a03 */
[----:B------:R-:W-:Y:S01]  /*3b70*/  @!P6 IMAD.MOV R16, RZ, RZ, -R16 ;  /* 0x000000ffff10e224 */ /* 0x000fe200078e0a10 */
[C---:B------:R-:W-:Y:S01]  /*3b80*/  ISETP.GT.U32.AND P6, PT, R3.reuse, R15, PT ;  /* 0x0000000f0300720c */ /* 0x040fe20003fc4070 */
[----:B------:R-:W-:Y:S01]  /*3b90*/  @!P1 IMAD.MOV R11, RZ, RZ, -R11 ;  /* 0x000000ffff0b9224 */ /* 0x000fe200078e0a0b */
[----:B------:R-:W-:Y:S01]  /*3ba0*/  ISETP.GT.U32.AND P4, PT, R3, R12, PT ;  /* 0x0000000c0300720c */ /* 0x000fe20003f84070 */
[----:B------:R-:W-:Y:S01]  /*3bb0*/  @!P5 IMAD.IADD R8, R8, 0x1, -R3 ;  /* 0x000000010808d824 */ /* 0x000fe200078e0a03 */
[----:B------:R-:W-:Y:S01]  /*3bc0*/  ISETP.GE.AND P1, PT, R6, RZ, PT ;  /* 0x000000ff0600720c */ /* 0x000fe20003f26270 */
[----:B------:R-:W-:Y:S01]  /*3bd0*/  VIADD R10, R5, 0x1bc ;  /* 0x000001bc050a7836 */ /* 0x000fe20000000000 */
[----:B------:R1:W-:Y:S01]  /*3be0*/  STL [R1+0x224], R11 ;  /* 0x0002240b01007387 */ /* 0x0003e20000100800 */
[----:B0-----:R-:W-:Y:S01]  /*3bf0*/  IMAD.MOV.U32 R14, RZ, RZ, R13 ;  /* 0x000000ffff0e7224 */ /* 0x001fe200078e000d */
[----:B------:R-:W-:Y:S01]  /*3c00*/  ISETP.GT.U32.AND P5, PT, R3, R8, PT ;  /* 0x000000080300720c */ /* 0x000fe20003fa4070 */
[----:B------:R-:W-:Y:S01]  /*3c10*/  VIADD R6, R5, 0x1bb ;  /* 0x000001bb05067836 */ /* 0x000fe20000000000 */
[----:B------:R-:W-:Y:S01]  /*3c20*/  IABS R9, R10 ;  /* 0x0000000a00097213 */ /* 0x000fe20000000000 */
[----:B------:R-:W-:Y:S01]  /*3c30*/  @!P2 IMAD.MOV R14, RZ, RZ, -R14 ;  /* 0x000000ffff0ea224 */ /* 0x000fe200078e0a0e */
[----:B------:R-:W-:Y:S01]  /*3c40*/  STL [R1+0x22c], R16 ;  /* 0x00022c1001007387 */ /* 0x000fe20000100800 */
[--C-:B------:R-:W-:Y:S01]  /*3c50*/  @!P6 IMAD.IADD R15, R15, 0x1, -R3.reuse ;  /* 0x000000010f0fe824 */ /* 0x100fe200078e0a03 */
[----:B------:R-:W-:Y:S01]  /*3c60*/  IABS R0, R6 ;  /* 0x0000000600007213 */ /* 0x000fe20000000000 */
[----:B------:R-:W-:Y:S01]  /*3c70*/  @!P4 IMAD.IADD R12, R12, 0x1, -R3 ;  /* 0x000000010c0cc824 */ /* 0x000fe200078e0a03 */
[----:B------:R-:W-:Y:S01]  /*3c80*/  ISETP.GE.AND P4, PT, R10, RZ, PT ;  /* 0x000000ff0a00720c */ /* 0x000fe20003f86270 */
[----:B-1----:R-:W-:Y:S01]  /*3c90*/  VIADD R11, R5, 0x1bd ;  /* 0x000001bd050b7836 */ /* 0x002fe20000000000 */
[----:B------:R0:W-:Y:S01]  /*3ca0*/  STL [R1+0x230], R14 ;  /* 0x0002300e01007387 */ /* 0x0001e20000100800 */
[----:B------:R-:W-:Y:S01]  /*3cb0*/  IMAD.HI.U32 R10, R2, R9, RZ ;  /* 0x00000009020a7227 */ /* 0x000fe200078e00ff */
[----:B------:R-:W-:-:S02]  /*3cc0*/  ISETP.GT.U32.AND P6, PT, R3, R15, PT ;  /* 0x0000000f0300720c */ /* 0x000fc40003fc4070 */
[----:B------:R-:W-:Y:S01]  /*3cd0*/  IABS R7, R11 ;  /* 0x0000000b00077213 */ /* 0x000fe20000000000 */
[----:B------:R-:W-:Y:S01]  /*3ce0*/  IMAD.MOV R10, RZ, RZ, -R10 ;  /* 0x000000ffff0a7224 */ /* 0x000fe200078e0a0a */
[----:B------:R-:W-:Y:S01]  /*3cf0*/  ISETP.GE.AND P2, PT, R11, RZ, PT ;  /* 0x000000ff0b00720c */ /* 0x000fe20003f46270 */
[----:B------:R-:W-:Y:S02]  /*3d00*/  @!P5 IMAD.IADD R8, R8, 0x1, -R3 ;  /* 0x000000010808d824 */ /* 0x000fe400078e0a03 */
[----:B------:R-:W-:-:S04]  /*3d10*/  IMAD.HI.U32 R13, R2, R7, RZ ;  /* 0x00000007020d7227 */ /* 0x000fc800078e00ff */
[----:B0-----:R-:W-:Y:S02]  /*3d20*/  IMAD.MOV.U32 R14, RZ, RZ, R12 ;  /* 0x000000ffff0e7224 */ /* 0x001fe400078e000c */
[----:B------:R-:W-:Y:S02]  /*3d30*/  IMAD.MOV R13, RZ, RZ, -R13 ;  /* 0x000000ffff0d7224 */ /* 0x000fe400078e0a0d */
[----:B------:R-:W-:Y:S01]  /*3d40*/  @!P3 IMAD.MOV R14, RZ, RZ, -R14 ;  /* 0x000000ffff0eb224 */ /* 0x000fe200078e0a0e */
[----:B------:R-:W-:Y:S01]  /*3d50*/  ISETP.GE.AND P3, PT, R6, RZ, PT ;  /* 0x000000ff0600720c */ /* 0x000fe20003f66270 */
[C---:B------:R-:W-:Y:S02]  /*3d60*/  IMAD R7, R3.reuse, R13, R7 ;  /* 0x0000000d03077224 */ /* 0x040fe400078e0207 */
[C---:B------:R-:W-:Y:S01]  /*3d70*/  IMAD R6, R3.reuse, R10, R9 ;  /* 0x0000000a03067224 */ /* 0x040fe200078e0209 */
[----:B------:R-:W-:Y:S01]  /*3d80*/  STL [R1+0x234], R14 ;  /* 0x0002340e01007387 */ /* 0x000fe20000100800 */
[----:B------:R-:W-:Y:S01]  /*3d90*/  IMAD.MOV.U32 R12, RZ, RZ, R8 ;  /* 0x000000ffff0c7224 */ /* 0x000fe200078e0008 */
[----:B------:R-:W-:Y:S01]  /*3da0*/  ISETP.GT.U32.AND P5, PT, R3, R7, PT ;  /* 0x000000070300720c */ /* 0x000fe20003fa4070 */
[----:B------:R-:W-:-:S04]  /*3db0*/  IMAD.HI.U32 R11, R2, R0, RZ ;  /* 0x00000000020b7227 */ /* 0x000fc800078e00ff */
[----:B------:R-:W-:Y:S01]  /*3dc0*/  @!P1 IMAD.MOV R12, RZ, RZ, -R12 ;  /* 0x000000ffff0c9224 */ /* 0x000fe200078e0a0c */
[----:B------:R-:W-:Y:S01]  /*3dd0*/  ISETP.GT.U32.AND P1, PT, R3, R6, PT ;  /* 0x000000060300720c */ /* 0x000fe20003f24070 */
[----:B------:R-:W-:Y:S02]  /*3de0*/  IMAD.MOV R11, RZ, RZ, -R11 ;  /* 0x000000ffff0b7224 */ /* 0x000fe400078e0a0b */
[----:B------:R-:W-:Y:S01]  /*3df0*/  @!P6 IMAD.IADD R15, R15, 0x1, -R3 ;  /* 0x000000010f0fe824 */ /* 0x000fe200078e0a03 */
[----:B------:R0:W-:Y:S01]  /*3e00*/  STL [R1+0x238], R12 ;  /* 0x0002380c01007387 */ /* 0x0001e20000100800 */
[----:B------:R-:W-:Y:S02]  /*3e10*/  IMAD R0, R3, R11, R0 ;  /* 0x0000000b03007224 */ /* 0x000fe400078e0200 */
[----:B------:R-:W-:Y:S02]  /*3e20*/  IMAD.MOV.U32 R17, RZ, RZ, R15 ;  /* 0x000000ffff117224 */ /* 0x000fe400078e000f */
[----:B------:R-:W-:-:S02]  /*3e30*/  VIADD R11, R5, 0x1ba ;  /* 0x000001ba050b7836 */ /* 0x000fc40000000000 */
[----:B------:R-:W-:Y:S01]  /*3e40*/  @!P0 IMAD.MOV R17, RZ, RZ, -R17 ;  /* 0x000000ffff118224 */ /* 0x000fe200078e0a11 */
[----:B------:R-:W-:Y:S01]  /*3e50*/  ISETP.GT.U32.AND P0, PT, R3, R0, PT ;  /* 0x000000000300720c */ /* 0x000fe20003f04070 */
[--C-:B------:R-:W-:Y:S01]  /*3e60*/  @!P5 IMAD.IADD R7, R7, 0x1, -R3.reuse ;  /* 0x000000010707d824 */ /* 0x100fe200078e0a03 */
[----:B------:R-:W-:Y:S01]  /*3e70*/  ISETP.GE.AND P6, PT, R11, RZ, PT ;  /* 0x000000ff0b00720c */ /* 0x000fe20003fc6270 */
[--C-:B------:R-:W-:Y:S01]  /*3e80*/  @!P1 IMAD.IADD R6, R6, 0x1, -R3.reuse ;  /* 0x0000000106069824 */ /* 0x100fe200078e0a03 */
[----:B------:R-:W-:Y:S01]  /*3e90*/  IABS R11, R11 ;  /* 0x0000000b000b7213 */ /* 0x000fe20000000000 */
[----:B------:R-:W-:Y:S01]  /*3ea0*/  VIADD R8, R5, 0x1b9 ;  /* 0x000001b905087836 */ /* 0x000fe20000000000 */
[----:B------:R-:W-:Y:S01]  /*3eb0*/  ISETP.GT.U32.AND P5, PT, R3, R7, PT ;  /* 0x000000070300720c */ /* 0x000fe20003fa4070 */
[----:B------:R-:W-:Y:S01]  /*3ec0*/  VIADD R10, R5, 0x1b7 ;  /* 0x000001b7050a7836 */ /* 0x000fe20000000000 */
[----:B------:R-:W-:Y:S01]  /*3ed0*/  ISETP.GT.U32.AND P1, PT, R3, R6, PT ;  /* 0x000000060300720c */ /* 0x000fe20003f24070 */
[----:B------:R-:W-:Y:S01]  /*3ee0*/  IMAD.HI.U32 R15, R2, R11, RZ ;  /* 0x0000000b020f7227 */ /* 0x000fe200078e00ff */
[----:B0-----:R-:W-:Y:S01]  /*3ef0*/  IABS R12, R8 ;  /* 0x00000008000c7213 */ /* 0x001fe20000000000 */
[----:B------:R-:W-:Y:S01]  /*3f00*/  STL [R1+0x274], R17 ;  /* 0x0002741101007387 */ /* 0x000fe20000100800 */
[----:B------:R-:W-:Y:S01]  /*3f10*/  IABS R14, R10 ;  /* 0x0000000a000e7213 */ /* 0x000fe20000000000 */
[----:B------:R-:W-:-:S02]  /*3f20*/  @!P0 IMAD.IADD R0, R0, 0x1, -R3 ;  /* 0x0000000100008824 */ /* 0x000fc400078e0a03 */
[----:B------:R-:W-:Y:S02]  /*3f30*/  IMAD.MOV R15, RZ, RZ, -R15 ;  /* 0x000000ffff0f7224 */ /* 0x000fe400078e0a0f */
[----:B------:R-:W-:Y:S01]  /*3f40*/  IMAD.HI.U32 R16, R2, R12, RZ ;  /* 0x0000000c02107227 */ /* 0x000fe200078e00ff */
[----:B------:R-:W-:-:S03]  /*3f50*/  ISETP.GT.U32.AND P0, PT, R3, R0, PT ;  /* 0x000000000300720c */ /* 0x000fc60003f04070 */
[----:B------:R-:W-:Y:S01]  /*3f60*/  @!P5 IMAD.IADD R7, R7, 0x1, -R3 ;  /* 0x000000010707d824 */ /* 0x000fe200078e0a03 */
[----:B------:R-:W-:Y:S01]  /*3f70*/  ISETP.GE.AND P5, PT, R8, RZ, PT ;  /* 0x000000ff0800720c */ /* 0x000fe20003fa6270 */
[C---:B------:R-:W-:Y:S02]  /*3f80*/  IMAD R11, R3.reuse, R15, R11 ;  /* 0x0000000f030b7224 */ /* 0x040fe400078e020b */
[----:B------:R-:W-:Y:S02]  /*3f90*/  @!P1 IMAD.IADD R6, R6, 0x1, -R3 ;  /* 0x0000000106069824 */ /* 0x000fe400078e0a03 */
[----:B------:R-:W-:Y:S01]  /*3fa0*/  IMAD.MOV.U32 R19, RZ, RZ, R7 ;  /* 0x000000ffff137224 */ /* 0x000fe200078e0007 */
[----:B------:R-:W-:Y:S01]  /*3fb0*/  ISETP.GT.U32.AND P1, PT, R3, R11, PT ;  /* 0x0000000b0300720c */ /* 0x000fe20003f24070 */
[----:B------:R-:W-:Y:S02]  /*3fc0*/  IMAD.MOV.U32 R18, RZ, RZ, R6 ;  /* 0x000000ffff127224 */ /* 0x000fe400078e0006 */
[----:B------:R-:W-:-:S02]  /*3fd0*/  IMAD.MOV R16, RZ, RZ, -R16 ;  /* 0x000000ffff107224 */ /* 0x000fc400078e0a10 */
[----:B------:R-:W-:-:S04]  /*3fe0*/  IMAD.HI.U32 R8, R2, R14, RZ ;  /* 0x0000000e02087227 */ /* 0x000fc800078e00ff */
[----:B------:R-:W-:Y:S02]  /*3ff0*/  @!P2 IMAD.MOV R19, RZ, RZ, -R19 ;  /* 0x000000ffff13a224 */ /* 0x000fe400078e0a13 */
[----:B------:R-:W-:Y:S02]  /*4000*/  @!P4 IMAD.MOV R18, RZ, RZ, -R18 ;  /* 0x000000ffff12c224 */ /* 0x000fe400078e0a12 */
[----:B------:R-:W-:Y:S01]  /*4010*/  IMAD R12, R3, R16, R12 ;  /* 0x00000010030c7224 */ /* 0x000fe200078e020c */
[----:B------:R-:W-:Y:S01]  /*4020*/  STL [R1+0x278], R19 ;  /* 0x0002781301007387 */ /* 0x000fe20000100800 */
[----:B------:R-:W-:Y:S02]  /*4030*/  IMAD.MOV R8, RZ, RZ, -R8 ;  /* 0x000000ffff087224 */ /* 0x000fe400078e0a08 */
[----:B------:R-:W-:Y:S01]  /*4040*/  @!P0 IMAD.IADD R0, R0, 0x1, -R3 ;  /* 0x0000000100008824 */ /* 0x000fe200078e0a03 */
[----:B------:R0:W-:Y:S01]  /*4050*/  STL [R1+0x27c], R18 ;  /* 0x00027c1201007387 */ /* 0x0001e20000100800 */
[----:B------:R-:W-:Y:S01]  /*4060*/  VIADD R9, R5, 0x1b8 ;  /* 0x000001b805097836 */ /* 0x000fe20000000000 */
[C---:B------:R-:W-:Y:S01]  /*4070*/  ISETP.GT.U32.AND P2, PT, R3.reuse, R12, PT ;  /* 0x0000000c0300720c */ /* 0x040fe20003f44070 */
[----:B------:R-:W-:-:S02]  /*4080*/  IMAD R6, R3, R8, R14 ;  /* 0x0000000803067224 */ /* 0x000fc400078e020e */
[----:B------:R-:W-:Y:S01]  /*4090*/  @!P1 IMAD.IADD R11, R11, 0x1, -R3 ;  /* 0x000000010b0b9824 */ /* 0x000fe200078e0a03 */
[----:B------:R-:W-:Y:S01]  /*40a0*/  IABS R13, R9 ;  /* 0x00000009000d7213 */ /* 0x000fe20000000000 */
[----:B------:R-:W-:Y:S01]  /*40b0*/  VIADD R7, R5, 0x1b6 ;  /* 0x000001b605077836 */ /* 0x000fe20000000000 */
[----:B------:R-:W-:Y:S01]  /*40c0*/  ISETP.GE.AND P4, PT, R9, RZ, PT ;  /* 0x000000ff0900720c */ /* 0x000fe20003f86270 */
[----:B------:R-:W-:Y:S01]  /*40d0*/  VIADD R9, R5, 0x1b4 ;  /* 0x000001b405097836 */ /* 0x000fe20000000000 */
[----:B------:R-:W-:Y:S01]  /*40e0*/  ISETP.GT.U32.AND P1, PT, R3, R11, PT ;  /* 0x0000000b0300720c */ /* 0x000fe20003f24070 */
[----:B0-----:R-:W-:Y:S01]  /*40f0*/  IMAD.MOV.U32 R18, RZ, RZ, R0 ;  /* 0x000000ffff127224 */ /* 0x001fe200078e0000 */
[----:B------:R-:W-:Y:S01]  /*4100*/  IABS R15, R7 ;  /* 0x00000007000f7213 */ /* 0x000fe20000000000 */
[----:B------:R-:W-:Y:S01]  /*4110*/  IMAD.HI.U32 R17, R2, R13, RZ ;  /* 0x0000000d02117227 */ /* 0x000fe200078e00ff */
[----:B------:R-:W-:-:S03]  /*4120*/  IABS R0, R9 ;  /* 0x0000000900007213 */ /* 0x000fc60000000000 */
[----:B------:R-:W-:Y:S01]  /*4130*/  @!P3 IMAD.MOV R18, RZ, RZ, -R18 ;  /* 0x000000ffff12b224 */ /* 0x000fe200078e0a12 */
[----:B------:R-:W-:Y:S01]  /*4140*/  ISETP.GT.U32.AND P3, PT, R3, R6, PT ;  /* 0x000000060300720c */ /* 0x000fe20003f64070 */
[----:B------:R-:W-:Y:S02]  /*4150*/  IMAD.MOV R17, RZ, RZ, -R17 ;  /* 0x000000ffff117224 */ /* 0x000fe400078e0a11 */
[----:B------:R-:W-:Y:S01]  /*4160*/  @!P2 IMAD.IADD R12, R12, 0x1, -R3 ;  /* 0x000000010c0ca824 */ /* 0x000fe200078e0a03 */
[----:B------:R0:W-:Y:S01]  /*4170*/  STL [R1+0x280], R18 ;  /* 0x0002801201007387 */ /* 0x0001e20000100800 */
[----:B------:R-:W-:Y:S02]  /*4180*/  VIADD R8, R5, 0x1b5 ;  /* 0x000001b505087836 */ /* 0x000fe40000000000 */
[C---:B------:R-:W-:Y:S01]  /*4190*/  IMAD R13, R3.reuse, R17, R13 ;  /* 0x00000011030d7224 */ /* 0x040fe200078e020d */
[----:B------:R-:W-:Y:S01]  /*41a0*/  ISETP.GT.U32.AND P2, PT, R3, R12, PT ;  /* 0x0000000c0300720c */ /* 0x000fe20003f44070 */
[----:B------:R-:W-:Y:S01]  /*41b0*/  IMAD.HI.U32 R16, R2, R15, RZ ;  /* 0x0000000f02107227 */ /* 0x000fe200078e00ff */
[----:B------:R-:W-:-:S02]  /*41c0*/  IABS R14, R8 ;  /* 0x00000008000e7213 */ /* 0x000fc40000000000 */
[----:B------:R-:W-:Y:S01]  /*41d0*/  ISETP.GT.U32.AND P0, PT, R3, R13, PT ;  /* 0x0000000d0300720c */ /* 0x000fe20003f04070 */
[--C-:B------:R-:W-:Y:S02]  /*41e0*/  @!P3 IMAD.IADD R6, R6, 0x1, -R3.reuse ;  /* 0x000000010606b824 */ /* 0x100fe400078e0a03 */
[----:B------:R-:W-:Y:S01]  /*41f0*/  @!P1 IMAD.IADD R11, R11, 0x1, -R3 ;  /* 0x000000010b0b9824 */ /* 0x000fe200078e0a03 */
[----:B------:R-:W-:Y:S01]  /*4200*/  ISETP.GE.AND P1, PT, R10, RZ, PT ;  /* 0x000000ff0a00720c */ /* 0x000fe20003f26270 */
[----:B------:R-:W-:Y:S01]  /*4210*/  IMAD.MOV R16, RZ, RZ, -R16 ;  /* 0x000000ffff107224 */ /* 0x000fe200078e0a10 */
[----:B------:R-:W-:Y:S01]  /*4220*/  ISETP.GT.U32.AND P3, PT, R3, R6, PT ;  /* 0x000000060300720c */ /* 0x000fe20003f64070 */
[----:B------:R-:W-:Y:S02]  /*4230*/  IMAD.MOV.U32 R10, RZ, RZ, R0 ;  /* 0x000000ffff0a7224 */ /* 0x000fe400078e0000 */
[----:B------:R-:W-:-:S04]  /*4240*/  IMAD.HI.U32 R0, R2, R14, RZ ;  /* 0x0000000e02007227 */ /* 0x000fc800078e00ff */
[C---:B------:R-:W-:Y:S02]  /*4250*/  IMAD R15, R3.reuse, R16, R15 ;  /* 0x00000010030f7224 */ /* 0x040fe400078e020f */
[----:B------:R-:W-:Y:S02]  /*4260*/  IMAD.MOV R0, RZ, RZ, -R0 ;  /* 0x000000ffff007224 */ /* 0x000fe400078e0a00 */
[--C-:B------:R-:W-:Y:S01]  /*4270*/  @!P2 IMAD.IADD R12, R12, 0x1, -R3.reuse ;  /* 0x000000010c0ca824 */ /* 0x100fe200078e0a03 */
[C---:B------:R-:W-:Y:S01]  /*4280*/  ISETP.GT.U32.AND P2, PT, R3.reuse, R15, PT ;  /* 0x0000000f0300720c */ /* 0x040fe20003f44070 */
[----:B------:R-:W-:Y:S02]  /*4290*/  IMAD R14, R3, R0, R14 ;  /* 0x00000000030e7224 */ /* 0x000fe400078e020e */
[--C-:B------:R-:W-:Y:S02]  /*42a0*/  @!P0 IMAD.IADD R13, R13, 0x1, -R3.reuse ;  /* 0x000000010d0d8824 */ /* 0x100fe400078e0a03 */
[----:B------:R-:W-:Y:S01]  /*42b0*/  @!P3 IMAD.IADD R6, R6, 0x1, -R3 ;  /* 0x000000010606b824 */ /* 0x000fe200078e0a03 */
[C---:B------:R-:W-:Y:S01]  /*42c0*/  ISETP.GT.U32.AND P3, PT, R3.reuse, R14, PT ;  /* 0x0000000e0300720c */ /* 0x040fe20003f64070 */
[----:B0-----:R-:W-:Y:S01]  /*42d0*/  IMAD.MOV.U32 R18, RZ, RZ, R11 ;  /* 0x000000ffff127224 */ /* 0x001fe200078e000b */
[----:B------:R-:W-:Y:S01]  /*42e0*/  ISETP.GT.U32.AND P0, PT, R3, R13, PT ;  /* 0x0000000d0300720c */ /* 0x000fe20003f04070 */
[----:B------:R-:W-:-:S02]  /*42f0*/  IMAD.MOV.U32 R17, RZ, RZ, R12 ;  /* 0x000000ffff117224 */ /* 0x000fc400078e000c */
[----:B------:R-:W-:-:S04]  /*4300*/  IMAD.HI.U32 R11, R2, R10, RZ ;  /* 0x0000000a020b7227 */ /* 0x000fc800078e00ff */
[----:B------:R-:W-:Y:S02]  /*4310*/  @!P2 IMAD.IADD R15, R15, 0x1, -R3 ;  /* 0x000000010f0fa824 */ /* 0x000fe400078e0a03 */
[----:B------:R-:W-:Y:S02]  /*4320*/  VIADD R0, R5, 0x1b3 ;  /* 0x000001b305007836 */ /* 0x000fe40000000000 */
[----:B------:R-:W-:Y:S01]  /*4330*/  @!P6 IMAD.MOV R18, RZ, RZ, -R18 ;  /* 0x000000ffff12e224 */ /* 0x000fe200078e0a12 */
[----:B------:R-:W-:Y:S01]  /*4340*/  ISETP.GE.AND P6, PT, R7, RZ, PT ;  /* 0x000000ff0700720c */ /* 0x000fe20003fc6270 */
[----:B------:R-:W-:Y:S01]  /*4350*/  @!P5 IMAD.MOV R17, RZ, RZ, -R17 ;  /* 0x000000ffff11d224 */ /* 0x000fe200078e0a11 */
[----:B------:R-:W-:Y:S01]  /*4360*/  ISETP.GE.AND P5, PT, R8, RZ, PT ;  /* 0x000000ff0800720c */ /* 0x000fe20003fa6270 */
[----:B------:R-:W-:Y:S01]  /*4370*/  IMAD.MOV R11, RZ, RZ, -R11 ;  /* 0x000000ffff0b7224 */ /* 0x000fe200078e0a0b */
[----:B------:R-:W-:Y:S01]  /*4380*/  ISETP.GT.U32.AND P2, PT, R3, R15, PT ;  /* 0x0000000f0300720c */ /* 0x000fe20003f44070 */
[----:B------:R-:W-:Y:S01]  /*4390*/  VIADD R7, R5, 0x1b2 ;  /* 0x000001b205077836 */ /* 0x000fe20000000000 */
[----:B------:R-:W-:Y:S01]  /*43a0*/  IABS R8, R0 ;  /* 0x0000000000087213 */ /* 0x000fe20000000000 */
[--C-:B------:R-:W-:Y:S01]  /*43b0*/  @!P3 IMAD.IADD R14, R14, 0x1, -R3.reuse ;  /* 0x000000010e0eb824 */ /* 0x100fe200078e0a03 */
[----:B------:R-:W-:Y:S01]  /*43c0*/  STL [R1+0x284], R18 ;  /* 0x0002841201007387 */ /* 0x000fe20000100800 */
[----:B------:R-:W-:Y:S01]  /*43d0*/  @!P0 IMAD.IADD R13, R13, 0x1, -R3 ;  /* 0x000000010d0d8824 */ /* 0x000fe200078e0a03 */
[----:B------:R-:W-:Y:S01]  /*43e0*/  ISETP.GE.AND P0, PT, R9, RZ, PT ;  /* 0x000000ff0900720c */ /* 0x000fe20003f06270 */
[C---:B------:R-:W-:Y:S01]  /*43f0*/  IMAD R10, R3.reuse, R11, R10 ;  /* 0x0000000b030a7224 */ /* 0x040fe200078e020a */
[----:B------:R-:W-:Y:S01]  /*4400*/  IABS R11, R7 ;  /* 0x00000007000b7213 */ /* 0x000fe20000000000 */
[----:B------:R-:W-:Y:S01]  /*4410*/  IMAD.MOV.U32 R12, RZ, RZ, R6 ;  /* 0x000000ffff0c7224 */ /* 0x000fe200078e0006 */
[----:B------:R-:W-:Y:S01]  /*4420*/  ISETP.GT.U32.AND P3, PT, R3, R14, PT ;  /* 0x0000000e0300720c */ /* 0x000fe20003f64070 */
[----:B------:R-:W-:Y:S01]  /*4430*/  IMAD.MOV.U32 R16, RZ, RZ, R13 ;  /* 0x000000ffff107224 */ /* 0x000fe200078e000d */
[----:B------:R0:W-:Y:S01]  /*4440*/  STL [R1+0x28c], R17 ;  /* 0x00028c1101007387 */ /* 0x0001e20000100800 */
[----:B------:R-:W-:-:S04]  /*4450*/  IMAD.HI.U32 R13, R2, R8, RZ ;  /* 0x00000008020d7227 */ /* 0x000fc800078e00ff */
[----:B------:R-:W-:Y:S01]  /*4460*/  @!P1 IMAD.MOV R12, RZ, RZ, -R12 ;  /* 0x000000ffff0c9224 */ /* 0x000fe200078e0a0c */
[----:B------:R-:W-:Y:S01]  /*4470*/  ISETP.GE.AND P1, PT, R7, RZ, PT ;  /* 0x000000ff0700720c */ /* 0x000fe20003f26270 */
[----:B------:R-:W-:-:S04]  /*4480*/  IMAD.HI.U32 R7, R2, R11, RZ ;  /* 0x0000000b02077227 */ /* 0x000fc800078e00ff */
[----:B------:R-:W-:Y:S02]  /*4490*/  IMAD.MOV R13, RZ, RZ, -R13 ;  /* 0x000000ffff0d7224 */ /* 0x000fe400078e0a0d */
[----:B------:R-:W-:Y:S01]  /*44a0*/  @!P2 IMAD.IADD R15, R15, 0x1, -R3 ;  /* 0x000000010f0fa824 */ /* 0x000fe200078e0a03 */
[C---:B------:R-:W-:Y:S01]  /*44b0*/  ISETP.GT.U32.AND P2, PT, R3.reuse, R10, PT ;  /* 0x0000000a0300720c */ /* 0x040fe20003f44070 */
[----:B------:R-:W-:Y:S02]  /*44c0*/  IMAD.MOV R7, RZ, RZ, -R7 ;  /* 0x000000ffff077224 */ /* 0x000fe400078e0a07 */
[C---:B------:R-:W-:Y:S02]  /*44d0*/  IMAD R8, R3.reuse, R13, R8 ;  /* 0x0000000d03087224 */ /* 0x040fe400078e0208 */
[C---:B------:R-:W-:Y:S02]  /*44e0*/  IMAD R11, R3.reuse, R7, R11 ;  /* 0x00000007030b7224 */ /* 0x040fe400078e020b */
[----:B------:R-:W-:Y:S01]  /*44f0*/  @!P3 IMAD.IADD R14, R14, 0x1, -R3 ;  /* 0x000000010e0eb824 */ /* 0x000fe200078e0a03 */
[----:B------:R-:W-:Y:S01]  /*4500*/  ISETP.GT.U32.AND P3, PT, R3, R8, PT ;  /* 0x000000080300720c */ /* 0x000fe20003f64070 */
[----:B0-----:R-:W-:-:S02]  /*4510*/  IMAD.MOV.U32 R17, RZ, RZ, R15 ;  /* 0x000000ffff117224 */ /* 0x001fc400078e000f */
[----:B------:R-:W-:Y:S01]  /*4520*/  @!P4 IMAD.MOV R16, RZ, RZ, -R16 ;  /* 0x000000ffff10c224 */ /* 0x000fe200078e0a10 */
[----:B------:R-:W-:Y:S01]  /*4530*/  ISETP.GE.AND P4, PT, R0, RZ, PT ;  /* 0x000000ff0000720c */ /* 0x000fe20003f86270 */
[----:B------:R-:W-:Y:S01]  /*4540*/  @!P6 IMAD.MOV R17, RZ, RZ, -R17 ;  /* 0x000000ffff11e224 */ /* 0x000fe200078e0a11 */
[----:B------:R-:W-:Y:S01]  /*4550*/  ISETP.GT.U32.AND P6, PT, R3, R11, PT ;  /* 0x0000000b0300720c */ /* 0x000fe20003fc4070 */
[--C-:B------:R-:W-:Y:S01]  /*4560*/  @!P2 IMAD.IADD R10, R10, 0x1, -R3.reuse ;  /* 0x000000010a0aa824 */ /* 0x100fe200078e0a03 */
[----:B------:R0:W-:Y:S01]  /*4570*/  STL [R1+0x290], R16 ;  /* 0x0002901001007387 */ /* 0x0001e20000100800 */
[C---:B------:R-:W-:Y:S02]  /*4580*/  VIADD R0, R5.reuse, 0x1b1 ;  /* 0x000001b105007836 */ /* 0x040fe40000000000 */
[----:B------:R-:W-:Y:S01]  /*4590*/  VIADD R19, R5, 0x1ad ;  /* 0x000001ad05137836 */ /* 0x000fe20000000000 */
[----:B------:R1:W-:Y:S01]  /*45a0*/  STL [R1+0x294], R12 ;  /* 0x0002940c01007387 */ /* 0x0003e20000100800 */
[C---:B------:R-:W-:Y:S01]  /*45b0*/  ISETP.GT.U32.AND P2, PT, R3.reuse, R10, PT ;  /* 0x0000000a0300720c */ /* 0x040fe20003f44070 */
[--C-:B------:R-:W-:Y:S01]  /*45c0*/  @!P3 IMAD.IADD R8, R8, 0x1, -R3.reuse ;  /* 0x000000010808b824 */ /* 0x100fe200078e0a03 */
[----:B------:R-:W-:Y:S01]  /*45d0*/  IABS R9, R0 ;  /* 0x0000000000097213 */ /* 0x000fe20000000000 */
[----:B------:R2:W-:Y:S01]  /*45e0*/  STL [R1+0x298], R17 ;  /* 0x0002981101007387 */ /* 0x0005e20000100800 */
[----:B------:R-:W-:Y:S01]  /*45f0*/  IABS R20, R19 ;  /* 0x0000001300147213 */ /* 0x000fe20000000000 */
[----:B0-----:R-:W-:Y:S01]  /*4600*/  IMAD.MOV.U32 R16, RZ, RZ, R14 ;  /* 0x000000ffff107224 */ /* 0x001fe200078e000e */
[----:B------:R-:W-:Y:S01]  /*4610*/  ISETP.GT.U32.AND P3, PT, R3, R8, PT ;  /* 0x000000080300720c */ /* 0x000fe20003f64070 */
[----:B------:R-:W-:-:S02]  /*4620*/  @!P6 IMAD.IADD R11, R11, 0x1, -R3 ;  /* 0x000000010b0be824 */ /* 0x000fc400078e0a03 */
[----:B-1----:R-:W-:Y:S02]  /*4630*/  VIADD R12, R5, 0x1b0 ;  /* 0x000001b0050c7836 */ /* 0x002fe40000000000 */
[C---:B------:R-:W-:Y:S01]  /*4640*/  IMAD.HI.U32 R13, R2.reuse, R9, RZ ;  /* 0x00000009020d7227 */ /* 0x040fe200078e00ff */
[----:B------:R-:W-:Y:S02]  /*4650*/  ISETP.GT.U32.AND P6, PT, R3, R11, PT ;  /* 0x0000000b0300720c */ /* 0x000fe40003fc4070 */
[----:B------:R-:W-:Y:S01]  /*4660*/  IABS R6, R12 ;  /* 0x0000000c00067213 */ /* 0x000fe20000000000 */
[----:B------:R-:W-:Y:S02]  /*4670*/  IMAD.MOV R13, RZ, RZ, -R13 ;  /* 0x000000ffff0d7224 */ /* 0x000fe400078e0a0d */
[----:B--2---:R-:W-:Y:S02]  /*4680*/  VIADD R17, R5, 0x1af ;  /* 0x000001af05117836 */ /* 0x004fe40000000000 */
[----:B------:R-:W-:-:S04]  /*4690*/  IMAD.HI.U32 R7, R2, R6, RZ ;  /* 0x0000000602077227 */ /* 0x000fc800078e00ff */
[----:B------:R-:W-:Y:S02]  /*46a0*/  IMAD.MOV R7, RZ, RZ, -R7 ;  /* 0x000000ffff077224 */ /* 0x000fe400078e0a07 */
[----:B------:R-:W-:Y:S01]  /*46b0*/  @!P5 IMAD.MOV R16, RZ, RZ, -R16 ;  /* 0x000000ffff10d224 */ /* 0x000fe200078e0a10 */
[----:B------:R-:W-:Y:S01]  /*46c0*/  ISETP.GE.AND P5, PT, R0, RZ, PT ;  /* 0x000000ff0000720c */ /* 0x000fe20003fa6270 */
[----:B------:R-:W-:Y:S01]  /*46d0*/  @!P2 IMAD.IADD R10, R10, 0x1, -R3 ;  /* 0x000000010a0aa824 */ /* 0x000fe200078e0a03 */
[----:B------:R-:W-:Y:S01]  /*46e0*/  ISETP.GE.AND P2, PT, R12, RZ, PT ;  /* 0x000000ff0c00720c */ /* 0x000fe20003f46270 */
[C---:B------:R-:W-:Y:S01]  /*46f0*/  IMAD R6, R3.reuse, R7, R6 ;  /* 0x0000000703067224 */ /* 0x040fe200078e0206 */
[----:B------:R-:W-:Y:S01]  /*4700*/  IABS R12, R17 ;  /* 0x00000011000c7213 */ /* 0x000fe20000000000 */
[----:B------:R-:W-:Y:S01]  /*4710*/  IMAD R0, R3, R13, R9 ;  /* 0x0000000d03007224 */ /* 0x000fe200078e0209 */
[----:B------:R0:W-:Y:S01]  /*4720*/  STL [R1+0x29c], R16 ;  /* 0x00029c1001007387 */ /* 0x0001e20000100800 */
[----:B------:R-:W-:-:S02]  /*4730*/  VIADD R7, R5, 0x1ae ;  /* 0x000001ae05077836 */ /* 0x000fc40000000000 */
[----:B------:R-:W-:Y:S01]  /*4740*/  @!P3 IMAD.IADD R8, R8, 0x1, -R3 ;  /* 0x000000010808b824 */ /* 0x000fe200078e0a03 */
[----:B------:R-:W-:Y:S01]  /*4750*/  ISETP.GT.U32.AND P3, PT, R3, R0, PT ;  /* 0x000000000300720c */ /* 0x000fe20003f64070 */
[----:B------:R-:W-:Y:S01]  /*4760*/  IMAD.HI.U32 R13, R2, R12, RZ ;  /* 0x0000000c020d7227 */ /* 0x000fe200078e00ff */
[----:B------:R-:W-:-:S03]  /*4770*/  IABS R22, R7 ;  /* 0x0000000700167213 */ /* 0x000fc60000000000 */
[----:B------:R-:W-:Y:S01]  /*4780*/  @!P6 IMAD.IADD R11, R11, 0x1, -R3 ;  /* 0x000000010b0be824 */ /* 0x000fe200078e0a03 */
[----:B------:R-:W-:Y:S01]  /*4790*/  ISETP.GT.U32.AND P6, PT, R3, R6, PT ;  /* 0x000000060300720c */ /* 0x000fe20003fc4070 */
[----:B------:R-:W-:Y:S02]  /*47a0*/  IMAD.MOV R13, RZ, RZ, -R13 ;  /* 0x000000ffff0d7224 */ /* 0x000fe400078e0a0d */
[----:B------:R-:W-:-:S04]  /*47b0*/  IMAD.HI.U32 R21, R2, R22, RZ ;  /* 0x0000001602157227 */ /* 0x000fc800078e00ff */
[C---:B------:R-:W-:Y:S02]  /*47c0*/  IMAD R12, R3.reuse, R13, R12 ;  /* 0x0000000d030c7224 */ /* 0x040fe400078e020c */
[----:B------:R-:W-:Y:S02]  /*47d0*/  IMAD.MOV R21, RZ, RZ, -R21 ;  /* 0x000000ffff157224 */ /* 0x000fe400078e0a15 */
[--C-:B------:R-:W-:Y:S01]  /*47e0*/  @!P3 IMAD.IADD R0, R0, 0x1, -R3.reuse ;  /* 0x000000010000b824 */ /* 0x100fe200078e0a03 */
[C---:B------:R-:W-:Y:S01]  /*47f0*/  ISETP.GT.U32.AND P3, PT, R3.reuse, R12, PT ;  /* 0x0000000c0300720c */ /* 0x040fe20003f64070 */
[C---:B------:R-:W-:Y:S02]  /*4800*/  IMAD R21, R3.reuse, R21, R22 ;  /* 0x0000001503157224 */ /* 0x040fe400078e0216 */
[----:B------:R-:W-:Y:S02]  /*4810*/  @!P6 IMAD.IADD R6, R6, 0x1, -R3 ;  /* 0x000000010606e824 */ /* 0x000fe400078e0a03 */
[----:B------:R-:W-:Y:S01]  /*4820*/  IMAD.HI.U32 R23, R2, R20, RZ ;  /* 0x0000001402177227 */ /* 0x000fe200078e00ff */
[----:B------:R-:W-:-:S03]  /*4830*/  ISETP.GT.U32.AND P6, PT, R3, R21, PT ;  /* 0x000000150300720c */ /* 0x000fc60003fc4070 */
[C---:B------:R-:W-:Y:S02]  /*4840*/  VIADD R14, R5.reuse, 0x1ac ;  /* 0x000001ac050e7836 */ /* 0x040fe40000000000 */
[----:B0-----:R-:W-:Y:S02]  /*4850*/  VIADD R16, R5, 0x1ab ;  /* 0x000001ab05107836 */ /* 0x001fe40000000000 */
[----:B------:R-:W-:Y:S01]  /*4860*/  IMAD.MOV R23, RZ, RZ, -R23 ;  /* 0x000000ffff177224 */ /* 0x000fe200078e0a17 */
[----:B------:R-:W-:Y:S01]  /*4870*/  IABS R9, R14 ;  /* 0x0000000e00097213 */ /* 0x000fe20000000000 */
[--C-:B------:R-:W-:Y:S01]  /*4880*/  @!P3 IMAD.IADD R12, R12, 0x1, -R3.reuse ;  /* 0x000000010c0cb824 */ /* 0x100fe200078e0a03 */
[----:B------:R-:W-:Y:S01]  /*4890*/  IABS R15, R16 ;  /* 0x00000010000f7213 */ /* 0x000fe20000000000 */
[C---:B------:R-:W-:Y:S01]  /*48a0*/  IMAD R20, R3.reuse, R23, R20 ;  /* 0x0000001703147224 */ /* 0x040fe200078e0214 */
[----:B------:R-:W-:Y:S01]  /*48b0*/  ISETP.GT.U32.AND P3, PT, R3, R0, PT ;  /* 0x000000000300720c */ /* 0x000fe20003f64070 */
[----:B------:R-:W-:Y:S01]  /*48c0*/  @!P6 IMAD.IADD R21, R21, 0x1, -R3 ;  /* 0x000000011515e824 */ /* 0x000fe200078e0a03 */
[----:B------:R-:W-:Y:S01]  /*48d0*/  ISETP.GT.U32.AND P6, PT, R3, R12, PT ;  /* 0x0000000c0300720c */ /* 0x000fe20003fc4070 */
[----:B------:R-:W-:-:S04]  /*48e0*/  IMAD.HI.U32 R18, R2, R9, RZ ;  /* 0x0000000902127227 */ /* 0x000fc800078e00ff */
[----:B------:R-:W-:Y:S02]  /*48f0*/  IMAD.MOV.U32 R24, RZ, RZ, R10 ;  /* 0x000000ffff187224 */ /* 0x000fe400078e000a */
[----:B------:R-:W-:Y:S01]  /*4900*/  @!P1 IMAD.MOV R11, RZ, RZ, -R11 ;  /* 0x000000ffff0b9224 */ /* 0x000fe200078e0a0b */
[----:B------:R-:W-:Y:S01]  /*4910*/  ISETP.GT.U32.AND P1, PT, R3, R20, PT ;  /* 0x000000140300720c */ /* 0x000fe20003f24070 */
[----:B------:R-:W-:-:S04]  /*4920*/  IMAD.HI.U32 R13, R2, R15, RZ ;  /* 0x0000000f020d7227 */ /* 0x000fc800078e00ff */
[----:B------:R-:W-:Y:S02]  /*4930*/  IMAD.MOV.U32 R22, RZ, RZ, R8 ;  /* 0x000000ffff167224 */ /* 0x000fe400078e0008 */
[----:B------:R-:W-:Y:S02]  /*4940*/  IMAD.MOV R18, RZ, RZ, -R18 ;  /* 0x000000ffff127224 */ /* 0x000fe400078e0a12 */
[----:B------:R-:W-:Y:S01]  /*4950*/  @!P0 IMAD.MOV R24, RZ, RZ, -R24 ;  /* 0x000000ffff188224 */ /* 0x000fe200078e0a18 */
[C---:B------:R-:W-:Y:S01]  /*4960*/  ISETP.GT.U32.AND P0, PT, R3.reuse, R6, PT ;  /* 0x000000060300720c */ /* 0x040fe20003f04070 */
[----:B------:R-:W-:Y:S02]  /*4970*/  IMAD.MOV R13, RZ, RZ, -R13 ;  /* 0x000000ffff0d7224 */ /* 0x000fe400078e0a0d */
[----:B------:R-:W-:Y:S01]  /*4980*/  @!P4 IMAD.MOV R22, RZ, RZ, -R22 ;  /* 0x000000ffff16c224 */ /* 0x000fe200078e0a16 */
[C---:B------:R-:W-:Y:S01]  /*4990*/  ISETP.GT.U32.AND P4, PT, R3.reuse, R21, PT ;  /* 0x000000150300720c */ /* 0x040fe20003f84070 */
[C---:B------:R-:W-:Y:S01]  /*49a0*/  IMAD R9, R3.reuse, R18, R9 ;  /* 0x0000001203097224 */ /* 0x040fe200078e0209 */
[----:B------:R-:W-:Y:S01]  /*49b0*/  STL [R1+0x2dc], R24 ;  /* 0x0002dc1801007387 */ /* 0x000fe20000100800 */
[----:B------:R-:W-:-:S02]  /*49c0*/  IMAD R13, R3, R13, R15 ;  /* 0x0000000d030d7224 */ /* 0x000fc400078e020f */
[----:B------:R-:W-:Y:S01]  /*49d0*/  VIADD R15, R5, 0x1a9 ;  /* 0x000001a9050f7836 */ /* 0x000fe20000000000 */
[----:B------:R-:W-:Y:S01]  /*49e0*/  STL [R1+0x2e0], R22 ;  /* 0x0002e01601007387 */ /* 0x000fe20000100800 */
[--C-:B------:R-:W-:Y:S01]  /*49f0*/  @!P3 IMAD.IADD R0, R0, 0x1, -R3.reuse ;  /* 0x000000010000b824 */ /* 0x100fe200078e0a03 */
[----:B------:R-:W-:Y:S01]  /*4a00*/  ISETP.GT.U32.AND P3, PT, R3, R9, PT ;  /* 0x000000090300720c */ /* 0x000fe20003f64070 */
[----:B------:R-:W-:Y:S01]  /*4a10*/  VIADD R18, R5, 0x1aa ;  /* 0x000001aa05127836 */ /* 0x000fe20000000000 */
[----:B------:R-:W-:Y:S01]  /*4a20*/  IABS R8, R15 ;  /* 0x0000000f00087213 */ /* 0x000fe20000000000 */
[--C-:B------:R-:W-:Y:S01]  /*4a30*/  @!P6 IMAD.IADD R12, R12, 0x1, -R3.reuse ;  /* 0x000000010c0ce824 */ /* 0x100fe200078e0a03 */
[----:B------:R-:W-:Y:S01]  /*4a40*/  ISETP.GT.U32.AND P6, PT, R3, R13, PT ;  /* 0x0000000d0300720c */ /* 0x000fe20003fc4070 */
[--C-:B------:R-:W-:Y:S01]  /*4a50*/  @!P1 IMAD.IADD R20, R20, 0x1, -R3.reuse ;  /* 0x0000000114149824 */ /* 0x100fe200078e0a03 */
[----:B------:R-:W-:Y:S01]  /*4a60*/  IABS R10, R18 ;  /* 0x00000012000a7213 */ /* 0x000fe20000000000 */
[----:B------:R-:W-:Y:S01]  /*4a70*/  IMAD.MOV.U32 R23, RZ, RZ, R0 ;  /* 0x000000ffff177224 */ /* 0x000fe200078e0000 */
[----:B------:R0:W-:Y:S01]  /*4a80*/  STL [R1+0x2e4], R11 ;  /* 0x0002e40b01007387 */ /* 0x0001e20000100800 */
[----:B------:R-:W-:Y:S01]  /*4a90*/  @!P0 IMAD.IADD R6, R6, 0x1, -R3 ;  /* 0x0000000106068824 */ /* 0x000fe200078e0a03 */
[----:B------:R-:W-:Y:S01]  /*4aa0*/  ISETP.GE.AND P0, PT, R17, RZ, PT ;  /* 0x000000ff1100720c */ /* 0x000fe20003f06270 */
[----:B------:R-:W-:Y:S01]  /*4ab0*/  @!P5 IMAD.MOV R23, RZ, RZ, -R23 ;  /* 0x000000ffff17d224 */ /* 0x000fe200078e0a17 */
[----:B------:R-:W-:Y:S01]  /*4ac0*/  ISETP.GT.U32.AND P5, PT, R3, R20, PT ;  /* 0x000000140300720c */ /* 0x000fe20003fa4070 */
[----:B------:R-:W-:Y:S01]  /*4ad0*/  IMAD.HI.U32 R17, R2, R8, RZ ;  /* 0x0000000802117227 */ /* 0x000fe200078e00ff */
[----:B------:R-:W-:-:S02]  /*4ae0*/  ISETP.GE.AND P1, PT, R19, RZ, PT ;  /* 0x000000ff1300720c */ /* 0x000fc40003f26270 */
[----:B------:R-:W-:Y:S01]  /*4af0*/  STL [R1+0x2e8], R23 ;  /* 0x0002e81701007387 */ /* 0x000fe20000100800 */
[----:B------:R-:W-:Y:S01]  /*4b00*/  @!P4 IMAD.IADD R21, R21, 0x1, -R3 ;  /* 0x000000011515c824 */ /* 0x000fe200078e0a03 */
[----:B------:R-:W-:Y:S01]  /*4b10*/  ISETP.GE.AND P4, PT, R7, RZ, PT ;  /* 0x000000ff0700720c */ /* 0x000fe20003f86270 */
[----:B0-----:R-:W-:-:S04]  /*4b20*/  IMAD.HI.U32 R11, R2, R10, RZ ;  /* 0x0000000a020b7227 */ /* 0x001fc800078e00ff */
[----:B------:R-:W-:Y:S02]  /*4b30*/  IMAD.MOV R17, RZ, RZ, -R17 ;  /* 0x000000ffff117224 */ /* 0x000fe400078e0a11 */
[----:B------:R-:W-:Y:S02]  /*4b40*/  IMAD.MOV R11, RZ, RZ, -R11 ;  /* 0x000000ffff0b7224 */ /* 0x000fe400078e0a0b */
[--C-:B------:R-:W-:Y:S01]  /*4b50*/  @!P3 IMAD.IADD R9, R9, 0x1, -R3.reuse ;  /* 0x000000010909b824 */ /* 0x100fe200078e0a03 */
[----:B------:R-:W-:Y:S01]  /*4b60*/  ISETP.GE.AND P3, PT, R14, RZ, PT ;  /* 0x000000ff0e00720c */ /* 0x000fe20003f66270 */
[----:B------:R-:W-:Y:S02]  /*4b70*/  IMAD.MOV.U32 R22, RZ, RZ, R6 ;  /* 0x000000ffff167224 */ /* 0x000fe400078e0006 */
[----:B------:R-:W-:Y:S02]  /*4b80*/  @!P6 IMAD.IADD R13, R13, 0x1, -R3 ;  /* 0x000000010d0de824 */ /* 0x000fe400078e0a03 */
[----:B------:R-:W-:-:S02]  /*4b90*/  IMAD R8, R3, R17, R8 ;  /* 0x0000001103087224 */ /* 0x000fc400078e0208 */
[C---:B------:R-:W-:Y:S01]  /*4ba0*/  IMAD R10, R3.reuse, R11, R10 ;  /* 0x0000000b030a7224 */ /* 0x040fe200078e020a */
[C---:B------:R-:W-:Y:S01]  /*4bb0*/  ISETP.GT.U32.AND P6, PT, R3.reuse, R13, PT ;  /* 0x0000000d0300720c */ /* 0x040fe20003fc4070 */
[----:B------:R-:W-:Y:S01]  /*4bc0*/  @!P2 IMAD.MOV R22, RZ, RZ, -R22 ;  /* 0x000000ffff16a224 */ /* 0x000fe200078e0a16 */
[----:B------:R-:W-:Y:S01]  /*4bd0*/  ISETP.GT.U32.AND P2, PT, R3, R9, PT ;  /* 0x000000090300720c */ /* 0x000fe20003f44070 */
[----:B------:R-:W-:Y:S02]  /*4be0*/  IMAD.MOV.U32 R11, RZ, RZ, R12 ;  /* 0x000000ffff0b7224 */ /* 0x000fe400078e000c */
[----:B------:R-:W-:Y:S01]  /*4bf0*/  VIADD R0, R5, 0x1a8 ;  /* 0x000001a805007836 */ /* 0x000fe20000000000 */
[----:B------:R-:W-:Y:S01]  /*4c00*/  STL [R1+0x2ec], R22 ;  /* 0x0002ec1601007387 */ /* 0x000fe20000100800 */
[----:B------:R-:W-:Y:S02]  /*4c10*/  IMAD.MOV.U32 R7, RZ, RZ, R21 ;  /* 0x000000ffff077224 */ /* 0x000fe400078e0015 */
[----:B------:R-:W-:Y:S01]  /*4c20*/  @!P5 IMAD.IADD R20, R20, 0x1, -R3 ;  /* 0x000000011414d824 */ /* 0x000fe200078e0a03 */
[C---:B------:R-:W-:Y:S01]  /*4c30*/  ISETP.GT.U32.AND P5, PT, R3.reuse, R8, PT ;  /* 0x000000080300720c */ /* 0x040fe20003fa4070 */
[----:B------:R-:W-:Y:S01]  /*4c40*/  @!P0 IMAD.MOV R11, RZ, RZ, -R11 ;  /* 0x000000ffff0b8224 */ /* 0x000fe200078e0a0b */
[----:B------:R-:W-:Y:S01]  /*4c50*/  ISETP.GT.U32.AND P0, PT, R3, R10, PT ;  /* 0x0000000a0300720c */ /* 0x000fe20003f04070 */
[----:B------:R-:W-:Y:S01]  /*4c60*/  @!P4 IMAD.MOV R7, RZ, RZ, -R7 ;  /* 0x000000ffff07c224 */ /* 0x000fe200078e0a07 */
[----:B------:R-:W-:Y:S01]  /*4c70*/  IABS R14, R0 ;  /* 0x00000000000e7213 */ /* 0x000fe20000000000 */
[----:B------:R-:W-:Y:S01]  /*4c80*/  VIADD R6, R5, 0x1a7 ;  /* 0x000001a705067836 */ /* 0x000fe20000000000 */
[----:B------:R0:W-:Y:S01]  /*4c90*/  STL [R1+0x2f0], R11 ;  /* 0x0002f00b01007387 */ /* 0x0001e20000100800 */
[----:B------:R-:W-:Y:S01]  /*4ca0*/  ISETP.GE.AND P4, PT, R16, RZ, PT ;  /* 0x000000ff1000720c */ /* 0x000fe20003f86270 */
[--C-:B------:R-:W-:Y:S01]  /*4cb0*/  @!P2 IMAD.IADD R9, R9, 0x1, -R3.reuse ;  /* 0x000000010909a824 */ /* 0x100fe200078e0a03 */
[----:B------:R-:W-:Y:S01]  /*4cc0*/  ISETP.GE.AND P2, PT, R18, RZ, PT ;  /* 0x000000ff1200720c */ /* 0x000fe20003f46270 */
[----:B------:R1:W-:Y:S01]  /*4cd0*/  STL [R1+0x2f4], R7 ;  /* 0x0002f40701007387 */ /* 0x0003e20000100800 */
[--C-:B------:R-:W-:Y:S01]  /*4ce0*/  @!P6 IMAD.IADD R13, R13, 0x1, -R3.reuse ;  /* 0x000000010d0de824 */ /* 0x100fe200078e0a03 */
[----:B------:R-:W-:Y:S01]  /*4cf0*/  IABS R17, R6 ;  /* 0x0000000600117213 */ /* 0x000fe20000000000 */
[--C-:B------:R-:W-:Y:S01]  /*4d00*/  @!P5 IMAD.IADD R8, R8, 0x1, -R3.reuse ;  /* 0x000000010808d824 */ /* 0x100fe200078e0a03 */
[----:B------:R-:W-:Y:S01]  /*4d10*/  ISETP.GE.AND P6, PT, R15, RZ, PT ;  /* 0x000000ff0f00720c */ /* 0x000fe20003fc6270 */
[----:B------:R-:W-:Y:S01]  /*4d20*/  @!P0 IMAD.IADD R10, R10, 0x1, -R3 ;  /* 0x000000010a0a8824 */ /* 0x000fe200078e0a03 */
[----:B------:R-:W-:Y:S01]  /*4d30*/  ISETP.GE.AND P0, PT, R0, RZ, PT ;  /* 0x000000ff0000720c */ /* 0x000fe20003f06270 */
[----:B------:R-:W-:Y:S01]  /*4d40*/  IMAD.MOV.U32 R12, RZ, RZ, R20 ;  /* 0x000000ffff0c7224 */ /* 0x000fe200078e0014 */
[----:B------:R-:W-:Y:S01]  /*4d50*/  ISETP.GT.U32.AND P5, PT, R3, R8, PT ;  /* 0x000000080300720c */ /* 0x000fe20003fa4070 */
[----:B0-----:R-:W-:-:S02]  /*4d60*/  IMAD.MOV.U32 R11, RZ, RZ, R9 ;  /* 0x000000ffff0b7224 */ /* 0x001fc400078e0009 */
[----:B-1----:R-:W-:-:S04]  /*4d70*/  IMAD.HI.U32 R7, R2, R14, RZ ;  /* 0x0000000e02077227 */ /* 0x002fc800078e00ff */
[----:B------:R-:W-:Y:S02]  /*4d80*/  IMAD.MOV R7, RZ, RZ, -R7 ;  /* 0x000000ffff077224 */ /* 0x000fe400078e0a07 */
[----:B------:R-:W-:Y:S02]  /*4d90*/  IMAD.MOV.U32 R9, RZ, RZ, R13 ;  /* 0x000000ffff097224 */ /* 0x000fe400078e000d */
[----:B------:R-:W-:Y:S02]  /*4da0*/  IMAD R14, R3, R7, R14 ;  /* 0x00000007030e7224 */ /* 0x000fe400078e020e */
[----:B------:R-:W-:-:S04]  /*4db0*/  IMAD.HI.U32 R0, R2, R17, RZ ;  /* 0x0000001102007227 */ /* 0x000fc800078e00ff */
[----:B------:R-:W-:Y:S01]  /*4dc0*/  @!P1 IMAD.MOV R12, RZ, RZ, -R12 ;  /* 0x000000ffff0c9224 */ /* 0x000fe200078e0a0c */
[C---:B------:R-:W-:Y:S01]  /*4dd0*/  ISETP.GT.U32.AND P1, PT, R3.reuse, R10, PT ;  /* 0x0000000a0300720c */ /* 0x040fe20003f24070 */
[----:B------:R-:W-:Y:S01]  /*4de0*/  @!P4 IMAD.MOV R9, RZ, RZ, -R9 ;  /* 0x000000ffff09c224 */ /* 0x000fe200078e0a09 */
[----:B------:R-:W-:Y:S01]  /*4df0*/  ISETP.GT.U32.AND P4, PT, R3, R14, PT ;  /* 0x0000000e0300720c */ /* 0x000fe20003f84070 */
[----:B------:R-:W-:Y:S01]  /*4e00*/  IMAD.MOV R0, RZ, RZ, -R0 ;  /* 0x000000ffff007224 */ /* 0x000fe200078e0a00 */
[----:B------:R0:W-:Y:S01]  /*4e10*/  STL [R1+0x2f8], R12 ;  /* 0x0002f80c01007387 */ /* 0x0001e20000100800 */
[----:B------:R-:W-:Y:S02]  /*4e20*/  VIADD R15, R5, 0x1a6 ;  /* 0x000001a6050f7836 */ /* 0x000fe40000000000 */
[----:B------:R-:W-:Y:S02]  /*4e30*/  IMAD R17, R3, R0, R17 ;  /* 0x0000000003117224 */ /* 0x000fe400078e0211 */
[----:B------:R-:W-:-:S02]  /*4e40*/  @!P5 IMAD.IADD R8, R8, 0x1, -R3 ;  /* 0x000000010808d824 */ /* 0x000fc400078e0a03 */
[----:B------:R-:W-:Y:S01]  /*4e50*/  @!P3 IMAD.MOV R11, RZ, RZ, -R11 ;  /* 0x000000ffff0bb224 */ /* 0x000fe200078e0a0b */
[----:B------:R-:W-:Y:S01]  /*4e60*/  ISETP.GT.U32.AND P5, PT, R3, R17, PT ;  /* 0x000000110300720c */ /* 0x000fe20003fa4070 */
[--C-:B------:R-:W-:Y:S01]  /*4e70*/  @!P1 IMAD.IADD R10, R10, 0x1, -R3.reuse ;  /* 0x000000010a0a9824 */ /* 0x100fe200078e0a03 */
[----:B------:R-:W-:Y:S01]  /*4e80*/  ISETP.GE.AND P1, PT, R15, RZ, PT ;  /* 0x000000ff0f00720c */ /* 0x000fe20003f26270 */
[--C-:B------:R-:W-:Y:S01]  /*4e90*/  @!P4 IMAD.IADD R14, R14, 0x1, -R3.reuse ;  /* 0x000000010e0ec824 */ /* 0x100fe200078e0a03 */
[----:B------:R-:W-:Y:S01]  /*4ea0*/  IABS R15, R15 ;  /* 0x0000000f000f7213 */ /* 0x000fe20000000000 */
[----:B------:R1:W-:Y:S01]  /*4eb0*/  STL [R1+0x2fc], R11 ;  /* 0x0002fc0b01007387 */ /* 0x0003e20000100800 */
[C---:B------:R-:W-:Y:S01]  /*4ec0*/  VIADD R0, R5.reuse, 0x1a4 ;  /* 0x000001a405007836 */ /* 0x040fe20000000000 */
[----:B------:R-:W-:Y:S01]  /*4ed0*/  ISETP.GE.AND P3, PT, R6, RZ, PT ;  /* 0x000000ff0600720c */ /* 0x000fe20003f66270 */
[----:B------:R-:W-:Y:S01]  /*4ee0*/  VIADD R6, R5, 0x1a5 ;  /* 0x000001a505067836 */ /* 0x000fe20000000000 */
[----:B------:R2:W-:Y:S01]  /*4ef0*/  STL [R1+0x300], R9 ;  /* 0x0003000901007387 */ /* 0x0005e20000100800 */
[----:B------:R-:W-:Y:S01]  /*4f00*/  ISETP.GT.U32.AND P4, PT, R3, R14, PT ;  /* 0x0000000e0300720c */ /* 0x000fe20003f84070 */
[----:B------:R-:W-:Y:S01]  /*4f10*/  IMAD.MOV.U32 R7, RZ, RZ, R10 ;  /* 0x000000ffff077224 */ /* 0x000fe200078e000a */
[----:B0-----:R-:W-:Y:S01]  /*4f20*/  IABS R12, R0 ;  /* 0x00000000000c7213 */ /* 0x001fe20000000000 */
[----:B------:R-:W-:-:S02]  /*4f30*/  @!P5 IMAD.IADD R17, R17, 0x1, -R3 ;  /* 0x000000011111d824 */ /* 0x000fc400078e0a03 */
[----:B------:R-:W-:Y:S01]  /*4f40*/  @!P2 IMAD.MOV R7, RZ, RZ, -R7 ;  /* 0x000000ffff07a224 */ /* 0x000fe200078e0a07 */
[----:B-1----:R-:W-:Y:S01]  /*4f50*/  IABS R11, R6 ;  /* 0x00000006000b7213 */ /* 0x002fe20000000000 */
[----:B------:R-:W-:Y:S01]  /*4f60*/  @!P6 IMAD.MOV R8, RZ, RZ, -R8 ;  /* 0x000000ffff08e224 */ /* 0x000fe200078e0a08 */
[----:B------:R-:W-:Y:S01]  /*4f70*/  ISETP.GE.AND P2, PT, R6, RZ, PT ;  /* 0x000000ff0600720c */ /* 0x000fe20003f46270 */
[----:B--2---:R-:W-:Y:S01]  /*4f80*/  IMAD.HI.U32 R9, R2, R15, RZ ;  /* 0x0000000f02097227 */ /* 0x004fe200078e00ff */
[----:B------:R0:W-:Y:S01]  /*4f90*/  STL [R1+0x304], R7 ;  /* 0x0003040701007387 */ /* 0x0001e20000100800 */
[C---:B------:R-:W-:Y:S02]  /*4fa0*/  ISETP.GT.U32.AND P5, PT, R3.reuse, R17, PT ;  /* 0x000000110300720c */ /* 0x040fe40003fa4070 */
[----:B------:R-:W-:Y:S01]  /*4fb0*/  IMAD.MOV R9, RZ, RZ, -R9 ;  /* 0x000000ffff097224 */ /* 0x000fe200078e0a09 */
[----:B------:R-:W-:Y:S01]  /*4fc0*/  ISETP.GE.AND P6, PT, R0, RZ, PT ;  /* 0x000000ff0000720c */ /* 0x000fe20003fc6270 */
[----:B------:R-:W-:Y:S01]  /*4fd0*/  IMAD.HI.U32 R6, R2, R12, RZ ;  /* 0x0000000c02067227 */ /* 0x000fe200078e00ff */
[----:B------:R1:W-:Y:S03]  /*4fe0*/  STL [R1+0x30c], R8 ;  /* 0x00030c0801007387 */ /* 0x0003e60000100800 */
[----:B------:R-:W-:-:S02]  /*4ff0*/  IMAD R15, R3, R9, R15 ;  /* 0x00000009030f7224 */ /* 0x000fc400078e020f */
[----:B0-----:R-:W-:-:S04]  /*5000*/  IMAD.HI.U32 R7, R2, R11, RZ ;  /* 0x0000000b02077227 */ /* 0x001fc800078e00ff */
[----:B------:R-:W-:Y:S01]  /*5010*/  @!P4 IMAD.IADD R14, R14, 0x1, -R3 ;  /* 0x000000010e0ec824 */ /* 0x000fe200078e0a03 */
[C---:B------:R-:W-:Y:S01]  /*5020*/  ISETP.GT.U32.AND P4, PT, R3.reuse, R15, PT ;  /* 0x0000000f0300720c */ /* 0x040fe20003f84070 */
[----:B------:R-:W-:Y:S02]  /*5030*/  IMAD.MOV R6, RZ, RZ, -R6 ;  /* 0x000000ffff067224 */ /* 0x000fe400078e0a06 */
[----:B------:R-:W-:Y:S02]  /*5040*/  IMAD.MOV R7, RZ, RZ, -R7 ;  /* 0x000000ffff077224 */ /* 0x000fe400078e0a07 */
[C---:B------:R-:W-:Y:S02]  /*5050*/  IMAD R12, R3.reuse, R6, R12 ;  /* 0x00000006030c7224 */ /* 0x040fe400078e020c */
[----:B------:R-:W-:Y:S02]  /*5060*/  IMAD.MOV.U32 R18, RZ, RZ, R14 ;  /* 0x000000ffff127224 */ /* 0x000fe400078e000e */
[----:B------:R-:W-:-:S02]  /*5070*/  IMAD R11, R3, R7, R11 ;  /* 0x00000007030b7224 */ /* 0x000fc400078e020b */
[----:B------:R-:W-:Y:S01]  /*5080*/  @!P0 IMAD.MOV R18, RZ, RZ, -R18 ;  /* 0x000000ffff128224 */ /* 0x000fe200078e0a12 */
[----:B------:R-:W-:Y:S01]  /*5090*/  ISETP.GT.U32.AND P0, PT, R3, R12, PT ;  /* 0x0000000c0300720c */ /* 0x000fe20003f04070 */
[----:B------:R-:W-:Y:S02]  /*50a0*/  VIADD R0, R5, 0x1a3 ;  /* 0x000001a305007836 */ /* 0x000fe40000000000 */
[--C-:B------:R-:W-:Y:S01]  /*50b0*/  @!P5 IMAD.IADD R17, R17, 0x1, -R3.reuse ;  /* 0x000000011111d824 */ /* 0x100fe200078e0a03 */
[----:B------:R-:W-:Y:S01]  /*50c0*/  ISETP.GT.U32.AND P5, PT, R3, R11, PT ;  /* 0x0000000b0300720c */ /* 0x000fe20003fa4070 */
[----:B------:R-:W-:Y:S01]  /*50d0*/  @!P4 IMAD.IADD R15, R15, 0x1, -R3 ;  /* 0x000000010f0fc824 */ /* 0x000fe200078e0a03 */
[----:B------:R-:W-:Y:S01]  /*50e0*/  IABS R7, R0 ;  /* 0x0000000000077213 */ /* 0x000fe20000000000 */
[----:B------:R-:W-:Y:S01]  /*50f0*/  VIADD R10, R5, 0x1a1 ;  /* 0x000001a1050a7836 */ /* 0x000fe20000000000 */
[----:B------:R-:W-:Y:S01]  /*5100*/  STL [R1+0x308], R18 ;  /* 0x0003081201007387 */ /* 0x000fe20000100800 */
[----:B------:R-:W-:Y:S01]  /*5110*/  @!P3 IMAD.MOV R17, RZ, RZ, -R17 ;  /* 0x000000ffff11b224 */ /* 0x000fe200078e0a11 */
[----:B------:R-:W-:Y:S01]  /*5120*/  ISETP.GT.U32.AND P4, PT, R3, R15, PT ;  /* 0x0000000f0300720c */ /* 0x000fe20003f84070 */
[----:B------:R-:W-:Y:S01]  /*5130*/  IMAD.HI.U32 R14, R2, R7, RZ ;  /* 0x00000007020e7227 */ /* 0x000fe200078e00ff */
[----:B------:R-:W-:-:S02]  /*5140*/  ISETP.GE.AND P3, PT, R0, RZ, PT ;  /* 0x000000ff0000720c */ /* 0x000fc40003f66270 */
[----:B------:R-:W-:Y:S01]  /*5150*/  IABS R13, R10 ;  /* 0x0000000a000d7213 */ /* 0x000fe20000000000 */
[--C-:B------:R-:W-:Y:S01]  /*5160*/  @!P0 IMAD.IADD R12, R12, 0x1, -R3.reuse ;  /* 0x000000010c0c8824 */ /* 0x100fe200078e0a03 */
[----:B------:R0:W-:Y:S01]  /*5170*/  STL [R1+0x310], R17 ;  /* 0x0003101101007387 */ /* 0x0001e20000100800 */
[----:B------:R-:W-:Y:S02]  /*5180*/  IMAD.MOV R14, RZ, RZ, -R14 ;  /* 0x000000ffff0e7224 */ /* 0x000fe400078e0a0e */
[----:B------:R-:W-:Y:S01]  /*5190*/  @!P5 IMAD.IADD R11, R11, 0x1, -R3 ;  /* 0x000000010b0bd824 */ /* 0x000fe200078e0a03 */
[----:B------:R-:W-:Y:S01]  /*51a0*/  ISETP.GT.U32.AND P0, PT, R3, R12, PT ;  /* 0x0000000c0300720c */ /* 0x000fe20003f04070 */
[C---:B------:R-:W-:Y:S02]  /*51b0*/  VIADD R9, R5.reuse, 0x1a2 ;  /* 0x000001a205097836 */ /* 0x040fe40000000000 */
[----:B------:R-:W-:Y:S01]  /*51c0*/  VIADD R6, R5, 0x1a0 ;  /* 0x000001a005067836 */ /* 0x000fe20000000000 */
[C---:B------:R-:W-:Y:S01]  /*51d0*/  ISETP.GT.U32.AND P5, PT, R3.reuse, R11, PT ;  /* 0x0000000b0300720c */ /* 0x040fe20003fa4070 */
[----:B------:R-:W-:Y:S01]  /*51e0*/  IMAD R0, R3, R14, R7 ;  /* 0x0000000e03007224 */ /* 0x000fe200078e0207 */
[----:B------:R-:W-:Y:S01]  /*51f0*/  IABS R16, R9 ;  /* 0x0000000900107213 */ /* 0x000fe20000000000 */
[----:B------:R-:W-:Y:S01]  /*5200*/  @!P4 IMAD.IADD R15, R15, 0x1, -R3 ;  /* 0x000000010f0fc824 */ /* 0x000fe200078e0a03 */
[----:B-1----:R-:W-:Y:S01]  /*5210*/  IABS R8, R6 ;  /* 0x0000000600087213 */ /* 0x002fe20000000000 */
[----:B------:R-:W-:Y:S01]  /*5220*/  IMAD.HI.U32 R7, R2, R13, RZ ;  /* 0x0000000d02077227 */ /* 0x000fe200078e00ff */
[----:B------:R-:W-:-:S03]  /*5230*/  ISETP.GT.U32.AND P4, PT, R3, R0, PT ;  /* 0x000000000300720c */ /* 0x000fc60003f84070 */
[----:B0-----:R-:W-:-:S04]  /*5240*/  IMAD.HI.U32 R17, R2, R16, RZ ;  /* 0x0000001002117227 */ /* 0x001fc800078e00ff */
[----:B------:R-:W-:-:S04]  /*5250*/  IMAD.HI.U32 R14, R2, R8, RZ ;  /* 0x00000008020e7227 */ /* 0x000fc800078e00ff */
[----:B------:R-:W-:Y:S02]  /*5260*/  IMAD.MOV R7, RZ, RZ, -R7 ;  /* 0x000000ffff077224 */ /* 0x000fe400078e0a07 */
[----:B------:R-:W-:Y:S02]  /*5270*/  IMAD.MOV R17, RZ, RZ, -R17 ;  /* 0x000000ffff117224 */ /* 0x000fe400078e0a11 */
[----:B------:R-:W-:Y:S02]  /*5280*/  IMAD.MOV R14, RZ, RZ, -R14 ;  /* 0x000000ffff0e7224 */ /* 0x000fe400078e0a0e */
[----:B------:R-:W-:Y:S02]  /*5290*/  IMAD R13, R3, R7, R13 ;  /* 0x00000007030d7224 */ /* 0x000fe400078e020d */
[--C-:B------:R-:W-:Y:S02]  /*52a0*/  @!P0 IMAD.IADD R12, R12, 0x1, -R3.reuse ;  /* 0x000000010c0c8824 */ /* 0x100fe400078e0a03 */
[----:B------:R-:W-:Y:S01]  /*52b0*/  VIADD R7, R5, 0x19f ;  /* 0x0000019f05077836 */ /* 0x000fe20000000000 */
[----:B------:R-:W-:Y:S01]  /*52c0*/  ISETP.GT.U32.AND P0, PT, R3, R13, PT ;  /* 0x0000000d0300720c */ /* 0x000fe20003f04070 */
[----:B------:R-:W-:Y:S01]  /*52d0*/  @!P5 IMAD.IADD R11, R11, 0x1, -R3 ;  /* 0x000000010b0bd824 */ /* 0x000fe200078e0a03 */
[----:B------:R-:W-:Y:S01]  /*52e0*/  ISETP.GE.AND P5, PT, R9, RZ, PT ;  /* 0x000000ff0900720c */ /* 0x000fe20003fa6270 */
[----:B------:R-:W-:-:S02]  /*52f0*/  IMAD.MOV.U32 R18, RZ, RZ, R15 ;  /* 0x000000ffff127224 */ /* 0x000fc400078e000f */
[C---:B------:R-:W-:Y:S02]  /*5300*/  IMAD R9, R3.reuse, R17, R16 ;  /* 0x0000001103097224 */ /* 0x040fe400078e0210 */
[C---:B------:R-:W-:Y:S01]  /*5310*/  IMAD R8, R3.reuse, R14, R8 ;  /* 0x0000000e03087224 */ /* 0x040fe200078e0208 */
[----:B------:R-:W-:Y:S01]  /*5320*/  IABS R14, R7 ;  /* 0x00000007000e7213 */ /* 0x000fe20000000000 */
[----:B------:R-:W-:Y:S02]  /*5330*/  IMAD.MOV.U32 R15, RZ, RZ, R12 ;  /* 0x000000ffff0f7224 */ /* 0x000fe400078e000c */
[----:B------:R-:W-:Y:S02]  /*5340*/  @!P4 IMAD.IADD R0, R0, 0x1, -R3 ;  /* 0x000000010000c824 */ /* 0x000fe400078e0a03 */
[----:B------:R-:W-:Y:S01]  /*5350*/  @!P1 IMAD.MOV R18, RZ, RZ, -R18 ;  /* 0x000000ffff129224 */ /* 0x000fe200078e0a12 */
[C---:B------:R-:W-:Y:S01]  /*5360*/  ISETP.GT.U32.AND P1, PT, R3.reuse, R9, PT ;  /* 0x000000090300720c */ /* 0x040fe20003f24070 */
[----:B------:R-:W-:Y:S01]  /*5370*/  @!P6 IMAD.MOV R15, RZ, RZ, -R15 ;  /* 0x000000ffff0fe224 */ /* 0x000fe200078e0a0f */
[C---:B------:R-:W-:Y:S01]  /*5380*/  ISETP.GT.U32.AND P6, PT, R3.reuse, R8, PT ;  /* 0x000000080300720c */ /* 0x040fe20003fc4070 */
[----:B------:R-:W-:Y:S01]  /*5390*/  IMAD.MOV.U32 R16, RZ, RZ, R11 ;  /* 0x000000ffff107224 */ /* 0x000fe200078e000b */
[----:B------:R-:W-:Y:S01]  /*53a0*/  ISETP.GT.U32.AND P4, PT, R3, R0, PT ;  /* 0x000000000300720c */ /* 0x000fe20003f84070 */
[----:B------:R-:W-:Y:S01]  /*53b0*/  IMAD.MOV.U32 R11, RZ, RZ, R14 ;  /* 0x000000ffff0b7224 */ /* 0x000fe200078e000e */
[----:B------:R-:W-:Y:S01]  /*53c0*/  STL [R1+0x324], R18 ;  /* 0x0003241201007387 */ /* 0x000fe20000100800 */
[----:B------:R-:W-:Y:S01]  /*53d0*/  @!P2 IMAD.MOV R16, RZ, RZ, -R16 ;  /* 0x000000ffff10a224 */ /* 0x000fe200078e0a10 */
[----:B------:R-:W-:Y:S01]  /*53e0*/  ISETP.GE.AND P2, PT, R10, RZ, PT ;  /* 0x000000ff0a00720c */ /* 0x000fe20003f46270 */
[----:B------:R-:W-:-:S02]  /*53f0*/  VIADD R12, R5, 0x19e ;  /* 0x0000019e050c7836 */ /* 0x000fc40000000000 */
[----:B------:R-:W-:Y:S01]  /*5400*/  IMAD.HI.U32 R10, R2, R11, RZ ;  /* 0x0000000b020a7227 */ /* 0x000fe200078e00ff */
[----:B------:R-:W-:Y:S02]  /*5410*/  STL [R1+0x32c], R16 ;  /* 0x00032c1001007387 */ /* 0x000fe40000100800 */
[----:B------:R-:W-:Y:S01]  /*5420*/  IABS R14, R12 ;  /* 0x0000000c000e7213 */ /* 0x000fe20000000000 */
[--C-:B------:R-:W-:Y:S01]  /*5430*/  @!P0 IMAD.IADD R13, R13, 0x1, -R3.reuse ;  /* 0x000000010d0d8824 */ /* 0x100fe200078e0a03 */
[----:B------:R0:W-:Y:S01]  /*5440*/  STL [R1+0x330], R15 ;  /* 0x0003300f01007387 */ /* 0x0001e20000100800 */
[----:B------:R-:W-:Y:S02]  /*5450*/  IMAD.MOV R10, RZ, RZ, -R10 ;  /* 0x000000ffff0a7224 */ /* 0x000fe400078e0a0a */
[--C-:B------:R-:W-:Y:S01]  /*5460*/  @!P1 IMAD.IADD R9, R9, 0x1, -R3.reuse ;  /* 0x0000000109099824 */ /* 0x100fe200078e0a03 */
[----:B------:R-:W-:Y:S01]  /*5470*/  ISETP.GE.AND P1, PT, R7, RZ, PT ;  /* 0x000000ff0700720c */ /* 0x000fe20003f26270 */
[--C-:B------:R-:W-:Y:S01]  /*5480*/  @!P6 IMAD.IADD R8, R8, 0x1, -R3.reuse ;  /* 0x000000010808e824 */ /* 0x100fe200078e0a03 */
[C---:B------:R-:W-:Y:S01]  /*5490*/  ISETP.GT.U32.AND P6, PT, R3.reuse, R13, PT ;  /* 0x0000000d0300720c */ /* 0x040fe20003fc4070 */
[----:B------:R-:W-:Y:S01]  /*54a0*/  @!P4 IMAD.IADD R0, R0, 0x1, -R3 ;  /* 0x000000010000c824 */ /* 0x000fe200078e0a03 */
[C---:B------:R-:W-:Y:S01]  /*54b0*/  ISETP.GT.U32.AND P0, PT, R3.reuse, R9, PT ;  /* 0x000000090300720c */ /* 0x040fe20003f04070 */
[----:B------:R-:W-:Y:S01]  /*54c0*/  IMAD R11, R3, R10, R11 ;  /* 0x0000000a030b7224 */ /* 0x000fe200078e020b */
[----:B------:R-:W-:Y:S01]  /*54d0*/  ISETP.GE.AND P4, PT, R6, RZ, PT ;  /* 0x000000ff0600720c */ /* 0x000fe20003f86270 */
[----:B------:R-:W-:-:S04]  /*54e0*/  IMAD.HI.U32 R10, R2, R14, RZ ;  /* 0x0000000e020a7227 */ /* 0x000fc800078e00ff */
[----:B0-----:R-:W-:Y:S02]  /*54f0*/  IMAD.MOV.U32 R15, RZ, RZ, R0 ;  /* 0x000000ffff0f7224 */ /* 0x001fe400078e0000 */
[----:B------:R-:W-:Y:S02]  /*5500*/  IMAD.MOV R10, RZ, RZ, -R10 ;  /* 0x000000ffff0a7224 */ /* 0x000fe400078e0a0a */
[----:B------:R-:W-:Y:S01]  /*5510*/  @!P3 IMAD.MOV R15, RZ, RZ, -R15 ;  /* 0x000000ffff0fb224 */ /* 0x000fe200078e0a0f */
[C---:B------:R-:W-:Y:S01]  /*5520*/  ISETP.GT.U32.AND P3, PT, R3.reuse, R8, PT ;  /* 0x000000080300720c */ /* 0x040fe20003f64070 */
[----:B------:R-:W-:Y:S02]  /*5530*/  IMAD R14, R3, R10, R14 ;  /* 0x0000000a030e7224 */ /* 0x000fe400078e020e */
[----:B------:R-:W-:Y:S01]  /*5540*/  @!P6 IMAD.IADD R13, R13, 0x1, -R3 ;  /* 0x000000010d0de824 */ /* 0x000fe200078e0a03 */
[----:B------:R0:W-:Y:S01]  /*5550*/  STL [R1+0x364], R15 ;  /* 0x0003640f01007387 */ /* 0x0001e20000100800 */
[----:B------:R-:W-:Y:S01]  /*5560*/  VIADD R6, R5, 0x19b ;  /* 0x0000019b05067836 */ /* 0x000fe20000000000 */
[----:B------:R-:W-:Y:S01]  /*5570*/  ISETP.GT.U32.AND P6, PT, R3, R14, PT ;  /* 0x0000000e0300720c */ /* 0x000fe20003fc4070 */
[----:B------:R-:W-:-:S02]  /*5580*/  VIADD R7, R5, 0x19d ;  /* 0x0000019d05077836 */ /* 0x000fc40000000000 */
[--C-:B------:R-:W-:Y:S01]  /*5590*/  @!P0 IMAD.IADD R9, R9, 0x1, -R3.reuse ;  /* 0x0000000109098824 */ /* 0x100fe200078e0a03 */
[----:B------:R-:W-:Y:S01]  /*55a0*/  ISETP.GT.U32.AND P0, PT, R3, R11, PT ;  /* 0x0000000b0300720c */ /* 0x000fe20003f04070 */
[----:B------:R-:W-:Y:S01]  /*55b0*/  VIADD R0, R5, 0x19c ;  /* 0x0000019c05007836 */ /* 0x000fe20000000000 */
[----:B------:R-:W-:Y:S01]  /*55c0*/  IABS R16, R6 ;  /* 0x0000000600107213 */ /* 0x000fe20000000000 */
[----:B------:R-:W-:Y:S01]  /*55d0*/  @!P3 IMAD.IADD R8, R8, 0x1, -R3 ;  /* 0x000000010808b824 */ /* 0x000fe200078e0a03 */
[----:B0-----:R-:W-:Y:S01]  /*55e0*/  IABS R15, R7 ;  /* 0x00000007000f7213 */ /* 0x001fe20000000000 */
[----:B------:R-:W-:Y:S01]  /*55f0*/  IMAD.MOV.U32 R18, RZ, RZ, R9 ;  /* 0x000000ffff127224 */ /* 0x000fe200078e0009 */
[----:B------:R-:W-:Y:S01]  /*5600*/  ISETP.GE.AND P3, PT, R12, RZ, PT ;  /* 0x000000ff0c00720c */ /* 0x000fe20003f66270 */
[----:B------:R-:W-:Y:S01]  /*5610*/  IMAD.MOV.U32 R12, RZ, RZ, R16 ;  /* 0x000000ffff0c7224 */ /* 0x000fe200078e0010 */
[----:B------:R-:W-:Y:S01]  /*5620*/  IABS R10, R0 ;  /* 0x00000000000a7213 */ /* 0x000fe20000000000 */
[----:B------:R-:W-:-:S04]  /*5630*/  IMAD.HI.U32 R16, R2, R15, RZ ;  /* 0x0000000f02107227 */ /* 0x000fc800078e00ff */
[----:B------:R-:W-:Y:S02]  /*5640*/  @!P6 IMAD.IADD R14, R14, 0x1, -R3 ;  /* 0x000000010e0ee824 */ /* 0x000fe400078e0a03 */
[----:B------:R-:W-:-:S03]  /*5650*/  IMAD.HI.U32 R17, R2, R10, RZ ;  /* 0x0000000a02117227 */ /* 0x000fc600078e00ff */
[----:B------:R-:W-:Y:S01]  /*5660*/  ISETP.GT.U32.AND P6, PT, R3, R14, PT ;  /* 0x0000000e0300720c */ /* 0x000fe20003fc4070 */
[----:B------:R-:W-:Y:S02]  /*5670*/  IMAD.MOV R16, RZ, RZ, -R16 ;  /* 0x000000ffff107224 */ /* 0x000fe400078e0a10 */
[----:B------:R-:W-:Y:S01]  /*5680*/  @!P0 IMAD.IADD R11, R11, 0x1, -R3 ;  /* 0x000000010b0b8824 */ /* 0x000fe200078e0a03 */
[----:B------:R-:W-:Y:S01]  /*5690*/  ISETP.GE.AND P0, PT, R7, RZ, PT ;  /* 0x000000ff0700720c */ /* 0x000fe20003f06270 */
[----:B------:R-:W-:-:S04]  /*56a0*/  IMAD.HI.U32 R7, R2, R12, RZ ;  /* 0x0000000c02077227 */ /* 0x000fc800078e00ff */
[----:B------:R-:W-:Y:S02]  /*56b0*/  IMAD.MOV R9, RZ, RZ, -R17 ;  /* 0x000000ffff097224 */ /* 0x000fe400078e0a11 */
[C---:B------:R-:W-:Y:S02]  /*56c0*/  IMAD R15, R3.reuse, R16, R15 ;  /* 0x00000010030f7224 */ /* 0x040fe400078e020f */
[----:B------:R-:W-:Y:S01]  /*56d0*/  @!P5 IMAD.MOV R18, RZ, RZ, -R18 ;  /* 0x000000ffff12d224 */ /* 0x000fe200078e0a12 */
[C---:B------:R-:W-:Y:S01]  /*56e0*/  ISETP.GT.U32.AND P5, PT, R3.reuse, R11, PT ;  /* 0x0000000b0300720c */ /* 0x040fe20003fa4070 */
[----:B------:R-:W-:Y:S02]  /*56f0*/  IMAD.MOV R7, RZ, RZ, -R7 ;  /* 0x000000ffff077224 */ /* 0x000fe400078e0a07 */
[C---:B------:R-:W-:Y:S01]  /*5700*/  IMAD R10, R3.reuse, R9, R10 ;  /* 0x00000009030a7224 */ /* 0x040fe200078e020a */
[----:B------:R0:W-:Y:S01]  /*5710*/  STL [R1+0x378], R18 ;  /* 0x0003781201007387 */ /* 0x0001e20000100800 */
[----:B------:R-:W-:Y:S01]  /*5720*/  @!P2 IMAD.MOV R13, RZ, RZ, -R13 ;  /* 0x000000ffff0da224 */ /* 0x000fe200078e0a0d */
[C---:B------:R-:W-:Y:S01]  /*5730*/  ISETP.GT.U32.AND P2, PT, R3.reuse, R15, PT ;  /* 0x0000000f0300720c */ /* 0x040fe20003f44070 */
[----:B------:R-:W-:-:S02]  /*5740*/  IMAD R12, R3, R7, R12 ;  /* 0x00000007030c7224 */ /* 0x000fc400078e020c */
[----:B------:R-:W-:Y:S01]  /*5750*/  @!P4 IMAD.MOV R8, RZ, RZ, -R8 ;  /* 0x000000ffff08c224 */ /* 0x000fe200078e0a08 */
[C---:B------:R-:W-:Y:S01]  /*5760*/  ISETP.GT.U32.AND P4, PT, R3.reuse, R10, PT ;  /* 0x0000000a0300720c */ /* 0x040fe20003f84070 */
[--C-:B------:R-:W-:Y:S01]  /*5770*/  @!P6 IMAD.IADD R14, R14, 0x1, -R3.reuse ;  /* 0x000000010e0ee824 */ /* 0x100fe200078e0a03 */
[----:B------:R-:W-:Y:S01]  /*5780*/  ISETP.GT.U32.AND P6, PT, R3, R12, PT ;  /* 0x0000000c0300720c */ /* 0x000fe20003fc4070 */
[----:B------:R-:W-:Y:S01]  /*5790*/  VIADD R16, R5, 0x19a ;  /* 0x0000019a05107836 */ /* 0x000fe20000000000 */
[----:B------:R-:W-:Y:S01]  /*57a0*/  STL [R1+0x374], R13 ;  /* 0x0003740d01007387 */ /* 0x000fe20000100800 */
[--C-:B------:R-:W-:Y:S01]  /*57b0*/  @!P5 IMAD.IADD R11, R11, 0x1, -R3.reuse ;  /* 0x000000010b0bd824 */ /* 0x100fe200078e0a03 */
[----:B------:R-:W-:Y:S01]  /*57c0*/  ISETP.GE.AND P5, PT, R0, RZ, PT ;  /* 0x000000ff0000720c */ /* 0x000fe20003fa6270 */
[----:B------:R-:W-:Y:S01]  /*57d0*/  VIADD R0, R5, 0x199 ;  /* 0x0000019905007836 */ /* 0x000fe20000000000 */
[----:B------:R-:W-:Y:S01]  /*57e0*/  IABS R7, R16 ;  /* 0x0000001000077213 */ /* 0x000fe20000000000 */
[----:B------:R-:W-:Y:S01]  /*57f0*/  @!P2 IMAD.IADD R15, R15, 0x1, -R3 ;  /* 0x000000010f0fa824 */ /* 0x000fe200078e0a03 */
[----:B------:R1:W-:Y:S01]  /*5800*/  STL [R1+0x394], R8 ;  /* 0x0003940801007387 */ /* 0x0003e20000100800 */
[----:B------:R-:W-:Y:S01]  /*5810*/  ISETP.GE.AND P2, PT, R6, RZ, PT ;  /* 0x000000ff0600720c */ /* 0x000fe20003f46270 */
[----:B------:R-:W-:-:S02]  /*5820*/  VIADD R6, R5, 0x198 ;  /* 0x0000019805067836 */ /* 0x000fc40000000000 */
[--C-:B------:R-:W-:Y:S01]  /*5830*/  @!P4 IMAD.IADD R10, R10, 0x1, -R3.reuse ;  /* 0x000000010a0ac824 */ /* 0x100fe200078e0a03 */
[C---:B------:R-:W-:Y:S01]  /*5840*/  ISETP.GT.U32.AND P4, PT, R3.reuse, R15, PT ;  /* 0x0000000f0300720c */ /* 0x040fe20003f84070 */
[----:B------:R-:W-:Y:S01]  /*5850*/  IMAD.HI.U32 R9, R2, R7, RZ ;  /* 0x0000000702097227 */ /* 0x000fe200078e00ff */
[----:B0-----:R-:W-:Y:S02]  /*5860*/  IABS R18, R6 ;  /* 0x0000000600127213 */ /* 0x001fe40000000000 */
[----:B-1----:R-:W-:Y:S01]  /*5870*/  IABS R8, R0 ;  /* 0x0000000000087213 */ /* 0x002fe20000000000 */
[----:B------:R-:W-:Y:S01]  /*5880*/  @!P6 IMAD.IADD R12, R12, 0x1, -R3 ;  /* 0x000000010c0ce824 */ /* 0x000fe200078e0a03 */
[----:B------:R-:W-:Y:S01]  /*5890*/  ISETP.GT.U32.AND P6, PT, R3, R10, PT ;  /* 0x0000000a0300720c */ /* 0x000fe20003fc4070 */
[----:B------:R-:W-:Y:S02]  /*58a0*/  IMAD.MOV.U32 R13, RZ, RZ, R11 ;  /* 0x000000ffff0d7224 */ /* 0x000fe400078e000b */
[----:B------:R-:W-:-:S02]  /*58b0*/  IMAD.MOV R9, RZ, RZ, -R9 ;  /* 0x000000ffff097224 */ /* 0x000fc400078e0a09 */
[----:B------:R-:W-:-:S04]  /*58c0*/  IMAD.HI.U32 R11, R2, R8, RZ ;  /* 0x00000008020b7227 */ /* 0x000fc800078e00ff */
[----:B------:R-:W-:Y:S02]  /*58d0*/  IMAD R7, R3, R9, R7 ;  /* 0x0000000903077224 */ /* 0x000fe400078e0207 */
[----:B------:R-:W-:Y:S02]  /*58e0*/  IMAD.MOV R11, RZ, RZ, -R11 ;  /* 0x000000ffff0b7224 */ /* 0x000fe400078e0a0b */
[--C-:B------:R-:W-:Y:S01]  /*58f0*/  @!P4 IMAD.IADD R15, R15, 0x1, -R3.reuse ;  /* 0x000000010f0fc824 */ /* 0x100fe200078e0a03 */
[C---:B------:R-:W-:Y:S01]  /*5900*/  ISETP.GT.U32.AND P4, PT, R3.reuse, R7, PT ;  /* 0x000000070300720c */ /* 0x040fe20003f84070 */
[----:B------:R-:W-:Y:S02]  /*5910*/  IMAD R8, R3, R11, R8 ;  /* 0x0000000b03087224 */ /* 0x000fe400078e0208 */
[----:B------:R-:W-:Y:S02]  /*5920*/  @!P6 IMAD.IADD R10, R10, 0x1, -R3 ;  /* 0x000000010a0ae824 */ /* 0x000fe400078e0a03 */
[----:B------:R-:W-:Y:S01]  /*5930*/  VIADD R9, R5, 0x197 ;  /* 0x0000019705097836 */ /* 0x000fe20000000000 */
[----:B------:R-:W-:Y:S01]  /*5940*/  ISETP.GT.U32.AND P6, PT, R3, R8, PT ;  /* 0x000000080300720c */ /* 0x000fe20003fc4070 */
[----:B------:R-:W-:-:S03]  /*5950*/  IMAD.HI.U32 R19, R2, R18, RZ ;  /* 0x0000001202137227 */ /* 0x000fc600078e00ff */
[----:B------:R-:W-:Y:S01]  /*5960*/  IABS R11, R9 ;  /* 0x00000009000b7213 */ /* 0x000fe20000000000 */
[----:B------:R-:W-:Y:S01]  /*5970*/  @!P1 IMAD.MOV R13, RZ, RZ, -R13 ;  /* 0x000000ffff0d9224 */ /* 0x000fe200078e0a0d */
[----:B------:R-:W-:Y:S01]  /*5980*/  ISETP.GT.U32.AND P1, PT, R3, R12, PT ;  /* 0x0000000c0300720c */ /* 0x000fe20003f24070 */
[----:B------:R-:W-:Y:S01]  /*5990*/  @!P4 IMAD.IADD R7, R7, 0x1, -R3 ;  /* 0x000000010707c824 */ /* 0x000fe200078e0a03 */
[----:B------:R-:W-:Y:S01]  /*59a0*/  ISETP.GE.AND P4, PT, R0, RZ, PT ;  /* 0x000000ff0000720c */ /* 0x000fe20003f86270 */
[----:B------:R-:W-:Y:S01]  /*59b0*/  IMAD.MOV R19, RZ, RZ, -R19 ;  /* 0x000000ffff137224 */ /* 0x000fe200078e0a13 */
[----:B------:R0:W-:Y:S01]  /*59c0*/  STL [R1+0x3ec], R13 ;  /* 0x0003ec0d01007387 */ /* 0x0001e20000100800 */
[----:B------:R-:W-:-:S04]  /*59d0*/  IMAD.HI.U32 R17, R2, R11, RZ ;  /* 0x0000000b02117227 */ /* 0x000fc800078e00ff */
[----:B------:R-:W-:Y:S01]  /*59e0*/  @!P6 IMAD.IADD R8, R8, 0x1, -R3 ;  /* 0x000000010808e824 */ /* 0x000fe200078e0a03 */
[C---:B------:R-:W-:Y:S01]  /*59f0*/  ISETP.GT.U32.AND P6, PT, R3.reuse, R7, PT ;  /* 0x000000070300720c */ /* 0x040fe20003fc4070 */
[C---:B------:R-:W-:Y:S02]  /*5a00*/  IMAD R0, R3.reuse, R19, R18 ;  /* 0x0000001303007224 */ /* 0x040fe400078e0212 */
[----:B------:R-:W-:Y:S02]  /*5a10*/  IMAD.MOV R17, RZ, RZ, -R17 ;  /* 0x000000ffff117224 */ /* 0x000fe400078e0a11 */
[----:B------:R-:W-:Y:S01]  /*5a20*/  @!P3 IMAD.MOV R14, RZ, RZ, -R14 ;  /* 0x000000ffff0eb224 */ /* 0x000fe200078e0a0e */
[----:B------:R-:W-:Y:S01]  /*5a30*/  ISETP.GT.U32.AND P3, PT, R3, R0, PT ;  /* 0x000000000300720c */ /* 0x000fe20003f64070 */
[----:B0-----:R-:W-:Y:S02]  /*5a40*/  VIADD R13, R5, 0x196 ;  /* 0x00000196050d7836 */ /* 0x001fe40000000000 */
[----:B------:R-:W-:Y:S01]  /*5a50*/  IMAD.MOV.U32 R20, RZ, RZ, R15 ;  /* 0x000000ffff147224 */ /* 0x000fe200078e000f */
[----:B------:R0:W-:Y:S01]  /*5a60*/  STL [R1+0x390], R14 ;  /* 0x0003900e01007387 */ /* 0x0001e20000100800 */
[----:B------:R-:W-:-:S02]  /*5a70*/  IMAD R11, R3, R17, R11 ;  /* 0x00000011030b7224 */ /* 0x000fc400078e020b */
[--C-:B------:R-:W-:Y:S01]  /*5a80*/  @!P1 IMAD.IADD R12, R12, 0x1, -R3.reuse ;  /* 0x000000010c0c9824 */ /* 0x100fe200078e0a03 */
[----:B------:R-:W-:Y:S01]  /*5a90*/  ISETP.GE.AND P1, PT, R16, RZ, PT ;  /* 0x000000ff1000720c */ /* 0x000fe20003f26270 */
[----:B------:R-:W-:Y:S01]  /*5aa0*/  @!P0 IMAD.MOV R20, RZ, RZ, -R20 ;  /* 0x000000ffff148224 */ /* 0x000fe200078e0a14 */
[----:B------:R-:W-:Y:S01]  /*5ab0*/  IABS R16, R13 ;  /* 0x0000000d00107213 */ /* 0x000fe20000000000 */
[--C-:B------:R-:W-:Y:S01]  /*5ac0*/  @!P6 IMAD.IADD R7, R7, 0x1, -R3.reuse ;  /* 0x000000010707e824 */ /* 0x100fe200078e0a03 */
[C---:B------:R-:W-:Y:S01]  /*5ad0*/  ISETP.GT.U32.AND P0, PT, R3.reuse, R8, PT ;  /* 0x000000080300720c */ /* 0x040fe20003f04070 */
[----:B------:R-:W-:Y:S01]  /*5ae0*/  @!P3 IMAD.IADD R0, R0, 0x1, -R3 ;  /* 0x000000010000b824 */ /* 0x000fe200078e0a03 */
[----:B------:R-:W-:Y:S01]  /*5af0*/  ISETP.GT.U32.AND P6, PT, R3, R11, PT ;  /* 0x0000000b0300720c */ /* 0x000fe20003fc4070 */
[----:B0-----:R-:W-:Y:S01]  /*5b00*/  IMAD.MOV.U32 R14, RZ, RZ, R10 ;  /* 0x000000ffff0e7224 */ /* 0x001fe200078e000a */
[----:B------:R-:W-:Y:S01]  /*5b10*/  STL [R1+0x39c], R20 ;  /* 0x00039c1401007387 */ /* 0x000fe20000100800 */
[----:B------:R-:W-:-:S02]  /*5b20*/  IMAD.MOV.U32 R10, RZ, RZ, R12 ;  /* 0x000000ffff0a7224 */ /* 0x000fc400078e000c */
[----:B------:R-:W-:Y:S01]  /*5b30*/  @!P5 IMAD.MOV R14, RZ, RZ, -R14 ;  /* 0x000000ffff0ed224 */ /* 0x000fe200078e0a0e */
[----:B------:R-:W-:Y:S01]  /*5b40*/  ISETP.GE.AND P5, PT, R6, RZ, PT ;  /* 0x000000ff0600720c */ /* 0x000fe20003fa6270 */
[----:B------:R-:W-:-:S03]  /*5b50*/  IMAD.HI.U32 R6, R2, R16, RZ ;  /* 0x0000001002067227 */ /* 0x000fc600078e00ff */
[----:B------:R-:W-:Y:S01]  /*5b60*/  STL [R1+0x3a0], R14 ;  /* 0x0003a00e01007387 */ /* 0x000fe20000100800 */
[----:B------:R-:W-:Y:S01]  /*5b70*/  @!P2 IMAD.MOV R10, RZ, RZ, -R10 ;  /* 0x000000ffff0aa224 */ /* 0x000fe200078e0a0a */
[----:B------:R-:W-:Y:S01]  /*5b80*/  ISETP.GE.AND P2, PT, R9, RZ, PT ;  /* 0x000000ff0900720c */ /* 0x000fe20003f46270 */
[----:B------:R-:W-:Y:S02]  /*5b90*/  VIADD R9, R5, 0x195 ;  /* 0x0000019505097836 */ /* 0x000fe40000000000 */
[----:B------:R-:W-:Y:S01]  /*5ba0*/  IMAD.MOV R6, RZ, RZ, -R6 ;  /* 0x000000ffff067224 */ /* 0x000fe200078e0a06 */
[----:B------:R0:W-:Y:S01]  /*5bb0*/  STL [R1+0x3b8], R10 ;  /* 0x0003b80a01007387 */ /* 0x0001e20000100800 */
[--C-:B------:R-:W-:Y:S01]  /*5bc0*/  @!P0 IMAD.IADD R8, R8, 0x1, -R3.reuse ;  /* 0x0000000108088824 */ /* 0x100fe200078e0a03 */
[----:B------:R-:W-:Y:S01]  /*5bd0*/  IABS R18, R9 ;  /* 0x0000000900127213 */ /* 0x000fe20000000000 */
[----:B------:R-:W-:Y:S01]  /*5be0*/  IMAD R19, R3, R6, R16 ;  /* 0x0000000603137224 */ /* 0x000fe200078e0210 */
[----:B------:R-:W-:Y:S01]  /*5bf0*/  ISETP.GE.AND P3, PT, R9, RZ, PT ;  /* 0x000000ff0900720c */ /* 0x000fe20003f66270 */
[----:B------:R-:W-:Y:S01]  /*5c00*/  @!P6 IMAD.IADD R11, R11, 0x1, -R3 ;  /* 0x000000010b0be824 */ /* 0x000fe200078e0a03 */
[----:B------:R-:W-:Y:S01]  /*5c10*/  ISETP.GT.U32.AND P6, PT, R3, R0, PT ;  /* 0x000000000300720c */ /* 0x000fe20003fc4070 */
[----:B------:R-:W-:Y:S01]  /*5c20*/  IMAD.MOV.U32 R12, RZ, RZ, R7 ;  /* 0x000000ffff0c7224 */ /* 0x000fe200078e0007 */
[----:B------:R-:W-:Y:S01]  /*5c30*/  ISETP.GE.AND P0, PT, R13, RZ, PT ;  /* 0x000000ff0d00720c */ /* 0x000fe20003f06270 */
[----:B------:R-:W-:Y:S01]  /*5c40*/  @!P4 IMAD.MOV R8, RZ, RZ, -R8 ;  /* 0x000000ffff08c224 */ /* 0x000fe200078e0a08 */
[----:B------:R-:W-:Y:S01]  /*5c50*/  ISETP.GT.U32.AND P4, PT, R3, R19, PT ;  /* 0x000000130300720c */ /* 0x000fe20003f84070 */
[----:B------:R-:W-:-:S04]  /*5c60*/  IMAD.HI.U32 R7, R2, R18, RZ ;  /* 0x0000001202077227 */ /* 0x000fc800078e00ff */
[----:B------:R-:W-:Y:S01]  /*5c70*/  @!P1 IMAD.MOV R12, RZ, RZ, -R12 ;  /* 0x000000ffff0c9224 */ /* 0x000fe200078e0a0c */
[----:B------:R-:W-:Y:S01]  /*5c80*/  ISETP.GT.U32.AND P1, PT, R3, R11, PT ;  /* 0x0000000b0300720c */ /* 0x000fe20003f24070 */
[C---:B------:R-:W-:Y:S02]  /*5c90*/  VIADD R9, R5.reuse, 0x193 ;  /* 0x0000019305097836 */ /* 0x040fe40000000000 */
[----:B0-----:R-:W-:Y:S01]  /*5ca0*/  VIADD R10, R5, 0x194 ;  /* 0x00000194050a7836 */ /* 0x001fe20000000000 */
[----:B------:R0:W-:Y:S01]  /*5cb0*/  STL [R1+0x3b4], R12 ;  /* 0x0003b40c01007387 */ /* 0x0001e20000100800 */
[----:B------:R-:W-:Y:S01]  /*5cc0*/  IMAD.MOV R7, RZ, RZ, -R7 ;  /* 0x000000ffff077224 */ /* 0x000fe200078e0a07 */
[----:B------:R-:W-:Y:S01]  /*5cd0*/  IABS R17, R9 ;  /* 0x0000000900117213 */ /* 0x000fe20000000000 */
[--C-:B------:R-:W-:Y:S01]  /*5ce0*/  @!P6 IMAD.IADD R0, R0, 0x1, -R3.reuse ;  /* 0x000000010000e824 */ /* 0x100fe200078e0a03 */
[----:B------:R-:W-:Y:S01]  /*5cf0*/  IABS R14, R10 ;  /* 0x0000000a000e7213 */ /* 0x000fe20000000000 */
[----:B------:R-:W-:Y:S01]  /*5d00*/  IMAD R18, R3, R7, R18 ;  /* 0x0000000703127224 */ /* 0x000fe200078e0212 */
[----:B------:R1:W-:Y:S01]  /*5d10*/  STL [R1+0x3b0], R8 ;  /* 0x0003b00801007387 */ /* 0x0003e20000100800 */
[----:B------:R-:W-:Y:S01]  /*5d20*/  @!P4 IMAD.IADD R19, R19, 0x1, -R3 ;  /* 0x000000011313c824 */ /* 0x000fe200078e0a03 */
[----:B------:R-:W-:Y:S01]  /*5d30*/  ISETP.GE.AND P4, PT, R9, RZ, PT ;  /* 0x000000ff0900720c */ /* 0x000fe20003f86270 */
[----:B------:R-:W-:Y:S01]  /*5d40*/  IMAD.HI.U32 R7, R2, R14, RZ ;  /* 0x0000000e02077227 */ /* 0x000fe200078e00ff */
[----:B------:R-:W-:-:S03]  /*5d50*/  ISETP.GT.U32.AND P6, PT, R3, R18, PT ;  /* 0x000000120300720c */ /* 0x000fc60003fc4070 */
[----:B0-----:R-:W-:Y:S02]  /*5d60*/  IMAD.MOV.U32 R12, RZ, RZ, R0 ;  /* 0x000000ffff0c7224 */ /* 0x001fe400078e0000 */
[----:B------:R-:W-:Y:S01]  /*5d70*/  @!P1 IMAD.IADD R11, R11, 0x1, -R3 ;  /* 0x000000010b0b9824 */ /* 0x000fe200078e0a03 */
[----:B------:R-:W-:Y:S01]  /*5d80*/  ISETP.GE.AND P1, PT, R10, RZ, PT ;  /* 0x000000ff0a00720c */ /* 0x000fe20003f26270 */
[----:B-1----:R-:W-:-:S04]  /*5d90*/  IMAD.HI.U32 R8, R2, R17, RZ ;  /* 0x0000001102087227 */ /* 0x002fc800078e00ff */
[----:B------:R-:W-:Y:S01]  /*5da0*/  @!P5 IMAD.MOV R12, RZ, RZ, -R12 ;  /* 0x000000ffff0cd224 */ /* 0x000fe200078e0a0c */
[C---:B------:R-:W-:Y:S01]  /*5db0*/  ISETP.GT.U32.AND P5, PT, R3.reuse, R19, PT ;  /* 0x000000130300720c */ /* 0x040fe20003fa4070 */
[----:B------:R-:W-:Y:S02]  /*5dc0*/  IMAD.MOV R8, RZ, RZ, -R8 ;  /* 0x000000ffff087224 */ /* 0x000fe400078e0a08 */
[----:B------:R-:W-:Y:S01]  /*5dd0*/  IMAD.MOV R10, RZ, RZ, -R7 ;  /* 0x000000ffff0a7224 */ /* 0x000fe200078e0a07 */
[----:B------:R0:W-:Y:S01]  /*5de0*/  STL [R1+0x3d4], R12 ;  /* 0x0003d40c01007387 */ /* 0x0001e20000100800 */
[----:B------:R-:W-:Y:S02]  /*5df0*/  IMAD R17, R3, R8, R17 ;  /* 0x0000000803117224 */ /* 0x000fe400078e0211 */
[----:B------:R-:W-:Y:S02]  /*5e00*/  VIADD R6, R5, 0x192 ;  /* 0x0000019205067836 */ /* 0x000fe40000000000 */
[----:B------:R-:W-:-:S02]  /*5e10*/  IMAD R14, R3, R10, R14 ;  /* 0x0000000a030e7224 */ /* 0x000fc400078e020e */
[----:B------:R-:W-:Y:S01]  /*5e20*/  IMAD.MOV.U32 R8, RZ, RZ, R11 ;  /* 0x000000ffff087224 */ /* 0x000fe200078e000b */
[----:B------:R-:W-:Y:S01]  /*5e30*/  IABS R16, R6 ;  /* 0x0000000600107213 */ /* 0x000fe20000000000 */
[--C-:B------:R-:W-:Y:S02]  /*5e40*/  @!P6 IMAD.IADD R18, R18, 0x1, -R3.reuse ;  /* 0x000000011212e824 */ /* 0x100fe400078e0a03 */
[----:B------:R-:W-:Y:S01]  /*5e50*/  @!P2 IMAD.MOV R8, RZ, RZ, -R8 ;  /* 0x000000ffff08a224 */ /* 0x000fe200078e0a08 */
[----:B------:R-:W-:Y:S01]  /*5e60*/  ISETP.GT.U32.AND P2, PT, R3, R14, PT ;  /* 0x0000000e0300720c */ /* 0x000fe20003f44070 */
[----:B------:R-:W-:Y:S01]  /*5e70*/  @!P5 IMAD.IADD R19, R19, 0x1, -R3 ;  /* 0x000000011313d824 */ /* 0x000fe200078e0a03 */
[C---:B------:R-:W-:Y:S01]  /*5e80*/  ISETP.GT.U32.AND P6, PT, R3.reuse, R18, PT ;  /* 0x000000120300720c */ /* 0x040fe20003fc4070 */
[----:B------:R-:W-:Y:S01]  /*5e90*/  IMAD.HI.U32 R7, R2, R16, RZ ;  /* 0x0000001002077227 */ /* 0x000fe200078e00ff */
[----:B------:R-:W-:Y:S01]  /*5ea0*/  ISETP.GT.U32.AND P5, PT, R3, R17, PT ;  /* 0x000000110300720c */ /* 0x000fe20003fa4070 */
[----:B------:R1:W-:Y:S02]  /*5eb0*/  STL [R1+0x3dc], R8 ;  /* 0x0003dc0801007387 */ /* 0x0003e40000100800 */
[----:B------:R-:W-:-:S02]  /*5ec0*/  IMAD.MOV R7, RZ, RZ, -R7 ;  /* 0x000000ffff077224 */ /* 0x000fc400078e0a07 */
[----:B------:R-:W-:Y:S02]  /*5ed0*/  VIADD R10, R5, 0x191 ;  /* 0x00000191050a7836 */ /* 0x000fe40000000000 */
[C---:B------:R-:W-:Y:S02]  /*5ee0*/  IMAD R16, R3.reuse, R7, R16 ;  /* 0x0000000703107224 */ /* 0x040fe400078e0210 */
[--C-:B------:R-:W-:Y:S01]  /*5ef0*/  @!P2 IMAD.IADD R14, R14, 0x1, -R3.reuse ;  /* 0x000000010e0ea824 */ /* 0x100fe200078e0a03 */
[----:B0-----:R-:W-:Y:S01]  /*5f00*/  IABS R12, R10 ;  /* 0x0000000a000c7213 */ /* 0x001fe20000000000 */
[--C-:B------:R-:W-:Y:S01]  /*5f10*/  @!P6 IMAD.IADD R18, R18, 0x1, -R3.reuse ;  /* 0x000000011212e824 */ /* 0x100fe200078e0a03 */
[----:B------:R-:W-:Y:S01]  /*5f20*/  ISETP.GT.U32.AND P6, PT, R3, R16, PT ;  /* 0x000000100300720c */ /* 0x000fe20003fc4070 */
[----:B------:R-:W-:Y:S01]  /*5f30*/  @!P5 IMAD.IADD R17, R17, 0x1, -R3 ;  /* 0x000000011111d824 */ /* 0x000fe200078e0a03 */
[----:B------:R-:W-:Y:S01]  /*5f40*/  ISETP.GT.U32.AND P5, PT, R3, R14, PT ;  /* 0x0000000e0300720c */ /* 0x000fe20003fa4070 */
[----:B------:R-:W-:Y:S01]  /*5f50*/  IMAD.HI.U32 R15, R2, R12, RZ ;  /* 0x0000000c020f7227 */ /* 0x000fe200078e00ff */
[----:B------:R-:W-:-:S03]  /*5f60*/  ISETP.GE.AND P2, PT, R6, RZ, PT ;  /* 0x000000ff0600720c */ /* 0x000fc60003f46270 */
[C---:B------:R-:W-:Y:S02]  /*5f70*/  VIADD R0, R5.reuse, 0x190 ;  /* 0x0000019005007836 */ /* 0x040fe40000000000 */
[----:B------:R-:W-:Y:S02]  /*5f80*/  IMAD.MOV R15, RZ, RZ, -R15 ;  /* 0x000000ffff0f7224 */ /* 0x000fe400078e0a0f */
[----:B------:R-:W-:Y:S01]  /*5f90*/  VIADD R13, R5, 0x18e ;  /* 0x0000018e050d7836 */ /* 0x000fe20000000000 */
[----:B------:R-:W-:Y:S01]  /*5fa0*/  IABS R9, R0 ;  /* 0x0000000000097213 */ /* 0x000fe20000000000 */
[C---:B------:R-:W-:Y:S02]  /*5fb0*/  IMAD R12, R3.reuse, R15, R12 ;  /* 0x0000000f030c7224 */ /* 0x040fe400078e020c */
[--C-:B------:R-:W-:Y:S01]  /*5fc0*/  @!P6 IMAD.IADD R16, R16, 0x1, -R3.reuse ;  /* 0x000000011010e824 */ /* 0x100fe200078e0a03 */
[C---:B------:R-:W-:Y:S01]  /*5fd0*/  ISETP.GT.U32.AND P6, PT, R3.reuse, R17, PT ;  /* 0x000000110300720c */ /* 0x040fe20003fc4070 */
[----:B------:R-:W-:Y:S01]  /*5fe0*/  @!P5 IMAD.IADD R14, R14, 0x1, -R3 ;  /* 0x000000010e0ed824 */ /* 0x000fe200078e0a03 */
[----:B------:R-:W-:Y:S01]  /*5ff0*/  ISETP.GT.U32.AND P5, PT, R3, R12, PT ;  /* 0x0000000c0300720c */ /* 0x000fe20003fa4070 */
[----:B------:R-:W-:Y:S01]  /*6000*/  IMAD.HI.U32 R6, R2, R9, RZ ;  /* 0x0000000902067227 */ /* 0x000fe200078e00ff */
[----:B------:R-:W-:-:S03]  /*6010*/  IABS R7, R13 ;  /* 0x0000000d00077213 */ /* 0x000fc60000000000 */
[----:B------:R-:W-:Y:S02]  /*6020*/  IMAD.MOV.U32 R20, RZ, RZ, R18 ;  /* 0x000000ffff147224 */ /* 0x000fe400078e0012 */
[----:B------:R-:W-:Y:S02]  /*6030*/  IMAD.MOV R6, RZ, RZ, -R6 ;  /* 0x000000ffff067224 */ /* 0x000fe400078e0a06 */
[----:B------:R-:W-:Y:S02]  /*6040*/  IMAD.MOV.U32 R21, RZ, RZ, R19 ;  /* 0x000000ffff157224 */ /* 0x000fe400078e0013 */
[----:B------:R-:W-:Y:S01]  /*6050*/  @!P3 IMAD.MOV R20, RZ, RZ, -R20 ;  /* 0x000000ffff14b224 */ /* 0x000fe200078e0a14 */
[----:B------:R-:W-:Y:S01]  /*6060*/  ISETP.GE.AND P3, PT, R10, RZ, PT ;  /* 0x000000ff0a00720c */ /* 0x000fe20003f66270 */
[----:B------:R-:W-:Y:S02]  /*6070*/  VIADD R11, R5, 0x18f ;  /* 0x0000018f050b7836 */ /* 0x000fe40000000000 */
[----:B------:R-:W-:-:S02]  /*6080*/  IMAD R9, R3, R6, R9 ;  /* 0x0000000603097224 */ /* 0x000fc400078e0209 */
[----:B------:R-:W-:Y:S01]  /*6090*/  IMAD.HI.U32 R10, R2, R7, RZ ;  /* 0x00000007020a7227 */ /* 0x000fe200078e00ff */
[----:B-1----:R-:W-:-:S03]  /*60a0*/  IABS R8, R11 ;  /* 0x0000000b00087213 */ /* 0x002fc60000000000 */
[----:B------:R-:W-:Y:S01]  /*60b0*/  @!P0 IMAD.MOV R21, RZ, RZ, -R21 ;  /* 0x000000ffff158224 */ /* 0x000fe200078e0a15 */
[----:B------:R-:W-:Y:S01]  /*60c0*/  ISETP.GT.U32.AND P0, PT, R3, R16, PT ;  /* 0x000000100300720c */ /* 0x000fe20003f04070 */
[----:B------:R-:W-:Y:S02]  /*60d0*/  IMAD.MOV R10, RZ, RZ, -R10 ;  /* 0x000000ffff0a7224 */ /* 0x000fe400078e0a0a */
[--C-:B------:R-:W-:Y:S01]  /*60e0*/  @!P6 IMAD.IADD R17, R17, 0x1, -R3.reuse ;  /* 0x000000011111e824 */ /* 0x100fe200078e0a03 */
[C---:B------:R-:W-:Y:S01]  /*60f0*/  ISETP.GT.U32.AND P6, PT, R3.reuse, R9, PT ;  /* 0x000000090300720c */ /* 0x040fe20003fc4070 */
[----:B------:R-:W-:Y:S01]  /*6100*/  @!P5 IMAD.IADD R12, R12, 0x1, -R3 ;  /* 0x000000010c0cd824 */ /* 0x000fe200078e0a03 */
[----:B------:R-:W-:Y:S01]  /*6110*/  STL [R1+0x3d8], R21 ;  /* 0x0003d81501007387 */ /* 0x000fe20000100800 */
[----:B------:R-:W-:Y:S02]  /*6120*/  IMAD.MOV.U32 R18, RZ, RZ, R14 ;  /* 0x000000ffff127224 */ /* 0x000fe400078e000e */
[C---:B------:R-:W-:Y:S01]  /*6130*/  IMAD R7, R3.reuse, R10, R7 ;  /* 0x0000000a03077224 */ /* 0x040fe200078e0207 */
[----:B------:R-:W-:Y:S01]  /*6140*/  STL [R1+0x3e0], R20 ;  /* 0x0003e01401007387 */ /* 0x000fe20000100800 */
[----:B------:R-:W-:Y:S01]  /*6150*/  @!P1 IMAD.MOV R18, RZ, RZ, -R18 ;  /* 0x000000ffff129224 */ /* 0x000fe200078e0a12 */
[----:B------:R-:W-:Y:S01]  /*6160*/  ISETP.GT.U32.AND P1, PT, R3, R12, PT ;  /* 0x0000000c0300720c */ /* 0x000fe20003f24070 */
[----:B------:R-:W-:-:S03]  /*6170*/  IMAD.HI.U32 R15, R2, R8, RZ ;  /* 0x00000008020f7227 */ /* 0x000fc600078e00ff */
[----:B------:R-:W-:Y:S01]  /*6180*/  STL [R1+0x3e8], R18 ;  /* 0x0003e81201007387 */ /* 0x000fe20000100800 */
[----:B------:R-:W-:Y:S01]  /*6190*/  @!P4 IMAD.MOV R17, RZ, RZ, -R17 ;  /* 0x000000ffff11c224 */ /* 0x000fe200078e0a11 */
[----:B------:R-:W-:Y:S01]  /*61a0*/  ISETP.GT.U32.AND P4, PT, R3, R7, PT ;  /* 0x000000070300720c */ /* 0x000fe20003f84070 */
[----:B------:R-:W-:Y:S02]  /*61b0*/  IMAD.MOV R15, RZ, RZ, -R15 ;  /* 0x000000ffff0f7224 */ /* 0x000fe400078e0a0f */
[----:B------:R-:W-:Y:S01]  /*61c0*/  VIADD R6, R5, 0x18d ;  /* 0x0000018d05067836 */ /* 0x000fe20000000000 */
[----:B------:R-:W-:Y:S01]  /*61d0*/  STL [R1+0x3e4], R17 ;  /* 0x0003e41101007387 */ /* 0x000fe20000100800 */
[----:B------:R-:W-:Y:S01]  /*61e0*/  @!P0 IMAD.IADD R16, R16, 0x1, -R3 ;  /* 0x0000000110108824 */ /* 0x000fe200078e0a03 */
[----:B------:R-:W-:Y:S01]  /*61f0*/  ISETP.GE.AND P0, PT, R0, RZ, PT ;  /* 0x000000ff0000720c */ /* 0x000fe20003f06270 */
[----:B------:R-:W-:Y:S01]  /*6200*/  IMAD R8, R3, R15, R8 ;  /* 0x0000000f03087224 */ /* 0x000fe200078e0208 */
[----:B------:R-:W-:Y:S01]  /*6210*/  IABS R0, R6 ;  /* 0x0000000600007213 */ /* 0x000fe20000000000 */
[----:B------:R-:W-:-:S02]  /*6220*/  VIADD R10, R5, 0x18c ;  /* 0x0000018c050a7836 */ /* 0x000fc40000000000 */
[--C-:B------:R-:W-:Y:S01]  /*6230*/  @!P6 IMAD.IADD R9, R9, 0x1, -R3.reuse ;  /* 0x000000010909e824 */ /* 0x100fe200078e0a03 */
[C---:B------:R-:W-:Y:S01]  /*6240*/  ISETP.GT.U32.AND P5, PT, R3.reuse, R8, PT ;  /* 0x000000080300720c */ /* 0x040fe20003fa4070 */
[----:B------:R-:W-:Y:S01]  /*6250*/  @!P2 IMAD.MOV R16, RZ, RZ, -R16 ;  /* 0x000000ffff10a224 */ /* 0x000fe200078e0a10 */
[----:B------:R-:W-:Y:S01]  /*6260*/  IABS R15, R10 ;  /* 0x0000000a000f7213 */ /* 0x000fe20000000000 */
[--C-:B------:R-:W-:Y:S01]  /*6270*/  @!P1 IMAD.IADD R12, R12, 0x1, -R3.reuse ;  /* 0x000000010c0c9824 */ /* 0x100fe200078e0a03 */
[----:B------:R-:W-:Y:S01]  /*6280*/  ISETP.GT.U32.AND P6, PT, R3, R9, PT ;  /* 0x000000090300720c */ /* 0x000fe20003fc4070 */
[----:B------:R-:W-:Y:S01]  /*6290*/  IMAD.HI.U32 R14, R2, R0, RZ ;  /* 0x00000000020e7227 */ /* 0x000fe200078e00ff */
[----:B------:R0:W-:Y:S01]  /*62a0*/  STL [R1+0x40c], R16 ;  /* 0x00040c1001007387 */ /* 0x0001e20000100800 */
[----:B------:R-:W-:Y:S02]  /*62b0*/  ISETP.GE.AND P2, PT, R11, RZ, PT ;  /* 0x000000ff0b00720c */ /* 0x000fe40003f46270 */
[----:B------:R-:W-:Y:S01]  /*62c0*/  @!P4 IMAD.IADD R7, R7, 0x1, -R3 ;  /* 0x000000010707c824 */ /* 0x000fe200078e0a03 */
[----:B------:R-:W-:Y:S01]  /*62d0*/  ISETP.GE.AND P1, PT, R13, RZ, PT ;  /* 0x000000ff0d00720c */ /* 0x000fe20003f26270 */
[----:B------:R-:W-:Y:S01]  /*62e0*/  IMAD.MOV R14, RZ, RZ, -R14 ;  /* 0x000000ffff0e7224 */ /* 0x000fe200078e0a0e */
[----:B------:R-:W-:Y:S01]  /*62f0*/  ISETP.GE.AND P4, PT, R6, RZ, PT ;  /* 0x000000ff0600720c */ /* 0x000fe20003f86270 */
[----:B------:R-:W-:-:S02]  /*6300*/  IMAD.MOV.U32 R11, RZ, RZ, R15 ;  /* 0x000000ffff0b7224 */ /* 0x000fc400078e000f */
[----:B------:R-:W-:Y:S02]  /*6310*/  IMAD R0, R3, R14, R0 ;  /* 0x0000000e03007224 */ /* 0x000fe400078e0200 */
[----:B0-----:R-:W-:Y:S02]  /*6320*/  IMAD.MOV.U32 R16, RZ, RZ, R12 ;  /* 0x000000ffff107224 */ /* 0x001fe400078e000c */
[----:B------:R-:W-:-:S04]  /*6330*/  IMAD.HI.U32 R13, R2, R11, RZ ;  /* 0x0000000b020d7227 */ /* 0x000fc800078e00ff */
[----:B------:R-:W-:Y:S01]  /*6340*/  @!P3 IMAD.MOV R16, RZ, RZ, -R16 ;  /* 0x000000ffff10b224 */ /* 0x000fe200078e0a10 */
[----:B------:R-:W-:Y:S01]  /*6350*/  ISETP.GT.U32.AND P3, PT, R3, R7, PT ;  /* 0x000000070300720c */ /* 0x000fe20003f64070 */
[--C-:B------:R-:W-:Y:S02]  /*6360*/  @!P5 IMAD.IADD R8, R8, 0x1, -R3.reuse ;  /* 0x000000010808d824 */ /* 0x100fe400078e0a03 */
[----:B------:R-:W-:Y:S01]  /*6370*/  @!P6 IMAD.IADD R9, R9, 0x1, -R3 ;  /* 0x000000010909e824 */ /* 0x000fe200078e0a03 */
[C---:B------:R-:W-:Y:S01]  /*6380*/  ISETP.GT.U32.AND P6, PT, R3.reuse, R0, PT ;  /* 0x000000000300720c */ /* 0x040fe20003fc4070 */
[----:B------:R-:W-:Y:S01]  /*6390*/  IMAD.MOV R13, RZ, RZ, -R13 ;  /* 0x000000ffff0d7224 */ /* 0x000fe200078e0a0d */
[C---:B------:R-:W-:Y:S01]  /*63a0*/  ISETP.GT.U32.AND P5, PT, R3.reuse, R8, PT ;  /* 0x000000080300720c */ /* 0x040fe20003fa4070 */
[----:B------:R-:W-:Y:S01]  /*63b0*/  @!P0 IMAD.MOV R9, RZ, RZ, -R9 ;  /* 0x000000ffff098224 */ /* 0x000fe200078e0a09 */
[----:B------:R-:W-:Y:S01]  /*63c0*/  STL [R1+0x414], R16 ;  /* 0x0004141001007387 */ /* 0x000fe20000100800 */
[----:B------:R-:W-:-:S02]  /*63d0*/  IMAD R6, R3, R13, R11 ;  /* 0x0000000d03067224 */ /* 0x000fc400078e020b */
[----:B------:R-:W-:Y:S01]  /*63e0*/  VIADD R15, R5, 0x18b ;  /* 0x0000018b050f7836 */ /* 0x000fe20000000000 */
[----:B------:R0:W-:Y:S01]  /*63f0*/  STL [R1+0x458], R9 ;  /* 0x0004580901007387 */ /* 0x0001e20000100800 */
[--C-:B------:R-:W-:Y:S01]  /*6400*/  @!P3 IMAD.IADD R7, R7, 0x1, -R3.reuse ;  /* 0x000000010707b824 */ /* 0x100fe200078e0a03 */
[----:B------:R-:W-:Y:S01]  /*6410*/  ISETP.GT.U32.AND P3, PT, R3, R6, PT ;  /* 0x000000060300720c */ /* 0x000fe20003f64070 */
[----:B------:R-:W-:Y:S01]  /*6420*/  VIADD R12, R5, 0x18a ;  /* 0x0000018a050c7836 */ /* 0x000fe20000000000 */
[----:B------:R-:W-:Y:S01]  /*6430*/  ISETP.GE.AND P0, PT, R15, RZ, PT ;  /* 0x000000ff0f00720c */ /* 0x000fe20003f06270 */
[--C-:B------:R-:W-:Y:S01]  /*6440*/  @!P6 IMAD.IADD R0, R0, 0x1, -R3.reuse ;  /* 0x000000010000e824 */ /* 0x100fe200078e0a03 */
[----:B------:R-:W-:Y:S01]  /*6450*/  IABS R15, R15 ;  /* 0x0000000f000f7213 */ /* 0x000fe20000000000 */
[----:B------:R-:W-:Y:S01]  /*6460*/  @!P5 IMAD.IADD R8, R8, 0x1, -R3 ;  /* 0x000000010808d824 */ /* 0x000fe200078e0a03 */
[----:B------:R-:W-:Y:S01]  /*6470*/  ISETP.GE.AND P5, PT, R10, RZ, PT ;  /* 0x000000ff0a00720c */ /* 0x000fe20003fa6270 */
[----:B------:R-:W-:Y:S01]  /*6480*/  VIADD R10, R5, 0x189 ;  /* 0x00000189050a7836 */ /* 0x000fe20000000000 */
[----:B------:R-:W-:Y:S01]  /*6490*/  ISETP.GT.U32.AND P6, PT, R3, R0, PT ;  /* 0x000000000300720c */ /* 0x000fe20003fc4070 */
[----:B0-----:R-:W-:-:S02]  /*64a0*/  IMAD.MOV.U32 R9, RZ, RZ, R7 ;  /* 0x000000ffff097224 */ /* 0x001fc400078e0007 */
[----:B------:R-:W-:Y:S01]  /*64b0*/  @!P2 IMAD.MOV R8, RZ, RZ, -R8 ;  /* 0x000000ffff08a224 */ /* 0x000fe200078e0a08 */
[----:B------:R-:W-:Y:S01]  /*64c0*/  ISETP.GE.AND P2, PT, R12, RZ, PT ;  /* 0x000000ff0c00720c */ /* 0x000fe20003f46270 */
[----:B------:R-:W-:Y:S01]  /*64d0*/  @!P1 IMAD.MOV R9, RZ, RZ, -R9 ;  /* 0x000000ffff099224 */ /* 0x000fe200078e0a09 */
[----:B------:R-:W-:Y:S01]  /*64e0*/  ISETP.GE.AND P1, PT, R10, RZ, PT ;  /* 0x000000ff0a00720c */ /* 0x000fe20003f26270 */
[--C-:B------:R-:W-:Y:S01]  /*64f0*/  @!P3 IMAD.IADD R6, R6, 0x1, -R3.reuse ;  /* 0x000000010606b824 */ /* 0x100fe200078e0a03 */
[----:B------:R-:W-:Y:S01]  /*6500*/  STL [R1+0x4a4], R8 ;  /* 0x0004a40801007387 */ /* 0x000fe20000100800 */
[----:B------:R-:W-:Y:S01]  /*6510*/  IABS R10, R10 ;  /* 0x0000000a000a7213 */ /* 0x000fe20000000000 */
[----:B------:R-:W-:Y:S01]  /*6520*/  VIADD R11, R5, 0x188 ;  /* 0x00000188050b7836 */ /* 0x000fe20000000000 */
[----:B------:R-:W-:Y:S01]  /*6530*/  IABS R12, R12 ;  /* 0x0000000c000c7213 */ /* 0x000fe20000000000 */
[----:B------:R0:W-:Y:S01]  /*6540*/  STL [R1+0x6d0], R9 ;  /* 0x0006d00901007387 */ /* 0x0001e20000100800 */
[----:B------:R-:W-:Y:S01]  /*6550*/  ISETP.GT.U32.AND P3, PT, R3, R6, PT ;  /* 0x000000060300720c */ /* 0x000fe20003f64070 */
[----:B------:R-:W-:Y:S01]  /*6560*/  @!P6 IMAD.IADD R0, R0, 0x1, -R3 ;  /* 0x000000010000e824 */ /* 0x000fe200078e0a03 */
[----:B------:R-:W-:Y:S01]  /*6570*/  ISETP.GE.AND P6, PT, R11, RZ, PT ;  /* 0x000000ff0b00720c */ /* 0x000fe20003fc6270 */
[----:B------:R-:W-:Y:S01]  /*6580*/  IMAD.HI.U32 R7, R2, R10, RZ ;  /* 0x0000000a02077227 */ /* 0x000fe200078e00ff */
[----:B------:R-:W-:-:S03]  /*6590*/  IABS R11, R11 ;  /* 0x0000000b000b7213 */ /* 0x000fc60000000000 */
[----:B------:R-:W-:Y:S02]  /*65a0*/  IMAD.MOV.U32 R13, RZ, RZ, R0 ;  /* 0x000000ffff0d7224 */ /* 0x000fe400078e0000 */
[----:B0-----:R-:W-:-:S04]  /*65b0*/  IMAD.HI.U32 R9, R2, R15, RZ ;  /* 0x0000000f02097227 */ /* 0x001fc800078e00ff */
[----:B------:R-:W-:Y:S02]  /*65c0*/  IMAD.MOV R9, RZ, RZ, -R9 ;  /* 0x000000ffff097224 */ /* 0x000fe400078e0a09 */
[----:B------:R-:W-:-:S04]  /*65d0*/  IMAD.HI.U32 R8, R2, R12, RZ ;  /* 0x0000000c02087227 */ /* 0x000fc800078e00ff */
[C---:B------:R-:W-:Y:S02]  /*65e0*/  IMAD R15, R3.reuse, R9, R15 ;  /* 0x00000009030f7224 */ /* 0x040fe400078e020f */
[----:B------:R-:W-:Y:S02]  /*65f0*/  IMAD.MOV R7, RZ, RZ, -R7 ;  /* 0x000000ffff077224 */ /* 0x000fe400078e0a07 */
[----:B------:R-:W-:Y:S01]  /*6600*/  @!P4 IMAD.MOV R13, RZ, RZ, -R13 ;  /* 0x000000ffff0dc224 */ /* 0x000fe200078e0a0d */
[C---:B------:R-:W-:Y:S01]  /*6610*/  ISETP.GT.U32.AND P4, PT, R3.reuse, R15, PT ;  /* 0x0000000f0300720c */ /* 0x040fe20003f84070 */
[----:B------:R-:W-:Y:S02]  /*6620*/  @!P3 IMAD.IADD R6, R6, 0x1, -R3 ;  /* 0x000000010606b824 */ /* 0x000fe400078e0a03 */
[----:B------:R-:W-:Y:S01]  /*6630*/  IMAD.MOV R8, RZ, RZ, -R8 ;  /* 0x000000ffff087224 */ /* 0x000fe200078e0a08 */
[----:B------:R-:W-:Y:S01]  /*6640*/  STL [R1+0x45c], R13 ;  /* 0x00045c0d01007387 */ /* 0x000fe20000100800 */
[----:B------:R-:W-:-:S02]  /*6650*/  IMAD R10, R3, R7, R10 ;  /* 0x00000007030a7224 */ /* 0x000fc400078e020a */
[----:B------:R-:W-:Y:S02]  /*6660*/  IMAD.MOV.U32 R9, RZ, RZ, R6 ;  /* 0x000000ffff097224 */ /* 0x000fe400078e0006 */
[C---:B------:R-:W-:Y:S02]  /*6670*/  IMAD R12, R3.reuse, R8, R12 ;  /* 0x00000008030c7224 */ /* 0x040fe400078e020c */
[----:B------:R-:W-:Y:S01]  /*6680*/  @!P5 IMAD.MOV R9, RZ, RZ, -R9 ;  /* 0x000000ffff09d224 */ /* 0x000fe200078e0a09 */
[----:B------:R-:W-:Y:S01]  /*6690*/  ISETP.GT.U32.AND P5, PT, R3, R10, PT ;  /* 0x0000000a0300720c */ /* 0x000fe20003fa4070 */
[----:B------:R-:W-:Y:S01]  /*66a0*/  @!P4 IMAD.IADD R15, R15, 0x1, -R3 ;  /* 0x000000010f0fc824 */ /* 0x000fe200078e0a03 */
[----:B------:R-:W-:Y:S01]  /*66b0*/  ISETP.GT.U32.AND P3, PT, R3, R12, PT ;  /* 0x0000000c0300720c */ /* 0x000fe20003f64070 */
[----:B------:R-:W-:Y:S01]  /*66c0*/  VIADD R14, R5, 0x186 ;  /* 0x00000186050e7836 */ /* 0x000fe20000000000 */
[----:B------:R0:W-:Y:S01]  /*66d0*/  STL [R1+0x47c], R9 ;  /* 0x00047c0901007387 */ /* 0x0001e20000100800 */
[----:B------:R-:W-:Y:S01]  /*66e0*/  IMAD.HI.U32 R0, R2, R11, RZ ;  /* 0x0000000b02007227 */ /* 0x000fe200078e00ff */
[----:B------:R-:W-:-:S02]  /*66f0*/  ISETP.GT.U32.AND P4, PT, R3, R15, PT ;  /* 0x0000000f0300720c */ /* 0x000fc40003f84070 */
[----:B------:R-:W-:Y:S01]  /*6700*/  IABS R17, R14 ;  /* 0x0000000e00117213 */ /* 0x000fe20000000000 */
[----:B------:R-:W-:Y:S02]  /*6710*/  VIADD R19, R5, 0x187 ;  /* 0x0000018705137836 */ /* 0x000fe40000000000 */
[----:B------:R-:W-:Y:S02]  /*6720*/  IMAD.MOV R0, RZ, RZ, -R0 ;  /* 0x000000ffff007224 */ /* 0x000fe400078e0a00 */
[--C-:B------:R-:W-:Y:S01]  /*6730*/  @!P5 IMAD.IADD R10, R10, 0x1, -R3.reuse ;  /* 0x000000010a0ad824 */ /* 0x100fe200078e0a03 */
[----:B------:R-:W-:Y:S01]  /*6740*/  IABS R7, R19 ;  /* 0x0000001300077213 */ /* 0x000fe20000000000 */
[----:B------:R-:W-:Y:S02]  /*6750*/  @!P3 IMAD.IADD R12, R12, 0x1, -R3 ;  /* 0x000000010c0cb824 */ /* 0x000fe400078e0a03 */
[C---:B------:R-:W-:Y:S01]  /*6760*/  IMAD R11, R3.reuse, R0, R11 ;  /* 0x00000000030b7224 */ /* 0x040fe200078e020b */
[C---:B------:R-:W-:Y:S01]  /*6770*/  ISETP.GT.U32.AND P5, PT, R3.reuse, R10, PT ;  /* 0x0000000a0300720c */ /* 0x040fe20003fa4070 */
[----:B0-----:R-:W-:Y:S01]  /*6780*/  IMAD.HI.U32 R9, R2, R17, RZ ;  /* 0x0000001102097227 */ /* 0x001fe200078e00ff */
[----:B------:R-:W-:-:S03]  /*6790*/  ISETP.GT.U32.AND P3, PT, R3, R12, PT ;  /* 0x0000000c0300720c */ /* 0x000fc60003f64070 */
[----:B------:R-:W-:-:S04]  /*67a0*/  IMAD.HI.U32 R13, R2, R7, RZ ;  /* 0x00000007020d7227 */ /* 0x000fc800078e00ff */
[----:B------:R-:W-:Y:S02]  /*67b0*/  IMAD.MOV R9, RZ, RZ, -R9 ;  /* 0x000000ffff097224 */ /* 0x000fe400078e0a09 */
[----:B------:R-:W-:Y:S01]  /*67c0*/  @!P4 IMAD.IADD R15, R15, 0x1, -R3 ;  /* 0x000000010f0fc824 */ /* 0x000fe200078e0a03 */
[C---:B------:R-:W-:Y:S01]  /*67d0*/  ISETP.GT.U32.AND P4, PT, R3.reuse, R11, PT ;  /* 0x0000000b0300720c */ /* 0x040fe20003f84070 */
[----:B------:R-:W-:Y:S02]  /*67e0*/  IMAD.MOV R13, RZ, RZ, -R13 ;  /* 0x000000ffff0d7224 */ /* 0x000fe400078e0a0d */
[C---:B------:R-:W-:Y:S02]  /*67f0*/  IMAD R17, R3.reuse, R9, R17 ;  /* 0x0000000903117224 */ /* 0x040fe400078e0211 */
[C---:B------:R-:W-:Y:S02]  /*6800*/  IMAD R7, R3.reuse, R13, R7 ;  /* 0x0000000d03077224 */ /* 0x040fe400078e0207 */
[--C-:B------:R-:W-:Y:S01]  /*6810*/  @!P5 IMAD.IADD R10, R10, 0x1, -R3.reuse ;  /* 0x000000010a0ad824 */ /* 0x100fe200078e0a03 */
[C---:B------:R-:W-:Y:S01]  /*6820*/  ISETP.GT.U32.AND P5, PT, R3.reuse, R17, PT ;  /* 0x000000110300720c */ /* 0x040fe20003fa4070 */
[----:B------:R-:W-:Y:S01]  /*6830*/  @!P3 IMAD.IADD R12, R12, 0x1, -R3 ;  /* 0x000000010c0cb824 */ /* 0x000fe200078e0a03 */
[----:B------:R-:W-:Y:S01]  /*6840*/  ISETP.GT.U32.AND P3, PT, R3, R7, PT ;  /* 0x000000070300720c */ /* 0x000fe20003f64070 */
[----:B------:R-:W-:-:S02]  /*6850*/  VIADD R0, R5, 0x185 ;  /* 0x0000018505007836 */ /* 0x000fc40000000000 */
[----:B------:R-:W-:Y:S02]  /*6860*/  IMAD.MOV.U32 R20, RZ, RZ, R15 ;  /* 0x000000ffff147224 */ /* 0x000fe400078e000f */
[--C-:B------:R-:W-:Y:S01]  /*6870*/  @!P4 IMAD.IADD R11, R11, 0x1, -R3.reuse ;  /* 0x000000010b0bc824 */ /* 0x100fe200078e0a03 */
[----:B------:R-:W-:Y:S01]  /*6880*/  IABS R8, R0 ;  /* 0x0000000000087213 */ /* 0x000fe20000000000 */
[----:B------:R-:W-:Y:S01]  /*6890*/  VIADD R6, R5, 0x184 ;  /* 0x0000018405067836 */ /* 0x000fe20000000000 */
[----:B------:R-:W-:Y:S01]  /*68a0*/  ISETP.GE.AND P4, PT, R19, RZ, PT ;  /* 0x000000ff1300720c */ /* 0x000fe20003f86270 */
[----:B------:R-:W-:Y:S02]  /*68b0*/  VIADD R9, R5, 0x183 ;  /* 0x0000018305097836 */ /* 0x000fe40000000000 */
[----:B------:R-:W-:Y:S01]  /*68c0*/  @!P0 IMAD.MOV R20, RZ, RZ, -R20 ;  /* 0x000000ffff148224 */ /* 0x000fe200078e0a14 */
[----:B------:R-:W-:Y:S01]  /*68d0*/  ISETP.GT.U32.AND P0, PT, R3, R11, PT ;  /* 0x0000000b0300720c */ /* 0x000fe20003f04070 */
[--C-:B------:R-:W-:Y:S01]  /*68e0*/  @!P5 IMAD.IADD R17, R17, 0x1, -R3.reuse ;  /* 0x000000011111d824 */ /* 0x100fe200078e0a03 */
[----:B------:R-:W-:Y:S01]  /*68f0*/  IABS R16, R6 ;  /* 0x0000000600107213 */ /* 0x000fe20000000000 */
[----:B------:R-:W-:Y:S01]  /*6900*/  IMAD.HI.U32 R18, R2, R8, RZ ;  /* 0x0000000802127227 */ /* 0x000fe200078e00ff */
[----:B------:R-:W-:Y:S01]  /*6910*/  IABS R15, R9 ;  /* 0x00000009000f7213 */ /* 0x000fe20000000000 */
[----:B------:R0:W-:Y:S01]  /*6920*/  STL [R1+0x478], R20 ;  /* 0x0004781401007387 */ /* 0x0001e20000100800 */
[----:B------:R-:W-:Y:S01]  /*6930*/  ISETP.GT.U32.AND P5, PT, R3, R17, PT ;  /* 0x000000110300720c */ /* 0x000fe20003fa4070 */
[----:B------:R-:W-:Y:S01]  /*6940*/  @!P3 IMAD.IADD R7, R7, 0x1, -R3 ;  /* 0x000000010707b824 */ /* 0x000fe200078e0a03 */
[----:B------:R-:W-:Y:S01]  /*6950*/  ISETP.GE.AND P3, PT, R14, RZ, PT ;  /* 0x000000ff0e00720c */ /* 0x000fe20003f66270 */
[----:B------:R-:W-:-:S04]  /*6960*/  IMAD.HI.U32 R13, R2, R16, RZ ;  /* 0x00000010020d7227 */ /* 0x000fc800078e00ff */
[----:B------:R-:W-:Y:S02]  /*6970*/  IMAD.MOV R18, RZ, RZ, -R18 ;  /* 0x000000ffff127224 */ /* 0x000fe400078e0a12 */
[----:B0-----:R-:W-:Y:S02]  /*6980*/  IMAD.MOV.U32 R20, RZ, RZ, R12 ;  /* 0x000000ffff147224 */ /* 0x001fe400078e000c */
[----:B------:R-:W-:-:S04]  /*6990*/  IMAD.HI.U32 R12, R2, R15, RZ ;  /* 0x0000000f020c7227 */ /* 0x000fc800078e00ff */
[----:B------:R-:W-:Y:S01]  /*69a0*/  @!P2 IMAD.MOV R20, RZ, RZ, -R20 ;  /* 0x000000ffff14a224 */ /* 0x000fe200078e0a14 */
[C---:B------:R-:W-:Y:S01]  /*69b0*/  ISETP.GT.U32.AND P2, PT, R3.reuse, R7, PT ;  /* 0x000000070300720c */ /* 0x040fe20003f44070 */
[----:B------:R-:W-:Y:S02]  /*69c0*/  IMAD.MOV R13, RZ, RZ, -R13 ;  /* 0x000000ffff0d7224 */ /* 0x000fe400078e0a0d */
[----:B------:R-:W-:Y:S01]  /*69d0*/  IMAD R8, R3, R18, R8 ;  /* 0x0000001203087224 */ /* 0x000fe200078e0208 */
[----:B------:R-:W-:Y:S01]  /*69e0*/  STL [R1+0x49c], R20 ;  /* 0x00049c1401007387 */ /* 0x000fe20000100800 */
[----:B------:R-:W-:Y:S02]  /*69f0*/  @!P0 IMAD.IADD R11, R11, 0x1, -R3 ;  /* 0x000000010b0b8824 */ /* 0x000fe400078e0a03 */
[----:B------:R-:W-:Y:S01]  /*6a00*/  IMAD.MOV R12, RZ, RZ, -R12 ;  /* 0x000000ffff0c7224 */ /* 0x000fe200078e0a0c */
[C---:B------:R-:W-:Y:S01]  /*6a10*/  ISETP.GT.U32.AND P0, PT, R3.reuse, R8, PT ;  /* 0x000000080300720c */ /* 0x040fe20003f04070 */
[----:B------:R-:W-:-:S02]  /*6a20*/  IMAD R16, R3, R13, R16 ;  /* 0x0000000d03107224 */ /* 0x000fc400078e0210 */
[----:B------:R-:W-:Y:S02]  /*6a30*/  IMAD.MOV.U32 R13, RZ, RZ, R11 ;  /* 0x000000ffff0d7224 */ /* 0x000fe400078e000b */
[C---:B------:R-:W-:Y:S02]  /*6a40*/  IMAD R15, R3.reuse, R12, R15 ;  /* 0x0000000c030f7224 */ /* 0x040fe400078e020f */
[----:B------:R-:W-:Y:S01]  /*6a50*/  @!P6 IMAD.MOV R13, RZ, RZ, -R13 ;  /* 0x000000ffff0de224 */ /* 0x000fe200078e0a0d */
[----:B------:R-:W-:Y:S01]  /*6a60*/  ISETP.GT.U32.AND P6, PT, R3, R16, PT ;  /* 0x000000100300720c */ /* 0x000fe20003fc4070 */
[--C-:B------:R-:W-:Y:S01]  /*6a70*/  @!P5 IMAD.IADD R17, R17, 0x1, -R3.reuse ;  /* 0x000000011111d824 */ /* 0x100fe200078e0a03 */
[----:B------:R-:W-:Y:S01]  /*6a80*/  ISETP.GT.U32.AND P5, PT, R3, R15, PT ;  /* 0x0000000f0300720c */ /* 0x000fe20003fa4070 */
[----:B------:R-:W-:Y:S01]  /*6a90*/  @!P1 IMAD.MOV R10, RZ, RZ, -R10 ;  /* 0x000000ffff0a9224 */ /* 0x000fe200078e0a0a */
[----:B------:R-:W-:Y:S01]  /*6aa0*/  ISETP.GE.AND P1, PT, R0, RZ, PT ;  /* 0x000000ff0000720c */ /* 0x000fe20003f26270 */
[----:B------:R-:W-:Y:S01]  /*6ab0*/  @!P2 IMAD.IADD R7, R7, 0x1, -R3 ;  /* 0x000000010707a824 */ /* 0x000fe200078e0a03 */
[----:B------:R-:W-:Y:S01]  /*6ac0*/  ISETP.GE.AND P2, PT, R6, RZ, PT ;  /* 0x000000ff0600720c */ /* 0x000fe20003f46270 */
[C---:B------:R-:W-:Y:S01]  /*6ad0*/  VIADD R0, R5.reuse, 0x182 ;  /* 0x0000018205007836 */ /* 0x040fe20000000000 */
[----:B------:R0:W-:Y:S01]  /*6ae0*/  STL [R1+0x498], R10 ;  /* 0x0004980a01007387 */ /* 0x0001e20000100800 */
[----:B------:R-:W-:-:S02]  /*6af0*/  VIADD R6, R5, 0x181 ;  /* 0x0000018105067836 */ /* 0x000fc40000000000 */
[--C-:B------:R-:W-:Y:S01]  /*6b00*/  @!P0 IMAD.IADD R8, R8, 0x1, -R3.reuse ;  /* 0x0000000108088824 */ /* 0x100fe200078e0a03 */
[----:B------:R-:W-:Y:S01]  /*6b10*/  ISETP.GE.AND P0, PT, R9, RZ, PT ;  /* 0x000000ff0900720c */ /* 0x000fe20003f06270 */
[----:B------:R-:W-:Y:S01]  /*6b20*/  @!P6 IMAD.IADD R16, R16, 0x1, -R3 ;  /* 0x000000011010e824 */ /* 0x000fe200078e0a03 */
[----:B------:R-:W-:Y:S01]  /*6b30*/  IABS R11, R0 ;  /* 0x00000000000b7213 */ /* 0x000fe20000000000 */
[----:B------:R-:W-:Y:S01]  /*6b40*/  IMAD.MOV.U32 R12, RZ, RZ, R7 ;  /* 0x000000ffff0c7224 */ /* 0x000fe200078e0007 */
[----:B------:R-:W-:Y:S01]  /*6b50*/  IABS R9, R6 ;  /* 0x0000000600097213 */ /* 0x000fe20000000000 */
[----:B------:R-:W-:Y:S01]  /*6b60*/  @!P5 IMAD.IADD R15, R15, 0x1, -R3 ;  /* 0x000000010f0fd824 */ /* 0x000fe200078e0a03 */
[C---:B------:R-:W-:Y:S01]  /*6b70*/  ISETP.GT.U32.AND P6, PT, R3.reuse, R8, PT ;  /* 0x000000080300720c */ /* 0x040fe20003fc4070 */
[----:B0-----:R-:W-:Y:S01]  /*6b80*/  IMAD.HI.U32 R10, R2, R11, RZ ;  /* 0x0000000b020a7227 */ /* 0x001fe200078e00ff */
[----:B------:R0:W-:Y:S01]  /*6b90*/  STL [R1+0x494], R13 ;  /* 0x0004940d01007387 */ /* 0x0001e20000100800 */
[----:B------:R-:W-:-:S02]  /*6ba0*/  ISETP.GT.U32.AND P5, PT, R3, R16, PT ;  /* 0x000000100300720c */ /* 0x000fc40003fa4070 */
[----:B------:R-:W-:Y:S02]  /*6bb0*/  IMAD.MOV.U32 R7, RZ, RZ, R9 ;  /* 0x000000ffff077224 */ /* 0x000fe400078e0009 */
[----:B------:R-:W-:Y:S01]  /*6bc0*/  @!P4 IMAD.MOV R12, RZ, RZ, -R12 ;  /* 0x000000ffff0cc224 */ /* 0x000fe200078e0a0c */
[C---:B------:R-:W-:Y:S01]  /*6bd0*/  ISETP.GT.U32.AND P4, PT, R3.reuse, R15, PT ;  /* 0x0000000f0300720c */ /* 0x040fe20003f84070 */
[----:B------:R-:W-:Y:S02]  /*6be0*/  IMAD.MOV R10, RZ, RZ, -R10 ;  /* 0x000000ffff0a7224 */ /* 0x000fe400078e0a0a */
[----:B------:R-:W-:Y:S01]  /*6bf0*/  IMAD.HI.U32 R9, R2, R7, RZ ;  /* 0x0000000702097227 */ /* 0x000fe200078e00ff */
[----:B------:R1:W-:Y:S03]  /*6c00*/  STL [R1+0x490], R12 ;  /* 0x0004900c01007387 */ /* 0x0003e60000100800 */
[----:B------:R-:W-:-:S02]  /*6c10*/  IMAD R11, R3, R10, R11 ;  /* 0x0000000a030b7224 */ /* 0x000fc400078e020b */
[----:B------:R-:W-:Y:S02]  /*6c20*/  IMAD.MOV R9, RZ, RZ, -R9 ;  /* 0x000000ffff097224 */ /* 0x000fe400078e0a09 */
[----:B------:R-:W-:Y:S01]  /*6c30*/  @!P6 IMAD.IADD R8, R8, 0x1, -R3 ;  /* 0x000000010808e824 */ /* 0x000fe200078e0a03 */
[C---:B------:R-:W-:Y:S01]  /*6c40*/  ISETP.GT.U32.AND P6, PT, R3.reuse, R11, PT ;  /* 0x0000000b0300720c */ /* 0x040fe20003fc4070 */
[----:B------:R-:W-:Y:S02]  /*6c50*/  IMAD R7, R3, R9, R7 ;  /* 0x0000000903077224 */ /* 0x000fe400078e0207 */
[----:B0-----:R-:W-:Y:S02]  /*6c60*/  VIADD R13, R5, 0x180 ;  /* 0x00000180050d7836 */ /* 0x001fe40000000000 */
[--C-:B------:R-:W-:Y:S01]  /*6c70*/  @!P4 IMAD.IADD R15, R15, 0x1, -R3.reuse ;  /* 0x000000010f0fc824 */ /* 0x100fe200078e0a03 */
[----:B------:R-:W-:Y:S01]  /*6c80*/  ISETP.GT.U32.AND P4, PT, R3, R7, PT ;  /* 0x000000070300720c */ /* 0x000fe20003f84070 */
[C---:B-1----:R-:W-:Y:S01]  /*6c90*/  VIADD R12, R5.reuse, 0x17f ;  /* 0x0000017f050c7836 */ /* 0x042fe20000000000 */
[----:B------:R-:W-:Y:S01]  /*6ca0*/  IABS R14, R13 ;  /* 0x0000000d000e7213 */ /* 0x000fe20000000000 */
[----:B------:R-:W-:Y:S01]  /*6cb0*/  @!P5 IMAD.IADD R16, R16, 0x1, -R3 ;  /* 0x000000011010d824 */ /* 0x000fe200078e0a03 */
[----:B------:R-:W-:Y:S01]  /*6cc0*/  ISETP.GE.AND P5, PT, R0, RZ, PT ;  /* 0x000000ff0000720c */ /* 0x000fe20003fa6270 */
[----:B------:R-:W-:Y:S01]  /*6cd0*/  VIADD R0, R5, 0x17e ;  /* 0x0000017e05007836 */ /* 0x000fe20000000000 */
[----:B------:R-:W-:Y:S01]  /*6ce0*/  IABS R19, R12 ;  /* 0x0000000c00137213 */ /* 0x000fe20000000000 */
[----:B------:R-:W-:-:S04]  /*6cf0*/  IMAD.HI.U32 R9, R2, R14, RZ ;  /* 0x0000000e02097227 */ /* 0x000fc800078e00ff */
[----:B------:R-:W-:Y:S01]  /*6d00*/  @!P6 IMAD.IADD R11, R11, 0x1, -R3 ;  /* 0x000000010b0be824 */ /* 0x000fe200078e0a03 */
[----:B------:R-:W-:Y:S01]  /*6d10*/  ISETP.GE.AND P6, PT, R6, RZ, PT ;  /* 0x000000ff0600720c */ /* 0x000fe20003fc6270 */
[----:B------:R-:W-:-:S04]  /*6d20*/  IMAD.HI.U32 R10, R2, R19, RZ ;  /* 0x00000013020a7227 */ /* 0x000fc800078e00ff */
[----:B------:R-:W-:Y:S02]  /*6d30*/  IMAD.MOV R9, RZ, RZ, -R9 ;  /* 0x000000ffff097224 */ /* 0x000fe400078e0a09 */
[----:B------:R-:W-:Y:S01]  /*6d40*/  @!P4 IMAD.IADD R7, R7, 0x1, -R3 ;  /* 0x000000010707c824 */ /* 0x000fe200078e0a03 */
[C---:B------:R-:W-:Y:S01]  /*6d50*/  ISETP.GT.U32.AND P4, PT, R3.reuse, R11, PT ;  /* 0x0000000b0300720c */ /* 0x040fe20003f84070 */
[----:B------:R-:W-:Y:S02]  /*6d60*/  @!P3 IMAD.MOV R17, RZ, RZ, -R17 ;  /* 0x000000ffff11b224 */ /* 0x000fe400078e0a11 */
[----:B------:R-:W-:Y:S01]  /*6d70*/  IMAD.MOV R10, RZ, RZ, -R10 ;  /* 0x000000ffff0a7224 */ /* 0x000fe200078e0a0a */
[----:B------:R-:W-:Y:S01]  /*6d80*/  ISETP.GT.U32.AND P3, PT, R3, R7, PT ;  /* 0x000000070300720c */ /* 0x000fe20003f64070 */
[----:B------:R-:W-:Y:S01]  /*6d90*/  VIADD R6, R5, 0x17d ;  /* 0x0000017d05067836 */ /* 0x000fe20000000000 */
[----:B------:R0:W-:Y:S01]  /*6da0*/  STL [R1+0x4a0], R17 ;  /* 0x0004a01101007387 */ /* 0x0001e20000100800 */
[----:B------:R-:W-:Y:S01]  /*6db0*/  IMAD R14, R3, R9, R14 ;  /* 0x00000009030e7224 */ /* 0x000fe200078e020e */
[----:B------:R-:W-:Y:S01]  /*6dc0*/  IABS R9, R0 ;  /* 0x0000000000097213 */ /* 0x000fe20000000000 */
[----:B------:R-:W-:-:S02]  /*6dd0*/  IMAD.MOV.U32 R18, RZ, RZ, R8 ;  /* 0x000000ffff127224 */ /* 0x000fc400078e0008 */
        /* <DEDUP_REMOVED lines=31> */
[----:B------:R-:W-:Y:S01]  /*6fd0*/  VIADD R8, R5, 0x17b ;  /* 0x0000017b05087836 */ /* 0x000fe20000000000 */
[----:B------:R0:W-:Y:S01]  /*6fe0*/  STL [R1+0x508], R17 ;  /* 0x0005081101007387 */ /* 0x0001e20000100800 */
[--C-:B------:R-:W-:Y:S01]  /*6ff0*/  @!P1 IMAD.IADD R14, R14, 0x1, -R3.reuse ;  /* 0x000000010e0e9824 */ /* 0x100fe200078e0a03 */
[----:B------:R-:W-:Y:S02]  /*7000*/  IABS R12, R0 ;  /* 0x00000000000c7213 */ /* 0x000fe40000000000 */
[----:B------:R-:W-:Y:S01]  /*7010*/  IABS R7, R8 ;  /* 0x0000000800077213 */ /* 0x000fe20000000000 */
[----:B------:R-:W-:Y:S01]  /*7020*/  STL [R1+0x50c], R16 ;  /* 0x00050c1001007387 */ /* 0x000fe20000100800 */
[----:B------:R-:W-:Y:S01]  /*7030*/  ISETP.GT.U32.AND P1, PT, R3, R14, PT ;  /* 0x0000000e0300720c */ /* 0x000fe20003f24070 */
        /* <DEDUP_REMOVED lines=10> */
[C---:B------:R-:W-:Y:S02]  /*70e0*/  IMAD R12, R3.reuse, R13, R12 ;  /* 0x0000000d030c7224 */ /* 0x040fe400078e020c */
[----:B------:R-:W-:Y:S02]  /*70f0*/  IMAD R7, R3, R0, R7 ;  /* 0x0000000003077224 */ /* 0x000fe400078e0207 */
[--C-:B------:R-:W-:Y:S01]  /*7100*/  @!P5 IMAD.IADD R9, R9, 0x1, -R3.reuse ;  /* 0x000000010909d824 */ /* 0x100fe200078e0a03 */
[----:B------:R-:W-:Y:S01]  /*7110*/  ISETP.GT.U32.AND P5, PT, R3, R12, PT ;  /* 0x0000000c0300720c */ /* 0x000fe20003fa4070 */
[----:B------:R-:W-:Y:S01]  /*7120*/  @!P1 IMAD.IADD R14, R14, 0x1, -R3 ;  /* 0x000000010e0e9824 */ /* 0x000fe200078e0a03 */
[----:B------:R-:W-:Y:S01]  /*7130*/  ISETP.GE.AND P1, PT, R6, RZ, PT ;  /* 0x000000ff0600720c */ /* 0x000fe20003f26270 */
[----:B------:R-:W-:-:S02]  /*7140*/  VIADD R6, R5, 0x17a ;  /* 0x0000017a05067836 */ /* 0x000fc40000000000 */
[----:B------:R-:W-:Y:S01]  /*7150*/  @!P6 IMAD.IADD R10, R10, 0x1, -R3 ;  /* 0x000000010a0ae824 */ /* 0x000fe200078e0a03 */
[----:B------:R-:W-:Y:S01]  /*7160*/  ISETP.GT.U32.AND P6, PT, R3, R7, PT ;  /* 0x000000070300720c */ /* 0x000fe20003fc4070 */
[----:B------:R-:W-:Y:S01]  /*7170*/  IMAD.MOV.U32 R15, RZ, RZ, R14 ;  /* 0x000000ffff0f7224 */ /* 0x000fe200078e000e */
[----:B------:R-:W-:Y:S01]  /*7180*/  IABS R11, R6 ;  /* 0x00000006000b7213 */ /* 0x000fe20000000000 */
[----:B------:R-:W-:Y:S02]  /*7190*/  VIADD R14, R5, 0x179 ;  /* 0x00000179050e7836 */ /* 0x000fe40000000000 */
[----:B------:R-:W-:Y:S01]  /*71a0*/  @!P0 IMAD.MOV R15, RZ, RZ, -R15 ;  /* 0x000000ffff0f8224 */ /* 0x000fe200078e0a0f */
[----:B------:R-:W-:Y:S01]  /*71b0*/  ISETP.GE.AND P0, PT, R8, RZ, PT ;  /* 0x000000ff0800720c */ /* 0x000fe20003f06270 */
[----:B------:R-:W-:Y:S01]  /*71c0*/  IMAD.HI.U32 R8, R2, R11, RZ ;  /* 0x0000000b02087227 */ /* 0x000fe200078e00ff */
[----:B0-----:R-:W-:Y:S02]  /*71d0*/  IABS R17, R14 ;  /* 0x0000000e00117213 */ /* 0x001fe40000000000 */
[----:B------:R0:W-:Y:S01]  /*71e0*/  STL [R1+0x510], R15 ;  /* 0x0005100f01007387 */ /* 0x0001e20000100800 */
[----:B------:R-:W-:-:S02]  /*71f0*/  @!P5 IMAD.IADD R12, R12, 0x1, -R3 ;  /* 0x000000010c0cd824 */ /* 0x000fc400078e0a03 */
[----:B------:R-:W-:Y:S02]  /*7200*/  IMAD.MOV R8, RZ, RZ, -R8 ;  /* 0x000000ffff087224 */ /* 0x000fe400078e0a08 */
[----:B------:R-:W-:Y:S01]  /*7210*/  @!P6 IMAD.IADD R7, R7, 0x1, -R3 ;  /* 0x000000010707e824 */ /* 0x000fe200078e0a03 */
[----:B------:R-:W-:Y:S01]  /*7220*/  ISETP.GT.U32.AND P6, PT, R3, R12, PT ;  /* 0x0000000c0300720c */ /* 0x000fe20003fc4070 */
[----:B------:R-:W-:Y:S02]  /*7230*/  VIADD R0, R5, 0x177 ;  /* 0x0000017705007836 */ /* 0x000fe40000000000 */
[----:B------:R-:W-:-:S03]  /*7240*/  IMAD.HI.U32 R20, R2, R17, RZ ;  /* 0x0000001102147227 */ /* 0x000fc600078e00ff */
[----:B------:R-:W-:Y:S01]  /*7250*/  IABS R13, R0 ;  /* 0x00000000000d7213 */ /* 0x000fe20000000000 */
[----:B0-----:R-:W-:Y:S02]  /*7260*/  VIADD R15, R5, 0x178 ;  /* 0x00000178050f7836 */ /* 0x001fe40000000000 */
[C---:B------:R-:W-:Y:S02]  /*7270*/  IMAD R11, R3.reuse, R8, R11 ;  /* 0x00000008030b7224 */ /* 0x040fe400078e020b */
[----:B------:R-:W-:Y:S01]  /*7280*/  IMAD.MOV R20, RZ, RZ, -R20 ;  /* 0x000000ffff147224 */ /* 0x000fe200078e0a14 */
[----:B------:R-:W-:Y:S01]  /*7290*/  IABS R16, R15 ;  /* 0x0000000f00107213 */ /* 0x000fe20000000000 */
[----:B------:R-:W-:Y:S01]  /*72a0*/  @!P4 IMAD.MOV R19, RZ, RZ, -R19 ;  /* 0x000000ffff13c224 */ /* 0x000fe200078e0a13 */
[C---:B------:R-:W-:Y:S01]  /*72b0*/  ISETP.GT.U32.AND P5, PT, R3.reuse, R11, PT ;  /* 0x0000000b0300720c */ /* 0x040fe20003fa4070 */
[----:B------:R-:W-:Y:S01]  /*72c0*/  IMAD.MOV.U32 R21, RZ, RZ, R9 ;  /* 0x000000ffff157224 */ /* 0x000fe200078e0009 */
[----:B------:R-:W-:Y:S01]  /*72d0*/  ISETP.GE.AND P4, PT, R6, RZ, PT ;  /* 0x000000ff0600720c */ /* 0x000fe20003f86270 */
[----:B------:R-:W-:Y:S01]  /*72e0*/  IMAD.HI.U32 R18, R2, R16, RZ ;  /* 0x0000001002127227 */ /* 0x000fe200078e00ff */
[----:B------:R0:W-:Y:S03]  /*72f0*/  STL [R1+0x520], R19 ;  /* 0x0005201301007387 */ /* 0x0001e60000100800 */
[----:B------:R-:W-:-:S02]  /*7300*/  IMAD R6, R3, R20, R17 ;  /* 0x0000001403067224 */ /* 0x000fc400078e0211 */
[----:B------:R-:W-:Y:S02]  /*7310*/  IMAD.MOV R18, RZ, RZ, -R18 ;  /* 0x000000ffff127224 */ /* 0x000fe400078e0a12 */
[----:B------:R-:W-:Y:S01]  /*7320*/  @!P6 IMAD.IADD R12, R12, 0x1, -R3 ;  /* 0x000000010c0ce824 */ /* 0x000fe200078e0a03 */
[C---:B------:R-:W-:Y:S01]  /*7330*/  ISETP.GT.U32.AND P6, PT, R3.reuse, R6, PT ;  /* 0x000000060300720c */ /* 0x040fe20003fc4070 */
[----:B------:R-:W-:Y:S01]  /*7340*/  @!P3 IMAD.MOV R21, RZ, RZ, -R21 ;  /* 0x000000ffff15b224 */ /* 0x000fe200078e0a15 */
[C---:B------:R-:W-:Y:S01]  /*7350*/  ISETP.GT.U32.AND P3, PT, R3.reuse, R7, PT ;  /* 0x000000070300720c */ /* 0x040fe20003f64070 */
[----:B0-----:R-:W-:Y:S02]  /*7360*/  IMAD.MOV.U32 R19, RZ, RZ, R13 ;  /* 0x000000ffff137224 */ /* 0x001fe400078e000d */
[----:B------:R-:W-:Y:S01]  /*7370*/  IMAD R13, R3, R18, R16 ;  /* 0x00000012030d7224 */ /* 0x000fe200078e0210 */
[----:B------:R0:W-:Y:S01]  /*7380*/  STL [R1+0x524], R21 ;  /* 0x0005241501007387 */ /* 0x0001e20000100800 */
[----:B------:R-:W-:-:S04]  /*7390*/  IMAD.HI.U32 R9, R2, R19, RZ ;  /* 0x0000001302097227 */ /* 0x000fc800078e00ff */
[----:B------:R-:W-:Y:S02]  /*73a0*/  IMAD.MOV.U32 R16, RZ, RZ, R12 ;  /* 0x000000ffff107224 */ /* 0x000fe400078e000c */
[----:B------:R-:W-:Y:S02]  /*73b0*/  IMAD.MOV R9, RZ, RZ, -R9 ;  /* 0x000000ffff097224 */ /* 0x000fe400078e0a09 */
[----:B------:R-:W-:Y:S02]  /*73c0*/  @!P5 IMAD.IADD R11, R11, 0x1, -R3 ;  /* 0x000000010b0bd824 */ /* 0x000fe400078e0a03 */
[----:B------:R-:W-:Y:S01]  /*73d0*/  @!P2 IMAD.MOV R16, RZ, RZ, -R16 ;  /* 0x000000ffff10a224 */ /* 0x000fe200078e0a10 */
[----:B------:R-:W-:Y:S01]  /*73e0*/  ISETP.GT.U32.AND P2, PT, R3, R13, PT ;  /* 0x0000000d0300720c */ /* 0x000fe20003f44070 */
[----:B------:R-:W-:Y:S01]  /*73f0*/  VIADD R8, R5, 0x176 ;  /* 0x0000017605087836 */ /* 0x000fe20000000000 */
[C---:B------:R-:W-:Y:S01]  /*7400*/  ISETP.GT.U32.AND P5, PT, R3.reuse, R11, PT ;  /* 0x0000000b0300720c */ /* 0x040fe20003fa4070 */
[----:B------:R-:W-:-:S02]  /*7410*/  IMAD R9, R3, R9, R19 ;  /* 0x0000000903097224 */ /* 0x000fc400078e0213 */
[--C-:B------:R-:W-:Y:S01]  /*7420*/  @!P6 IMAD.IADD R6, R6, 0x1, -R3.reuse ;  /* 0x000000010606e824 */ /* 0x100fe200078e0a03 */
[----:B------:R-:W-:Y:S01]  /*7430*/  IABS R17, R8 ;  /* 0x0000000800117213 */ /* 0x000fe20000000000 */
[----:B------:R-:W-:Y:S01]  /*7440*/  @!P3 IMAD.IADD R7, R7, 0x1, -R3 ;  /* 0x000000010707b824 */ /* 0x000fe200078e0a03 */
[----:B------:R-:W-:Y:S01]  /*7450*/  ISETP.GT.U32.AND P6, PT, R3, R9, PT ;  /* 0x000000090300720c */ /* 0x000fe20003fc4070 */
[----:B------:R-:W-:Y:S01]  /*7460*/  IMAD.MOV.U32 R18, RZ, RZ, R10 ;  /* 0x000000ffff127224 */ /* 0x000fe200078e000a */
[----:B------:R-:W-:Y:S01]  /*7470*/  ISETP.GE.AND P3, PT, R15, RZ, PT ;  /* 0x000000ff0f00720c */ /* 0x000fe20003f66270 */
[----:B------:R-:W-:-:S04]  /*7480*/  IMAD.HI.U32 R10, R2, R17, RZ ;  /* 0x00000011020a7227 */ /* 0x000fc800078e00ff */
[----:B------:R-:W-:Y:S02]  /*7490*/  IMAD.MOV.U32 R12, RZ, RZ, R7 ;  /* 0x000000ffff0c7224 */ /* 0x000fe400078e0007 */
[--C-:B------:R-:W-:Y:S01]  /*74a0*/  @!P2 IMAD.IADD R13, R13, 0x1, -R3.reuse ;  /* 0x000000010d0da824 */ /* 0x100fe200078e0a03 */
[----:B------:R-:W-:Y:S01]  /*74b0*/  ISETP.GT.U32.AND P2, PT, R3, R6, PT ;  /* 0x000000060300720c */ /* 0x000fe20003f44070 */
[----:B------:R-:W-:Y:S02]  /*74c0*/  IMAD.MOV R10, RZ, RZ, -R10 ;  /* 0x000000ffff0a7224 */ /* 0x000fe400078e0a0a */
[----:B------:R-:W-:Y:S02]  /*74d0*/  VIADD R15, R5, 0x175 ;  /* 0x00000175050f7836 */ /* 0x000fe40000000000 */
[----:B------:R-:W-:Y:S01]  /*74e0*/  @!P5 IMAD.IADD R11, R11, 0x1, -R3 ;  /* 0x000000010b0bd824 */ /* 0x000fe200078e0a03 */
[----:B------:R-:W-:Y:S01]  /*74f0*/  ISETP.GE.AND P5, PT, R0, RZ, PT ;  /* 0x000000ff0000720c */ /* 0x000fe20003fa6270 */
[----:B------:R-:W-:Y:S01]  /*7500*/  @!P0 IMAD.MOV R12, RZ, RZ, -R12 ;  /* 0x000000ffff0c8224 */ /* 0x000fe200078e0a0c */
[C---:B------:R-:W-:Y:S01]  /*7510*/  ISETP.GT.U32.AND P0, PT, R3.reuse, R13, PT ;  /* 0x0000000d0300720c */ /* 0x040fe20003f04070 */
[----:B------:R-:W-:Y:S01]  /*7520*/  IMAD R0, R3, R10, R17 ;  /* 0x0000000a03007224 */ /* 0x000fe200078e0211 */
[----:B------:R-:W-:Y:S01]  /*7530*/  IABS R17, R15 ;  /* 0x0000000f00117213 */ /* 0x000fe20000000000 */
[----:B------:R-:W-:-:S02]  /*7540*/  @!P6 IMAD.IADD R9, R9, 0x1, -R3 ;  /* 0x000000010909e824 */ /* 0x000fc400078e0a03 */
[----:B------:R-:W-:Y:S01]  /*7550*/  @!P2 IMAD.IADD R6, R6, 0x1, -R3 ;  /* 0x000000010606a824 */ /* 0x000fe200078e0a03 */
[C---:B------:R-:W-:Y:S01]  /*7560*/  ISETP.GT.U32.AND P2, PT, R3.reuse, R0, PT ;  /* 0x000000000300720c */ /* 0x040fe20003f44070 */
[----:B------:R-:W-:Y:S01]  /*7570*/  IMAD.HI.U32 R19, R2, R17, RZ ;  /* 0x0000001102137227 */ /* 0x000fe200078e00ff */
[----:B------:R-:W-:-:S03]  /*7580*/  ISETP.GT.U32.AND P6, PT, R3, R9, PT ;  /* 0x000000090300720c */ /* 0x000fc60003fc4070 */
[----:B------:R-:W-:Y:S02]  /*7590*/  IMAD.MOV R19, RZ, RZ, -R19 ;  /* 0x000000ffff137224 */ /* 0x000fe400078e0a13 */
[----:B------:R-:W-:Y:S01]  /*75a0*/  @!P0 IMAD.IADD R13, R13, 0x1, -R3 ;  /* 0x000000010d0d8824 */ /* 0x000fe200078e0a03 */
[----:B------:R-:W-:Y:S01]  /*75b0*/  ISETP.GE.AND P0, PT, R8, RZ, PT ;  /* 0x000000ff0800720c */ /* 0x000fe20003f06270 */
[----:B------:R-:W-:Y:S02]  /*75c0*/  IMAD R8, R3, R19, R17 ;  /* 0x0000001303087224 */ /* 0x000fe400078e0211 */
[----:B------:R-:W-:Y:S01]  /*75d0*/  @!P1 IMAD.MOV R18, RZ, RZ, -R18 ;  /* 0x000000ffff129224 */ /* 0x000fe200078e0a12 */
[----:B------:R-:W-:Y:S01]  /*75e0*/  ISETP.GE.AND P1, PT, R14, RZ, PT ;  /* 0x000000ff0e00720c */ /* 0x000fe20003f26270 */
[----:B------:R-:W-:Y:S02]  /*75f0*/  VIADD R14, R5, 0x174 ;  /* 0x00000174050e7836 */ /* 0x000fe40000000000 */
[--C-:B------:R-:W-:Y:S01]  /*7600*/  @!P6 IMAD.IADD R9, R9, 0x1, -R3.reuse ;  /* 0x000000010909e824 */ /* 0x100fe200078e0a03 */
[----:B------:R-:W-:Y:S01]  /*7610*/  ISETP.GT.U32.AND P6, PT, R3, R8, PT ;  /* 0x000000080300720c */ /* 0x000fe20003fc4070 */
[----:B------:R1:W-:Y:S01]  /*7620*/  STL [R1+0x528], R18 ;  /* 0x0005281201007387 */ /* 0x0003e20000100800 */
[----:B------:R-:W-:Y:S01]  /*7630*/  @!P2 IMAD.IADD R0, R0, 0x1, -R3 ;  /* 0x000000010000a824 */ /* 0x000fe200078e0a03 */
[----:B------:R-:W-:Y:S01]  /*7640*/  ISETP.GE.AND P2, PT, R15, RZ, PT ;  /* 0x000000ff0f00720c */ /* 0x000fe20003f46270 */
[----:B------:R-:W-:Y:S01]  /*7650*/  VIADD R7, R5, 0x172 ;  /* 0x0000017205077836 */ /* 0x000fe20000000000 */
[----:B------:R2:W-:Y:S01]  /*7660*/  STL [R1+0x530], R16 ;  /* 0x0005301001007387 */ /* 0x0005e20000100800 */
[----:B------:R-:W-:-:S02]  /*7670*/  IMAD.MOV.U32 R22, RZ, RZ, R11 ;  /* 0x000000ffff167224 */ /* 0x000fc400078e000b */
[----:B0-----:R-:W-:Y:S01]  /*7680*/  IMAD.MOV.U32 R21, RZ, RZ, R6 ;  /* 0x000000ffff157224 */ /* 0x001fe200078e0006 */
[----:B------:R0:W-:Y:S01]  /*7690*/  STL [R1+0x534], R12 ;  /* 0x0005340c01007387 */ /* 0x0001e20000100800 */
[----:B------:R-:W-:Y:S01]  /*76a0*/  IABS R10, R7 ;  /* 0x00000007000a7213 */ /* 0x000fe20000000000 */
[----:B------:R-:W-:Y:S01]  /*76b0*/  VIADD R15, R5, 0x171 ;  /* 0x00000171050f7836 */ /* 0x000fe20000000000 */
[----:B-1----:R-:W-:Y:S01]  /*76c0*/  IABS R18, R14 ;  /* 0x0000000e00127213 */ /* 0x002fe20000000000 */
[----:B------:R-:W-:Y:S01]  /*76d0*/  @!P6 IMAD.IADD R8, R8, 0x1, -R3 ;  /* 0x000000010808e824 */ /* 0x000fe200078e0a03 */
[----:B------:R-:W-:Y:S01]  /*76e0*/  ISETP.GT.U32.AND P6, PT, R3, R0, PT ;  /* 0x000000000300720c */ /* 0x000fe20003fc4070 */
[----:B--2---:R-:W-:Y:S01]  /*76f0*/  VIADD R16, R5, 0x173 ;  /* 0x0000017305107836 */ /* 0x004fe20000000000 */
[----:B------:R-:W-:Y:S01]  /*7700*/  IABS R11, R15 ;  /* 0x0000000f000b7213 */ /* 0x000fe20000000000 */
[----:B------:R-:W-:-:S03]  /*7710*/  IMAD.HI.U32 R17, R2, R18, RZ ;  /* 0x0000001202117227 */ /* 0x000fc600078e00ff */
[----:B0-----:R-:W-:Y:S01]  /*7720*/  IABS R12, R16 ;  /* 0x00000010000c7213 */ /* 0x001fe20000000000 */
[----:B------:R-:W-:Y:S02]  /*7730*/  IMAD.MOV R17, RZ, RZ, -R17 ;  /* 0x000000ffff117224 */ /* 0x000fe400078e0a11 */
[----:B------:R-:W-:-:S04]  /*7740*/  IMAD.HI.U32 R19, R2, R10, RZ ;  /* 0x0000000a02137227 */ /* 0x000fc800078e00ff */
[----:B------:R-:W-:-:S04]  /*7750*/  IMAD.HI.U32 R20, R2, R12, RZ ;  /* 0x0000000c02147227 */ /* 0x000fc800078e00ff */
[----:B------:R-:W-:Y:S02]  /*7760*/  IMAD.MOV R20, RZ, RZ, -R20 ;  /* 0x000000ffff147224 */ /* 0x000fe400078e0a14 */
[C---:B------:R-:W-:Y:S02]  /*7770*/  IMAD R17, R3.reuse, R17, R18 ;  /* 0x0000001103117224 */ /* 0x040fe400078e0212 */
[C---:B------:R-:W-:Y:S02]  /*7780*/  IMAD R12, R3.reuse, R20, R12 ;  /* 0x00000014030c7224 */ /* 0x040fe400078e020c */
[----:B------:R-:W-:Y:S01]  /*7790*/  @!P4 IMAD.MOV R22, RZ, RZ, -R22 ;  /* 0x000000ffff16c224 */ /* 0x000fe200078e0a16 */
[C---:B------:R-:W-:Y:S01]  /*77a0*/  ISETP.GT.U32.AND P4, PT, R3.reuse, R17, PT ;  /* 0x000000110300720c */ /* 0x040fe20003f84070 */
[----:B------:R-:W-:Y:S01]  /*77b0*/  @!P1 IMAD.MOV R21, RZ, RZ, -R21 ;  /* 0x000000ffff159224 */ /* 0x000fe200078e0a15 */
[C---:B------:R-:W-:Y:S01]  /*77c0*/  ISETP.GT.U32.AND P1, PT, R3.reuse, R8, PT ;  /* 0x000000080300720c */ /* 0x040fe20003f24070 */
[----:B------:R-:W-:Y:S01]  /*77d0*/  IMAD.MOV R19, RZ, RZ, -R19 ;  /* 0x000000ffff137224 */ /* 0x000fe200078e0a13 */
[----:B------:R-:W-:Y:S01]  /*77e0*/  STL [R1+0x538], R22 ;  /* 0x0005381601007387 */ /* 0x000fe20000100800 */
[----:B------:R-:W-:Y:S01]  /*77f0*/  @!P3 IMAD.MOV R13, RZ, RZ, -R13 ;  /* 0x000000ffff0db224 */ /* 0x000fe200078e0a0d */
[C---:B------:R-:W-:Y:S01]  /*7800*/  ISETP.GT.U32.AND P3, PT, R3.reuse, R12, PT ;  /* 0x0000000c0300720c */ /* 0x040fe20003f64070 */
[----:B------:R-:W-:Y:S01]  /*7810*/  @!P6 IMAD.IADD R0, R0, 0x1, -R3 ;  /* 0x000000010000e824 */ /* 0x000fe200078e0a03 */
[----:B------:R-:W-:Y:S01]  /*7820*/  STL [R1+0x53c], R21 ;  /* 0x00053c1501007387 */ /* 0x000fe20000100800 */
[----:B------:R-:W-:-:S02]  /*7830*/  IMAD R10, R3, R19, R10 ;  /* 0x00000013030a7224 */ /* 0x000fc400078e020a */
[----:B------:R-:W-:Y:S01]  /*7840*/  IMAD.MOV.U32 R19, RZ, RZ, R9 ;  /* 0x000000ffff137224 */ /* 0x000fe200078e0009 */
[----:B------:R0:W-:Y:S01]  /*7850*/  STL [R1+0x540], R13 ;  /* 0x0005400d01007387 */ /* 0x0001e20000100800 */
[----:B------:R-:W-:Y:S01]  /*7860*/  IMAD.HI.U32 R9, R2, R11, RZ ;  /* 0x0000000b02097227 */ /* 0x000fe200078e00ff */
[----:B------:R-:W-:-:S03]  /*7870*/  ISETP.GT.U32.AND P6, PT, R3, R10, PT ;  /* 0x0000000a0300720c */ /* 0x000fc60003fc4070 */
[----:B------:R-:W-:Y:S01]  /*7880*/  @!P5 IMAD.MOV R19, RZ, RZ, -R19 ;  /* 0x000000ffff13d224 */ /* 0x000fe200078e0a13 */
[----:B------:R-:W-:Y:S01]  /*7890*/  ISETP.GE.AND P5, PT, R14, RZ, PT ;  /* 0x000000ff0e00720c */ /* 0x000fe20003fa6270 */
[----:B------:R-:W-:Y:S02]  /*78a0*/  IMAD.MOV R9, RZ, RZ, -R9 ;  /* 0x000000ffff097224 */ /* 0x000fe400078e0a09 */
[--C-:B------:R-:W-:Y:S01]  /*78b0*/  @!P1 IMAD.IADD R8, R8, 0x1, -R3.reuse ;  /* 0x0000000108089824 */ /* 0x100fe200078e0a03 */
[----:B------:R-:W-:Y:S01]  /*78c0*/  STL [R1+0x544], R19 ;  /* 0x0005441301007387 */ /* 0x000fe20000100800 */
[----:B0-----:R-:W-:Y:S01]  /*78d0*/  IMAD.MOV.U32 R13, RZ, RZ, R0 ;  /* 0x000000ffff0d7224 */ /* 0x001fe200078e0000 */
[----:B------:R-:W-:Y:S01]  /*78e0*/  ISETP.GE.AND P1, PT, R16, RZ, PT ;  /* 0x000000ff1000720c */ /* 0x000fe20003f26270 */
[----:B------:R-:W-:Y:S01]  /*78f0*/  @!P4 IMAD.IADD R17, R17, 0x1, -R3 ;  /* 0x000000011111c824 */ /* 0x000fe200078e0a03 */
[----:B------:R-:W-:Y:S01]  /*7900*/  ISETP.GE.AND P4, PT, R7, RZ, PT ;  /* 0x000000ff0700720c */ /* 0x000fe20003f86270 */
[----:B------:R-:W-:-:S02]  /*7910*/  @!P0 IMAD.MOV R13, RZ, RZ, -R13 ;  /* 0x000000ffff0d8224 */ /* 0x000fc400078e0a0d */
[C---:B------:R-:W-:Y:S02]  /*7920*/  IMAD R11, R3.reuse, R9, R11 ;  /* 0x00000009030b7224 */ /* 0x040fe400078e020b */
[--C-:B------:R-:W-:Y:S01]  /*7930*/  @!P3 IMAD.IADD R12, R12, 0x1, -R3.reuse ;  /* 0x000000010c0cb824 */ /* 0x100fe200078e0a03 */
[----:B------:R0:W-:Y:S01]  /*7940*/  STL [R1+0x548], R13 ;  /* 0x0005480d01007387 */ /* 0x0001e20000100800 */
[----:B------:R-:W-:Y:S01]  /*7950*/  ISETP.GT.U32.AND P3, PT, R3, R17, PT ;  /* 0x000000110300720c */ /* 0x000fe20003f64070 */
[----:B------:R-:W-:Y:S02]  /*7960*/  VIADD R18, R5, 0x170 ;  /* 0x0000017005127836 */ /* 0x000fe40000000000 */
[----:B------:R-:W-:Y:S01]  /*7970*/  @!P6 IMAD.IADD R10, R10, 0x1, -R3 ;  /* 0x000000010a0ae824 */ /* 0x000fe200078e0a03 */
[----:B------:R-:W-:Y:S01]  /*7980*/  ISETP.GT.U32.AND P6, PT, R3, R12, PT ;  /* 0x0000000c0300720c */ /* 0x000fe20003fc4070 */
[----:B------:R-:W-:Y:S01]  /*7990*/  VIADD R9, R5, 0x16f ;  /* 0x0000016f05097836 */ /* 0x000fe20000000000 */
[----:B------:R-:W-:-:S02]  /*79a0*/  IABS R6, R18 ;  /* 0x0000001200067213 */ /* 0x000fc40000000000 */
[----:B------:R-:W-:Y:S01]  /*79b0*/  ISETP.GT.U32.AND P0, PT, R3, R10, PT ;  /* 0x0000000a0300720c */ /* 0x000fe20003f04070 */
[----:B0-----:R-:W-:Y:S02]  /*79c0*/  IMAD.MOV.U32 R13, RZ, RZ, R8 ;  /* 0x000000ffff0d7224 */ /* 0x001fe400078e0008 */
[----:B------:R-:W-:-:S04]  /*79d0*/  IMAD.HI.U32 R7, R2, R6, RZ ;  /* 0x0000000602077227 */ /* 0x000fc800078e00ff */
[----:B------:R-:W-:Y:S01]  /*79e0*/  @!P2 IMAD.MOV R13, RZ, RZ, -R13 ;  /* 0x000000ffff0da224 */ /* 0x000fe200078e0a0d */
[----:B------:R-:W-:Y:S01]  /*79f0*/  ISETP.GT.U32.AND P2, PT, R3, R11, PT ;  /* 0x0000000b0300720c */ /* 0x000fe20003f44070 */
[----:B------:R-:W-:Y:S01]  /*7a00*/  @!P3 IMAD.IADD R17, R17, 0x1, -R3 ;  /* 0x000000011111b824 */ /* 0x000fe200078e0a03 */
[----:B------:R-:W-:Y:S01]  /*7a10*/  ISETP.GE.AND P3, PT, R15, RZ, PT ;  /* 0x000000ff0f00720c */ /* 0x000fe20003f66270 */
[----:B------:R-:W-:Y:S01]  /*7a20*/  IMAD.MOV R7, RZ, RZ, -R7 ;  /* 0x000000ffff077224 */ /* 0x000fe200078e0a07 */
[----:B------:R0:W-:Y:S01]  /*7a30*/  STL [R1+0x54c], R13 ;  /* 0x00054c0d01007387 */ /* 0x0001e20000100800 */
[----:B------:R-:W-:Y:S02]  /*7a40*/  IMAD.MOV.U32 R16, RZ, RZ, R17 ;  /* 0x000000ffff107224 */ /* 0x000fe400078e0011 */
[----:B------:R-:W-:Y:S01]  /*7a50*/  IMAD R0, R3, R7, R6 ;  /* 0x0000000703007224 */ /* 0x000fe200078e0206 */
[----:B------:R-:W-:Y:S01]  /*7a60*/  IABS R7, R9 ;  /* 0x0000000900077213 */ /* 0x000fe20000000000 */
[----:B------:R-:W-:-:S02]  /*7a70*/  @!P5 IMAD.MOV R16, RZ, RZ, -R16 ;  /* 0x000000ffff10d224 */ /* 0x000fc400078e0a10 */
[--C-:B------:R-:W-:Y:S01]  /*7a80*/  @!P0 IMAD.IADD R10, R10, 0x1, -R3.reuse ;  /* 0x000000010a0a8824 */ /* 0x100fe200078e0a03 */
[----:B------:R-:W-:Y:S01]  /*7a90*/  ISETP.GE.AND P0, PT, R18, RZ, PT ;  /* 0x000000ff1200720c */ /* 0x000fe20003f06270 */
[--C-:B------:R-:W-:Y:S01]  /*7aa0*/  @!P2 IMAD.IADD R11, R11, 0x1, -R3.reuse ;  /* 0x000000010b0ba824 */ /* 0x100fe200078e0a03 */
[----:B------:R-:W-:Y:S01]  /*7ab0*/  ISETP.GE.AND P2, PT, R9, RZ, PT ;  /* 0x000000ff0900720c */ /* 0x000fe20003f46270 */
[C---:B0-----:R-:W-:Y:S01]  /*7ac0*/  VIADD R13, R5.reuse, 0x16d ;  /* 0x0000016d050d7836 */ /* 0x041fe20000000000 */
[----:B------:R0:W-:Y:S01]  /*7ad0*/  STL [R1+0x56c], R16 ;  /* 0x00056c1001007387 */ /* 0x0001e20000100800 */
[----:B------:R-:W-:Y:S01]  /*7ae0*/  VIADD R8, R5, 0x16e ;  /* 0x0000016e05087836 */ /* 0x000fe20000000000 */
[C---:B------:R-:W-:Y:S01]  /*7af0*/  ISETP.GT.U32.AND P5, PT, R3.reuse, R11, PT ;  /* 0x0000000b0300720c */ /* 0x040fe20003fa4070 */
[----:B------:R-:W-:Y:S01]  /*7b00*/  @!P6 IMAD.IADD R12, R12, 0x1, -R3 ;  /* 0x000000010c0ce824 */ /* 0x000fe200078e0a03 */
[----:B------:R-:W-:Y:S01]  /*7b10*/  IABS R9, R13 ;  /* 0x0000000d00097213 */ /* 0x000fe20000000000 */
[----:B------:R-:W-:Y:S01]  /*7b20*/  IMAD.HI.U32 R15, R2, R7, RZ ;  /* 0x00000007020f7227 */ /* 0x000fe200078e00ff */
[----:B------:R-:W-:-:S02]  /*7b30*/  ISETP.GT.U32.AND P6, PT, R3, R0, PT ;  /* 0x000000000300720c */ /* 0x000fc40003fc4070 */
[----:B------:R-:W-:Y:S01]  /*7b40*/  IABS R6, R8 ;  /* 0x0000000800067213 */ /* 0x000fe20000000000 */
[----:B------:R-:W-:Y:S02]  /*7b50*/  IMAD.MOV R15, RZ, RZ, -R15 ;  /* 0x000000ffff0f7224 */ /* 0x000fe400078e0a0f */
[----:B0-----:R-:W-:Y:S02]  /*7b60*/  IMAD.MOV.U32 R16, RZ, RZ, R10 ;  /* 0x000000ffff107224 */ /* 0x001fe400078e000a */
[----:B------:R-:W-:-:S04]  /*7b70*/  IMAD.HI.U32 R10, R2, R9, RZ ;  /* 0x00000009020a7227 */ /* 0x000fc800078e00ff */
[----:B------:R-:W-:Y:S01]  /*7b80*/  @!P4 IMAD.MOV R16, RZ, RZ, -R16 ;  /* 0x000000ffff10c224 */ /* 0x000fe200078e0a10 */
[----:B------:R-:W-:Y:S01]  /*7b90*/  ISETP.GE.AND P4, PT, R8, RZ, PT ;  /* 0x000000ff0800720c */ /* 0x000fe20003f86270 */
[----:B------:R-:W-:Y:S02]  /*7ba0*/  IMAD.MOV R8, RZ, RZ, -R10 ;  /* 0x000000ffff087224 */ /* 0x000fe400078e0a0a */
[----:B------:R-:W-:Y:S02]  /*7bb0*/  @!P5 IMAD.IADD R11, R11, 0x1, -R3 ;  /* 0x000000010b0bd824 */ /* 0x000fe400078e0a03 */
[----:B------:R-:W-:-:S04]  /*7bc0*/  IMAD.HI.U32 R14, R2, R6, RZ ;  /* 0x00000006020e7227 */ /* 0x000fc800078e00ff */
[C---:B------:R-:W-:Y:S02]  /*7bd0*/  IMAD R7, R3.reuse, R15, R7 ;  /* 0x0000000f03077224 */ /* 0x040fe400078e0207 */
[C---:B------:R-:W-:Y:S02]  /*7be0*/  IMAD R9, R3.reuse, R8, R9 ;  /* 0x0000000803097224 */ /* 0x040fe400078e0209 */
[----:B------:R-:W-:Y:S02]  /*7bf0*/  IMAD.MOV.U32 R15, RZ, RZ, R11 ;  /* 0x000000ffff0f7224 */ /* 0x000fe400078e000b */
[----:B------:R-:W-:Y:S02]  /*7c00*/  IMAD.MOV R14, RZ, RZ, -R14 ;  /* 0x000000ffff0e7224 */ /* 0x000fe400078e0a0e */
[----:B------:R-:W-:Y:S02]  /*7c10*/  @!P6 IMAD.IADD R0, R0, 0x1, -R3 ;  /* 0x000000010000e824 */ /* 0x000fe400078e0a03 */
[----:B------:R-:W-:Y:S01]  /*7c20*/  @!P1 IMAD.MOV R12, RZ, RZ, -R12 ;  /* 0x000000ffff0c9224 */ /* 0x000fe200078e0a0c */
[C---:B------:R-:W-:Y:S01]  /*7c30*/  ISETP.GT.U32.AND P1, PT, R3.reuse, R7, PT ;  /* 0x000000070300720c */ /* 0x040fe20003f24070 */
[----:B------:R-:W-:Y:S01]  /*7c40*/  @!P3 IMAD.MOV R15, RZ, RZ, -R15 ;  /* 0x000000ffff0fb224 */ /* 0x000fe200078e0a0f */
[C---:B------:R-:W-:Y:S01]  /*7c50*/  ISETP.GT.U32.AND P3, PT, R3.reuse, R9, PT ;  /* 0x000000090300720c */ /* 0x040fe20003f64070 */
[C---:B------:R-:W-:Y:S01]  /*7c60*/  IMAD R6, R3.reuse, R14, R6 ;  /* 0x0000000e03067224 */ /* 0x040fe200078e0206 */
[----:B------:R-:W-:Y:S01]  /*7c70*/  ISETP.GT.U32.AND P6, PT, R3, R0, PT ;  /* 0x000000000300720c */ /* 0x000fe20003fc4070 */
[----:B------:R0:W-:Y:S01]  /*7c80*/  STL [R1+0x568], R12 ;  /* 0x0005680c01007387 */ /* 0x0001e20000100800 */
[----:B------:R-:W-:-:S02]  /*7c90*/  VIADD R10, R5, 0x16a ;  /* 0x0000016a050a7836 */ /* 0x000fc40000000000 */
[----:B------:R-:W-:Y:S01]  /*7ca0*/  ISETP.GT.U32.AND P5, PT, R3, R6, PT ;  /* 0x000000060300720c */ /* 0x000fe20003fa4070 */
[----:B------:R-:W-:Y:S01]  /*7cb0*/  STL [R1+0x5ac], R16 ;  /* 0x0005ac1001007387 */ /* 0x000fe20000100800 */
[----:B------:R-:W-:Y:S01]  /*7cc0*/  VIADD R17, R5, 0x167 ;  /* 0x0000016705117836 */ /* 0x000fe20000000000 */
[----:B------:R-:W-:Y:S02]  /*7cd0*/  IABS R8, R10 ;  /* 0x0000000a00087213 */ /* 0x000fe40000000000 */
[--C-:B------:R-:W-:Y:S01]  /*7ce0*/  @!P1 IMAD.IADD R7, R7, 0x1, -R3.reuse ;  /* 0x0000000107079824 */ /* 0x100fe200078e0a03 */
[----:B------:R1:W-:Y:S01]  /*7cf0*/  STL [R1+0x5b4], R15 ;  /* 0x0005b40f01007387 */ /* 0x0003e20000100800 */
[----:B0-----:R-:W-:Y:S02]  /*7d00*/  VIADD R12, R5, 0x16b ;  /* 0x0000016b050c7836 */ /* 0x001fe40000000000 */
[--C-:B------:R-:W-:Y:S01]  /*7d10*/  @!P3 IMAD.IADD R9, R9, 0x1, -R3.reuse ;  /* 0x000000010909b824 */ /* 0x100fe200078e0a03 */
[----:B------:R-:W-:Y:S01]  /*7d20*/  ISETP.GT.U32.AND P1, PT, R3, R7, PT ;  /* 0x000000070300720c */ /* 0x000fe20003f24070 */
[--C-:B------:R-:W-:Y:S01]  /*7d30*/  @!P6 IMAD.IADD R0, R0, 0x1, -R3.reuse ;  /* 0x000000010000e824 */ /* 0x100fe200078e0a03 */
[----:B------:R-:W-:Y:S01]  /*7d40*/  IABS R21, R12 ;  /* 0x0000000c00157213 */ /* 0x000fe20000000000 */
[----:B------:R-:W-:Y:S01]  /*7d50*/  @!P5 IMAD.IADD R6, R6, 0x1, -R3 ;  /* 0x000000010606d824 */ /* 0x000fe200078e0a03 */
[----:B------:R-:W-:Y:S01]  /*7d60*/  ISETP.GE.AND P6, PT, R13, RZ, PT ;  /* 0x000000ff0d00720c */ /* 0x000fe20003fc6270 */
[----:B------:R-:W-:Y:S01]  /*7d70*/  VIADD R13, R5, 0x16c ;  /* 0x0000016c050d7836 */ /* 0x000fe20000000000 */
[C---:B------:R-:W-:Y:S01]  /*7d80*/  ISETP.GT.U32.AND P3, PT, R3.reuse, R9, PT ;  /* 0x000000090300720c */ /* 0x040fe20003f64070 */
[----:B------:R-:W-:Y:S01]  /*7d90*/  IMAD.HI.U32 R11, R2, R21, RZ ;  /* 0x00000015020b7227 */ /* 0x000fe200078e00ff */
[----:B------:R-:W-:-:S02]  /*7da0*/  ISETP.GT.U32.AND P5, PT, R3, R6, PT ;  /* 0x000000060300720c */ /* 0x000fc40003fa4070 */
[----:B------:R-:W-:Y:S01]  /*7db0*/  IABS R20, R13 ;  /* 0x0000000d00147213 */ /* 0x000fe20000000000 */
[----:B------:R-:W-:Y:S02]  /*7dc0*/  IMAD.MOV.U32 R14, RZ, RZ, R0 ;  /* 0x000000ffff0e7224 */ /* 0x000fe400078e0000 */
        /* <DEDUP_REMOVED lines=14> */
[----:B-1----:R-:W-:Y:S02]  /*7eb0*/  IMAD.MOV.U32 R15, RZ, RZ, R7 ;  /* 0x000000ffff0f7224 */ /* 0x002fe400078e0007 */
[----:B------:R-:W-:-:S04]  /*7ec0*/  IMAD.HI.U32 R0, R2, R8, RZ ;  /* 0x0000000802007227 */ /* 0x000fc800078e00ff */
[----:B------:R-:W-:Y:S02]  /*7ed0*/  VIADD R13, R5, 0x169 ;  /* 0x00000169050d7836 */ /* 0x000fe40000000000 */
[----:B0-----:R-:W-:Y:S01]  /*7ee0*/  IMAD.MOV.U32 R14, RZ, RZ, R6 ;  /* 0x000000ffff0e7224 */ /* 0x001fe200078e0006 */
[----:B------:R-:W-:Y:S01]  /*7ef0*/  IABS R6, R17 ;  /* 0x0000001100067213 */ /* 0x000fe20000000000 */
[----:B------:R-:W-:Y:S01]  /*7f00*/  @!P2 IMAD.MOV R15, RZ, RZ, -R15 ;  /* 0x000000ffff0fa224 */ /* 0x000fe200078e0a0f */
[----:B------:R-:W-:Y:S01]  /*7f10*/  ISETP.GT.U32.AND P2, PT, R3, R20, PT ;  /* 0x000000140300720c */ /* 0x000fe20003f44070 */
[----:B------:R-:W-:Y:S02]  /*7f20*/  IMAD.MOV R0, RZ, RZ, -R0 ;  /* 0x000000ffff007224 */ /* 0x000fe400078e0a00 */
[----:B------:R-:W-:Y:S01]  /*7f30*/  VIADD R12, R5, 0x168 ;  /* 0x00000168050c7836 */ /* 0x000fe20000000000 */
[----:B------:R-:W-:Y:S01]  /*7f40*/  STL [R1+0x5c0], R15 ;  /* 0x0005c00f01007387 */ /* 0x000fe20000100800 */
[----:B------:R-:W-:Y:S01]  /*7f50*/  @!P4 IMAD.MOV R14, RZ, RZ, -R14 ;  /* 0x000000ffff0ec224 */ /* 0x000fe200078e0a0e */
[----:B------:R-:W-:Y:S01]  /*7f60*/  ISETP.GE.AND P4, PT, R13, RZ, PT ;  /* 0x000000ff0d00720c */ /* 0x000fe20003f86270 */
[----:B------:R-:W-:Y:S01]  /*7f70*/  @!P3 IMAD.IADD R21, R21, 0x1, -R3 ;  /* 0x000000011515b824 */ /* 0x000fe200078e0a03 */
[----:B------:R-:W-:Y:S01]  /*7f80*/  IABS R13, R13 ;  /* 0x0000000d000d7213 */ /* 0x000fe20000000000 */
[C---:B------:R-:W-:Y:S01]  /*7f90*/  IMAD R0, R3.reuse, R0, R8 ;  /* 0x0000000003007224 */ /* 0x040fe200078e0208 */
[----:B------:R-:W-:Y:S01]  /*7fa0*/  IABS R11, R12 ;  /* 0x0000000c000b7213 */ /* 0x000fe20000000000 */
[----:B------:R-:W-:Y:S01]  /*7fb0*/  IMAD.MOV.U32 R18, RZ, RZ, R9 ;  /* 0x000000ffff127224 */ /* 0x000fe200078e0009 */
[----:B------:R0:W-:Y:S01]  /*7fc0*/  STL [R1+0x610], R14 ;  /* 0x0006100e01007387 */ /* 0x0001e20000100800 */
[----:B------:R-:W-:Y:S01]  /*7fd0*/  ISETP.GT.U32.AND P3, PT, R3, R21, PT ;  /* 0x000000150300720c */ /* 0x000fe20003f64070 */
[----:B------:R-:W-:-:S02]  /*7fe0*/  @!P2 IMAD.IADD R20, R20, 0x1, -R3 ;  /* 0x000000011414a824 */ /* 0x000fc400078e0a03 */
[----:B------:R-:W-:Y:S01]  /*7ff0*/  @!P6 IMAD.MOV R18, RZ, RZ, -R18 ;  /* 0x000000ffff12e224 */ /* 0x000fe200078e0a12 */
[C---:B------:R-:W-:Y:S01]  /*8000*/  ISETP.GT.U32.AND P6, PT, R3.reuse, R0, PT ;  /* 0x000000000300720c */ /* 0x040fe20003fc4070 */
[C---:B------:R-:W-:Y:S01]  /*8010*/  IMAD.HI.U32 R10, R2.reuse, R11, RZ ;  /* 0x0000000b020a7227 */ /* 0x040fe200078e00ff */
[----:B------:R-:W-:Y:S02]  /*8020*/  ISETP.GT.U32.AND P2, PT, R3, R20, PT ;  /* 0x000000140300720c */ /* 0x000fe40003f44070 */
[----:B------:R1:W-:Y:S01]  /*8030*/  STL [R1+0x5cc], R18 ;  /* 0x0005cc1201007387 */ /* 0x0003e20000100800 */
[----:B0-----:R-:W-:-:S04]  /*8040*/  IMAD.HI.U32 R14, R2, R13, RZ ;  /* 0x0000000d020e7227 */ /* 0x001fc800078e00ff */
[----:B------:R-:W-:Y:S02]  /*8050*/  IMAD.MOV R14, RZ, RZ, -R14 ;  /* 0x000000ffff0e7224 */ /* 0x000fe400078e0a0e */
        /* <DEDUP_REMOVED lines=8> */
[----:B------:R-:W-:Y:S02]  /*80e0*/  IMAD.MOV R9, RZ, RZ, -R15 ;  /* 0x000000ffff097224 */ /* 0x000fe400078e0a0f */
[----:B------:R-:W-:Y:S02]  /*80f0*/  VIADD R8, R5, 0x166 ;  /* 0x0000016605087836 */ /* 0x000fe40000000000 */
[----:B------:R-:W-:Y:S02]  /*8100*/  IMAD R6, R3, R9, R6 ;  /* 0x0000000903067224 */ /* 0x000fe400078e0206 */
[----:B------:R-:W-:Y:S01]  /*8110*/  @!P2 IMAD.IADD R20, R20, 0x1, -R3 ;  /* 0x000000011414a824 */ /* 0x000fe200078e0a03 */
[----:B------:R-:W-:Y:S01]  /*8120*/  ISETP.GE.AND P2, PT, R12, RZ, PT ;  /* 0x000000ff0c00720c */ /* 0x000fe20003f46270 */
[C---:B------:R-:W-:Y:S01]  /*8130*/  VIADD R9, R5.reuse, 0x165 ;  /* 0x0000016505097836 */ /* 0x040fe20000000000 */
[----:B------:R-:W-:Y:S01]  /*8140*/  IABS R16, R8 ;  /* 0x0000000800107213 */ /* 0x000fe20000000000 */
[----:B------:R-:W-:-:S02]  /*8150*/  VIADD R12, R5, 0x164 ;  /* 0x00000164050c7836 */ /* 0x000fc40000000000 */
[--C-:B------:R-:W-:Y:S01]  /*8160*/  @!P3 IMAD.IADD R13, R13, 0x1, -R3.reuse ;  /* 0x000000010d0db824 */ /* 0x100fe200078e0a03 */
[----:B------:R-:W-:Y:S01]  /*8170*/  IABS R15, R9 ;  /* 0x00000009000f7213 */ /* 0x000fe20000000000 */
[----:B------:R-:W-:Y:S01]  /*8180*/  IMAD.MOV.U32 R23, RZ, RZ, R20 ;  /* 0x000000ffff177224 */ /* 0x000fe200078e0014 */
[----:B-1----:R-:W-:Y:S01]  /*8190*/  IABS R18, R12 ;  /* 0x0000000c00127213 */ /* 0x002fe20000000000 */
[----:B------:R-:W-:Y:S01]  /*81a0*/  @!P6 IMAD.IADD R11, R11, 0x1, -R3 ;  /* 0x000000010b0be824 */ /* 0x000fe200078e0a03 */
[C---:B------:R-:W-:Y:S01]  /*81b0*/  ISETP.GT.U32.AND P3, PT, R3.reuse, R0, PT ;  /* 0x000000000300720c */ /* 0x040fe20003f64070 */
[----:B------:R-:W-:Y:S01]  /*81c0*/  @!P0 IMAD.MOV R23, RZ, RZ, -R23 ;  /* 0x000000ffff178224 */ /* 0x000fe200078e0a17 */
[C---:B------:R-:W-:Y:S01]  /*81d0*/  ISETP.GT.U32.AND P0, PT, R3.reuse, R13, PT ;  /* 0x0000000d0300720c */ /* 0x040fe20003f04070 */
[C---:B------:R-:W-:Y:S01]  /*81e0*/  IMAD.HI.U32 R7, R2.reuse, R16, RZ ;  /* 0x0000001002077227 */ /* 0x040fe200078e00ff */
[----:B------:R-:W-:Y:S02]  /*81f0*/  ISETP.GT.U32.AND P6, PT, R3, R11, PT ;  /* 0x0000000b0300720c */ /* 0x000fe40003fc4070 */
[----:B------:R-:W-:Y:S01]  /*8200*/  STL [R1+0x5c8], R23 ;  /* 0x0005c81701007387 */ /* 0x000fe20000100800 */
[----:B------:R-:W-:-:S04]  /*8210*/  IMAD.HI.U32 R22, R2, R15, RZ ;  /* 0x0000000f02167227 */ /* 0x000fc800078e00ff */
[----:B------:R-:W-:Y:S02]  /*8220*/  IMAD.MOV R7, RZ, RZ, -R7 ;  /* 0x000000ffff077224 */ /* 0x000fe400078e0a07 */
[----:B------:R-:W-:-:S04]  /*8230*/  IMAD.HI.U32 R20, R2, R18, RZ ;  /* 0x0000001202147227 */ /* 0x000fc800078e00ff */
[----:B------:R-:W-:Y:S02]  /*8240*/  IMAD.MOV R22, RZ, RZ, -R22 ;  /* 0x000000ffff167224 */ /* 0x000fe400078e0a16 */
[C---:B------:R-:W-:Y:S02]  /*8250*/  IMAD R16, R3.reuse, R7, R16 ;  /* 0x0000000703107224 */ /* 0x040fe400078e0210 */
[----:B------:R-:W-:Y:S02]  /*8260*/  IMAD.MOV R20, RZ, RZ, -R20 ;  /* 0x000000ffff147224 */ /* 0x000fe400078e0a14 */
[----:B------:R-:W-:Y:S01]  /*8270*/  @!P1 IMAD.MOV R21, RZ, RZ, -R21 ;  /* 0x000000ffff159224 */ /* 0x000fe200078e0a15 */
[C---:B------:R-:W-:Y:S01]  /*8280*/  ISETP.GT.U32.AND P1, PT, R3.reuse, R6, PT ;  /* 0x000000060300720c */ /* 0x040fe20003f24070 */
[C---:B------:R-:W-:Y:S02]  /*8290*/  IMAD R15, R3.reuse, R22, R15 ;  /* 0x00000016030f7224 */ /* 0x040fe400078e020f */
[----:B------:R-:W-:Y:S01]  /*82a0*/  @!P3 IMAD.IADD R0, R0, 0x1, -R3 ;  /* 0x000000010000b824 */ /* 0x000fe200078e0a03 */
[C---:B------:R-:W-:Y:S01]  /*82b0*/  ISETP.GT.U32.AND P3, PT, R3.reuse, R16, PT ;  /* 0x000000100300720c */ /* 0x040fe20003f64070 */
[----:B------:R-:W-:Y:S01]  /*82c0*/  IMAD R18, R3, R20, R18 ;  /* 0x0000001403127224 */ /* 0x000fe200078e0212 */
[----:B------:R0:W-:Y:S01]  /*82d0*/  STL [R1+0x5c4], R21 ;  /* 0x0005c41501007387 */ /* 0x0001e20000100800 */
[----:B------:R-:W-:-:S02]  /*82e0*/  VIADD R14, R5, 0x163 ;  /* 0x00000163050e7836 */ /* 0x000fc40000000000 */
[--C-:B------:R-:W-:Y:S01]  /*82f0*/  @!P0 IMAD.IADD R13, R13, 0x1, -R3.reuse ;  /* 0x000000010d0d8824 */ /* 0x100fe200078e0a03 */
[----:B------:R-:W-:Y:S01]  /*8300*/  ISETP.GT.U32.AND P0, PT, R3, R15, PT ;  /* 0x0000000f0300720c */ /* 0x000fe20003f04070 */
[--C-:B------:R-:W-:Y:S01]  /*8310*/  @!P6 IMAD.IADD R11, R11, 0x1, -R3.reuse ;  /* 0x000000010b0be824 */ /* 0x100fe200078e0a03 */
[----:B------:R-:W-:Y:S01]  /*8320*/  ISETP.GT.U32.AND P6, PT, R3, R18, PT ;  /* 0x000000120300720c */ /* 0x000fe20003fc4070 */
[----:B------:R-:W-:Y:S01]  /*8330*/  VIADD R10, R5, 0x162 ;  /* 0x00000162050a7836 */ /* 0x000fe20000000000 */
[----:B------:R-:W-:Y:S01]  /*8340*/  IABS R19, R14 ;  /* 0x0000000e00137213 */ /* 0x000fe20000000000 */
[--C-:B------:R-:W-:Y:S01]  /*8350*/  @!P1 IMAD.IADD R6, R6, 0x1, -R3.reuse ;  /* 0x0000000106069824 */ /* 0x100fe200078e0a03 */
[----:B------:R-:W-:Y:S01]  /*8360*/  ISETP.GE.AND P1, PT, R17, RZ, PT ;  /* 0x000000ff1100720c */ /* 0x000fe20003f26270 */
[----:B------:R-:W-:Y:S01]  /*8370*/  @!P3 IMAD.IADD R16, R16, 0x1, -R3 ;  /* 0x000000011010b824 */ /* 0x000fe200078e0a03 */
[----:B------:R-:W-:Y:S01]  /*8380*/  IABS R7, R10 ;  /* 0x0000000a00077213 */ /* 0x000fe20000000000 */
[----:B0-----:R-:W-:Y:S01]  /*8390*/  IMAD.HI.U32 R21, R2, R19, RZ ;  /* 0x0000001302157227 */ /* 0x001fe200078e00ff */
[----:B------:R-:W-:-:S03]  /*83a0*/  ISETP.GE.AND P3, PT, R8, RZ, PT ;  /* 0x000000ff0800720c */ /* 0x000fc60003f66270 */
[----:B------:R-:W-:Y:S02]  /*83b0*/  IMAD.MOV R21, RZ, RZ, -R21 ;  /* 0x000000ffff157224 */ /* 0x000fe400078e0a15 */
[----:B------:R-:W-:Y:S01]  /*83c0*/  @!P0 IMAD.IADD R15, R15, 0x1, -R3 ;  /* 0x000000010f0f8824 */ /* 0x000fe200078e0a03 */
[C---:B------:R-:W-:Y:S01]  /*83d0*/  ISETP.GT.U32.AND P0, PT, R3.reuse, R6, PT ;  /* 0x000000060300720c */ /* 0x040fe20003f04070 */
[----:B------:R-:W-:Y:S02]  /*83e0*/  IMAD.MOV.U32 R24, RZ, RZ, R0 ;  /* 0x000000ffff187224 */ /* 0x000fe400078e0000 */
[----:B------:R-:W-:Y:S02]  /*83f0*/  IMAD.MOV.U32 R23, RZ, RZ, R13 ;  /* 0x000000ffff177224 */ /* 0x000fe400078e000d */
[----:B------:R-:W-:Y:S01]  /*8400*/  @!P6 IMAD.IADD R18, R18, 0x1, -R3 ;  /* 0x000000011212e824 */ /* 0x000fe200078e0a03 */
[C---:B------:R-:W-:Y:S01]  /*8410*/  ISETP.GT.U32.AND P6, PT, R3.reuse, R16, PT ;  /* 0x000000100300720c */ /* 0x040fe20003fc4070 */
[----:B------:R-:W-:-:S02]  /*8420*/  IMAD R19, R3, R21, R19 ;  /* 0x0000001503137224 */ /* 0x000fc400078e0213 */
[----:B------:R-:W-:Y:S01]  /*8430*/  @!P5 IMAD.MOV R24, RZ, RZ, -R24 ;  /* 0x000000ffff18d224 */ /* 0x000fe200078e0a18 */
[----:B------:R-:W-:Y:S01]  /*8440*/  ISETP.GT.U32.AND P5, PT, R3, R15, PT ;  /* 0x0000000f0300720c */ /* 0x000fe20003fa4070 */
[----:B------:R-:W-:Y:S02]  /*8450*/  IMAD.MOV.U32 R13, RZ, RZ, R11 ;  /* 0x000000ffff0d7224 */ /* 0x000fe400078e000b */
[----:B------:R-:W-:Y:S01]  /*8460*/  IMAD.HI.U32 R22, R2, R7, RZ ;  /* 0x0000000702167227 */ /* 0x000fe200078e00ff */
[----:B------:R-:W-:Y:S03]  /*8470*/  STL [R1+0x5b0], R24 ;  /* 0x0005b01801007387 */ /* 0x000fe60000100800 */
[----:B------:R-:W-:Y:S02]  /*8480*/  VIADD R17, R5, 0x161 ;  /* 0x0000016105117836 */ /* 0x000fe40000000000 */
[----:B------:R-:W-:Y:S01]  /*8490*/  @!P2 IMAD.MOV R13, RZ, RZ, -R13 ;  /* 0x000000ffff0da224 */ /* 0x000fe200078e0a0d */
[----:B------:R-:W-:Y:S01]  /*84a0*/  ISETP.GT.U32.AND P2, PT, R3, R19, PT ;  /* 0x000000130300720c */ /* 0x000fe20003f44070 */
[----:B------:R-:W-:Y:S01]  /*84b0*/  IMAD.MOV R22, RZ, RZ, -R22 ;  /* 0x000000ffff167224 */ /* 0x000fe200078e0a16 */
[----:B------:R-:W-:Y:S01]  /*84c0*/  IABS R11, R17 ;  /* 0x00000011000b7213 */ /* 0x000fe20000000000 */
[----:B------:R-:W-:-:S02]  /*84d0*/  VIADD R8, R5, 0x160 ;  /* 0x0000016005087836 */ /* 0x000fc40000000000 */
[C---:B------:R-:W-:Y:S02]  /*84e0*/  IMAD R7, R3.reuse, R22, R7 ;  /* 0x0000001603077224 */ /* 0x040fe400078e0207 */
[----:B------:R-:W-:Y:S01]  /*84f0*/  @!P4 IMAD.MOV R23, RZ, RZ, -R23 ;  /* 0x000000ffff17c224 */ /* 0x000fe200078e0a17 */
[----:B------:R-:W-:Y:S01]  /*8500*/  ISETP.GT.U32.AND P4, PT, R3, R18, PT ;  /* 0x000000120300720c */ /* 0x000fe20003f84070 */
[----:B------:R-:W-:Y:S01]  /*8510*/  @!P0 IMAD.IADD R6, R6, 0x1, -R3 ;  /* 0x0000000106068824 */ /* 0x000fe200078e0a03 */
[----:B------:R-:W-:Y:S01]  /*8520*/  ISETP.GE.AND P0, PT, R9, RZ, PT ;  /* 0x000000ff0900720c */ /* 0x000fe20003f06270 */
[----:B------:R-:W-:Y:S01]  /*8530*/  IMAD.MOV.U32 R9, RZ, RZ, R11 ;  /* 0x000000ffff097224 */ /* 0x000fe200078e000b */
[----:B------:R-:W-:Y:S01]  /*8540*/  IABS R0, R8 ;  /* 0x0000000800007213 */ /* 0x000fe20000000000 */
[--C-:B------:R-:W-:Y:S01]  /*8550*/  @!P6 IMAD.IADD R16, R16, 0x1, -R3.reuse ;  /* 0x000000011010e824 */ /* 0x100fe200078e0a03 */
[----:B------:R-:W-:Y:S01]  /*8560*/  ISETP.GT.U32.AND P6, PT, R3, R7, PT ;  /* 0x000000070300720c */ /* 0x000fe20003fc4070 */
[--C-:B------:R-:W-:Y:S01]  /*8570*/  @!P5 IMAD.IADD R15, R15, 0x1, -R3.reuse ;  /* 0x000000010f0fd824 */ /* 0x100fe200078e0a03 */
[----:B------:R-:W-:Y:S01]  /*8580*/  ISETP.GE.AND P5, PT, R12, RZ, PT ;  /* 0x000000ff0c00720c */ /* 0x000fe20003fa6270 */
[----:B------:R-:W-:Y:S01]  /*8590*/  IMAD.HI.U32 R12, R2, R9, RZ ;  /* 0x00000009020c7227 */ /* 0x000fe200078e00ff */
[----:B------:R-:W-:Y:S03]  /*85a0*/  STL [R1+0x5a8], R23 ;  /* 0x0005a81701007387 */ /* 0x000fe60000100800 */
[----:B------:R-:W-:Y:S01]  /*85b0*/  @!P2 IMAD.IADD R19, R19, 0x1, -R3 ;  /* 0x000000011313a824 */ /* 0x000fe200078e0a03 */
[----:B------:R-:W-:Y:S01]  /*85c0*/  ISETP.GE.AND P2, PT, R10, RZ, PT ;  /* 0x000000ff0a00720c */ /* 0x000fe20003f46270 */
[----:B------:R-:W-:Y:S01]  /*85d0*/  IMAD.HI.U32 R11, R2, R0, RZ ;  /* 0x00000000020b7227 */ /* 0x000fe200078e00ff */
[----:B------:R0:W-:Y:S03]  /*85e0*/  STL [R1+0x5a4], R13 ;  /* 0x0005a40d01007387 */ /* 0x0001e60000100800 */
[----:B------:R-:W-:-:S02]  /*85f0*/  IMAD.MOV R10, RZ, RZ, -R12 ;  /* 0x000000ffff0a7224 */ /* 0x000fc400078e0a0c */
[----:B------:R-:W-:Y:S02]  /*8600*/  IMAD.MOV.U32 R20, RZ, RZ, R6 ;  /* 0x000000ffff147224 */ /* 0x000fe400078e0006 */
[----:B------:R-:W-:Y:S01]  /*8610*/  @!P4 IMAD.IADD R18, R18, 0x1, -R3 ;  /* 0x000000011212c824 */ /* 0x000fe200078e0a03 */
[----:B------:R-:W-:Y:S01]  /*8620*/  ISETP.GE.AND P4, PT, R14, RZ, PT ;  /* 0x000000ff0e00720c */ /* 0x000fe20003f86270 */
[----:B------:R-:W-:Y:S02]  /*8630*/  IMAD.MOV R6, RZ, RZ, -R11 ;  /* 0x000000ffff067224 */ /* 0x000fe400078e0a0b */
[C---:B------:R-:W-:Y:S02]  /*8640*/  IMAD R9, R3.reuse, R10, R9 ;  /* 0x0000000a03097224 */ /* 0x040fe400078e0209 */
[----:B------:R-:W-:Y:S02]  /*8650*/  IMAD.MOV.U32 R12, RZ, RZ, R15 ;  /* 0x000000ffff0c7224 */ /* 0x000fe400078e000f */
[----:B------:R-:W-:Y:S01]  /*8660*/  @!P1 IMAD.MOV R20, RZ, RZ, -R20 ;  /* 0x000000ffff149224 */ /* 0x000fe200078e0a14 */
[----:B------:R-:W-:Y:S01]  /*8670*/  ISETP.GT.U32.AND P1, PT, R3, R19, PT ;  /* 0x000000130300720c */ /* 0x000fe20003f24070 */
[----:B0-----:R-:W-:-:S02]  /*8680*/  IMAD.MOV.U32 R13, RZ, RZ, R16 ;  /* 0x000000ffff0d7224 */ /* 0x001fc400078e0010 */
[----:B------:R-:W-:Y:S01]  /*8690*/  @!P6 IMAD.IADD R7, R7, 0x1, -R3 ;  /* 0x000000010707e824 */ /* 0x000fe200078e0a03 */
[----:B------:R-:W-:Y:S01]  /*86a0*/  STL [R1+0x5a0], R20 ;  /* 0x0005a01401007387 */ /* 0x000fe20000100800 */
[----:B------:R-:W-:Y:S01]  /*86b0*/  IMAD R6, R3, R6, R0 ;  /* 0x0000000603067224 */ /* 0x000fe200078e0200 */
[----:B------:R-:W-:Y:S01]  /*86c0*/  ISETP.GE.AND P6, PT, R17, RZ, PT ;  /* 0x000000ff1100720c */ /* 0x000fe20003fc6270 */
[----:B------:R-:W-:Y:S02]  /*86d0*/  IMAD.MOV.U32 R11, RZ, RZ, R18 ;  /* 0x000000ffff0b7224 */ /* 0x000fe400078e0012 */
[----:B------:R-:W-:Y:S01]  /*86e0*/  @!P0 IMAD.MOV R12, RZ, RZ, -R12 ;  /* 0x000000ffff0c8224 */ /* 0x000fe200078e0a0c */
[C---:B------:R-:W-:Y:S01]  /*86f0*/  ISETP.GT.U32.AND P0, PT, R3.reuse, R9, PT ;  /* 0x000000090300720c */ /* 0x040fe20003f04070 */
[----:B------:R-:W-:Y:S01]  /*8700*/  @!P3 IMAD.MOV R13, RZ, RZ, -R13 ;  /* 0x000000ffff0db224 */ /* 0x000fe200078e0a0d */
[C---:B------:R-:W-:Y:S01]  /*8710*/  ISETP.GT.U32.AND P3, PT, R3.reuse, R7, PT ;  /* 0x000000070300720c */ /* 0x040fe20003f64070 */
[----:B------:R-:W-:Y:S01]  /*8720*/  @!P5 IMAD.MOV R11, RZ, RZ, -R11 ;  /* 0x000000ffff0bd224 */ /* 0x000fe200078e0a0b */
[----:B------:R-:W-:Y:S01]  /*8730*/  ISETP.GT.U32.AND P5, PT, R3, R6, PT ;  /* 0x000000060300720c */ /* 0x000fe20003fa4070 */
[C---:B------:R-:W-:Y:S01]  /*8740*/  VIADD R10, R5.reuse, 0x15e ;  /* 0x0000015e050a7836 */ /* 0x040fe20000000000 */
[----:B------:R-:W-:Y:S01]  /*8750*/  STL [R1+0x60c], R13 ;  /* 0x00060c0d01007387 */ /* 0x000fe20000100800 */
[----:B------:R-:W-:-:S02]  /*8760*/  VIADD R0, R5, 0x15f ;  /* 0x0000015f05007836 */ /* 0x000fc40000000000 */
[--C-:B------:R-:W-:Y:S01]  /*8770*/  @!P1 IMAD.IADD R19, R19, 0x1, -R3.reuse ;  /* 0x0000000113139824 */ /* 0x100fe200078e0a03 */
[----:B------:R-:W-:Y:S01]  /*8780*/  ISETP.GE.AND P1, PT, R8, RZ, PT ;  /* 0x000000ff0800720c */ /* 0x000fe20003f26270 */
[----:B------:R-:W-:Y:S01]  /*8790*/  STL [R1+0x608], R12 ;  /* 0x0006080c01007387 */ /* 0x000fe20000100800 */
[----:B------:R-:W-:Y:S01]  /*87a0*/  IABS R8, R10 ;  /* 0x0000000a00087213 */ /* 0x000fe20000000000 */
[--C-:B------:R-:W-:Y:S01]  /*87b0*/  @!P0 IMAD.IADD R9, R9, 0x1, -R3.reuse ;  /* 0x0000000109098824 */ /* 0x100fe200078e0a03 */
[----:B------:R-:W-:Y:S01]  /*87c0*/  IABS R14, R0 ;  /* 0x00000000000e7213 */ /* 0x000fe20000000000 */
[--C-:B------:R-:W-:Y:S01]  /*87d0*/  @!P3 IMAD.IADD R7, R7, 0x1, -R3.reuse ;  /* 0x000000010707b824 */ /* 0x100fe200078e0a03 */
[----:B------:R-:W-:Y:S01]  /*87e0*/  ISETP.GE.AND P3, PT, R0, RZ, PT ;  /* 0x000000ff0000720c */ /* 0x000fe20003f66270 */
[----:B------:R-:W-:Y:S01]  /*87f0*/  @!P5 IMAD.IADD R6, R6, 0x1, -R3 ;  /* 0x000000010606d824 */ /* 0x000fe200078e0a03 */
[----:B------:R-:W-:Y:S01]  /*8800*/  ISETP.GT.U32.AND P5, PT, R3, R9, PT ;  /* 0x000000090300720c */ /* 0x000fe20003fa4070 */
[----:B------:R-:W-:Y:S01]  /*8810*/  IMAD.MOV.U32 R0, RZ, RZ, R8 ;  /* 0x000000ffff007224 */ /* 0x000fe200078e0008 */
[----:B------:R0:W-:Y:S01]  /*8820*/  STL [R1+0x604], R11 ;  /* 0x0006040b01007387 */ /* 0x0001e20000100800 */
[----:B------:R-:W-:Y:S01]  /*8830*/  IMAD.HI.U32 R8, R2, R14, RZ ;  /* 0x0000000e02087227 */ /* 0x000fe200078e00ff */
[----:B------:R-:W-:-:S03]  /*8840*/  ISETP.GE.AND P0, PT, R10, RZ, PT ;  /* 0x000000ff0a00720c */ /* 0x000fc60003f06270 */
[----:B------:R-:W-:Y:S02]  /*8850*/  IMAD.MOV R8, RZ, RZ, -R8 ;  /* 0x000000ffff087224 */ /* 0x000fe400078e0a08 */
[----:B------:R-:W-:-:S04]  /*8860*/  IMAD.HI.U32 R10, R2, R0, RZ ;  /* 0x00000000020a7227 */ /* 0x000fc800078e00ff */
[----:B0-----:R-:W-:Y:S02]  /*8870*/  IMAD.MOV.U32 R11, RZ, RZ, R19 ;  /* 0x000000ffff0b7224 */ /* 0x001fe400078e0013 */
[C---:B------:R-:W-:Y:S02]  /*8880*/  IMAD R14, R3.reuse, R8, R14 ;  /* 0x00000008030e7224 */ /* 0x040fe400078e020e */
[----:B------:R-:W-:Y:S01]  /*8890*/  @!P4 IMAD.MOV R11, RZ, RZ, -R11 ;  /* 0x000000ffff0bc224 */ /* 0x000fe200078e0a0b */
[----:B------:R-:W-:Y:S01]  /*88a0*/  ISETP.GT.U32.AND P4, PT, R3, R6, PT ;  /* 0x000000060300720c */ /* 0x000fe20003f84070 */
[----:B------:R-:W-:Y:S01]  /*88b0*/  @!P5 IMAD.IADD R9, R9, 0x1, -R3 ;  /* 0x000000010909d824 */ /* 0x000fe200078e0a03 */
[----:B------:R-:W-:Y:S01]  /*88c0*/  ISETP.GT.U32.AND P5, PT, R3, R14, PT ;  /* 0x0000000e0300720c */ /* 0x000fe20003fa4070 */
[----:B------:R-:W-:Y:S01]  /*88d0*/  VIADD R13, R5, 0x15d ;  /* 0x0000015d050d7836 */ /* 0x000fe20000000000 */
[----:B------:R0:W-:Y:S01]  /*88e0*/  STL [R1+0x644], R11 ;  /* 0x0006440b01007387 */ /* 0x0001e20000100800 */
[----:B------:R-:W-:-:S02]  /*88f0*/  IMAD.MOV.U32 R15, RZ, RZ, R9 ;  /* 0x000000ffff0f7224 */ /* 0x000fc400078e0009 */
[C---:B------:R-:W-:Y:S02]  /*8900*/  VIADD R12, R5.reuse, 0x15b ;  /* 0x0000015b050c7836 */ /* 0x040fe40000000000 */
[----:B------:R-:W-:Y:S02]  /*8910*/  @!P6 IMAD.MOV R15, RZ, RZ, -R15 ;  /* 0x000000ffff0fe224 */ /* 0x000fe400078e0a0f */
[----:B------:R-:W-:Y:S02]  /*8920*/  VIADD R19, R5, 0x159 ;  /* 0x0000015905137836 */ /* 0x000fe40000000000 */
[----:B------:R-:W-:Y:S02]  /*8930*/  @!P4 IMAD.IADD R6, R6, 0x1, -R3 ;  /* 0x000000010606c824 */ /* 0x000fe400078e0a03 */
[----:B0-----:R-:W-:Y:S02]  /*8940*/  IMAD.MOV.U32 R11, RZ, RZ, R7 ;  /* 0x000000ffff0b7224 */ /* 0x001fe400078e0007 */
[----:B------:R-:W-:-:S02]  /*8950*/  IMAD.MOV R7, RZ, RZ, -R10 ;  /* 0x000000ffff077224 */ /* 0x000fc400078e0a0a */
[----:B------:R-:W-:Y:S01]  /*8960*/  @!P2 IMAD.MOV R11, RZ, RZ, -R11 ;  /* 0x000000ffff0ba224 */ /* 0x000fe200078e0a0b */
[----:B------:R-:W-:Y:S01]  /*8970*/  ISETP.GE.AND P2, PT, R13, RZ, PT ;  /* 0x000000ff0d00720c */ /* 0x000fe20003f46270 */
[----:B------:R-:W-:Y:S01]  /*8980*/  IMAD R7, R3, R7, R0 ;  /* 0x0000000703077224 */ /* 0x000fe200078e0200 */
[----:B------:R-:W-:Y:S01]  /*8990*/  IABS R13, R13 ;  /* 0x0000000d000d7213 */ /* 0x000fe20000000000 */
[----:B------:R-:W-:Y:S01]  /*89a0*/  @!P5 IMAD.IADD R14, R14, 0x1, -R3 ;  /* 0x000000010e0ed824 */ /* 0x000fe200078e0a03 */
[----:B------:R0:W-:Y:S01]  /*89b0*/  STL [R1+0x648], R11 ;  /* 0x0006480b01007387 */ /* 0x0001e20000100800 */
[----:B------:R-:W-:Y:S01]  /*89c0*/  VIADD R10, R5, 0x15c ;  /* 0x0000015c050a7836 */ /* 0x000fe20000000000 */
[C---:B------:R-:W-:Y:S01]  /*89d0*/  ISETP.GT.U32.AND P6, PT, R3.reuse, R7, PT ;  /* 0x000000070300720c */ /* 0x040fe20003fc4070 */
[----:B------:R-:W-:Y:S01]  /*89e0*/  IMAD.HI.U32 R8, R2, R13, RZ ;  /* 0x0000000d02087227 */ /* 0x000fe200078e00ff */
[----:B------:R-:W-:Y:S01]  /*89f0*/  ISETP.GT.U32.AND P5, PT, R3, R14, PT ;  /* 0x0000000e0300720c */ /* 0x000fe20003fa4070 */
[----:B------:R-:W-:Y:S01]  /*8a00*/  STL [R1+0x64c], R15 ;  /* 0x00064c0f01007387 */ /* 0x000fe20000100800 */
[----:B------:R-:W-:Y:S01]  /*8a10*/  ISETP.GE.AND P4, PT, R10, RZ, PT ;  /* 0x000000ff0a00720c */ /* 0x000fe20003f86270 */
[----:B------:R-:W-:Y:S01]  /*8a20*/  VIADD R0, R5, 0x15a ;  /* 0x0000015a05007836 */ /* 0x000fe20000000000 */
[----:B------:R-:W-:Y:S01]  /*8a30*/  IABS R10, R10 ;  /* 0x0000000a000a7213 */ /* 0x000fe20000000000 */
[----:B------:R-:W-:-:S02]  /*8a40*/  IMAD.MOV R8, RZ, RZ, -R8 ;  /* 0x000000ffff087224 */ /* 0x000fc400078e0a08 */
[----:B0-----:R-:W-:Y:S02]  /*8a50*/  IMAD.MOV.U32 R11, RZ, RZ, R6 ;  /* 0x000000ffff0b7224 */ /* 0x001fe400078e0006 */
[----:B------:R-:W-:Y:S02]  /*8a60*/  IMAD R13, R3, R8, R13 ;  /* 0x00000008030d7224 */ /* 0x000fe400078e020d */
[----:B------:R-:W-:Y:S01]  /*8a70*/  @!P1 IMAD.MOV R11, RZ, RZ, -R11 ;  /* 0x000000ffff0b9224 */ /* 0x000fe200078e0a0b */
[----:B------:R-:W-:Y:S01]  /*8a80*/  ISETP.GE.AND P1, PT, R12, RZ, PT ;  /* 0x000000ff0c00720c */ /* 0x000fe20003f26270 */
[--C-:B------:R-:W-:Y:S01]  /*8a90*/  @!P6 IMAD.IADD R7, R7, 0x1, -R3.reuse ;  /* 0x000000010707e824 */ /* 0x100fe200078e0a03 */
[----:B------:R-:W-:Y:S01]  /*8aa0*/  IABS R12, R12 ;  /* 0x0000000c000c7213 */ /* 0x000fe20000000000 */
[----:B------:R-:W-:Y:S01]  /*8ab0*/  @!P5 IMAD.IADD R14, R14, 0x1, -R3 ;  /* 0x000000010e0ed824 */ /* 0x000fe200078e0a03 */
[----:B------:R0:W-:Y:S01]  /*8ac0*/  STL [R1+0x690], R11 ;  /* 0x0006900b01007387 */ /* 0x0001e20000100800 */
[C---:B------:R-:W-:Y:S01]  /*8ad0*/  ISETP.GT.U32.AND P5, PT, R3.reuse, R13, PT ;  /* 0x0000000d0300720c */ /* 0x040fe20003fa4070 */
[----:B------:R-:W-:Y:S01]  /*8ae0*/  IMAD.HI.U32 R6, R2, R10, RZ ;  /* 0x0000000a02067227 */ /* 0x000fe200078e00ff */
[----:B------:R-:W-:-:S03]  /*8af0*/  ISETP.GT.U32.AND P6, PT, R3, R7, PT ;  /* 0x000000070300720c */ /* 0x000fc60003fc4070 */
[----:B------:R-:W-:Y:S01]  /*8b00*/  IMAD.HI.U32 R8, R2, R12, RZ ;  /* 0x0000000c02087227 */ /* 0x000fe200078e00ff */
[----:B0-----:R-:W-:-:S03]  /*8b10*/  IABS R11, R0 ;  /* 0x00000000000b7213 */ /* 0x001fc60000000000 */
[----:B------:R-:W-:Y:S02]  /*8b20*/  IMAD.MOV R8, RZ, RZ, -R8 ;  /* 0x000000ffff087224 */ /* 0x000fe400078e0a08 */
[----:B------:R-:W-:Y:S02]  /*8b30*/  IMAD.MOV R6, RZ, RZ, -R6 ;  /* 0x000000ffff067224 */ /* 0x000fe400078e0a06 */
[----:B------:R-:W-:-:S04]  /*8b40*/  IMAD.HI.U32 R9, R2, R11, RZ ;  /* 0x0000000b02097227 */ /* 0x000fc800078e00ff */
[----:B------:R-:W-:Y:S02]  /*8b50*/  IMAD.MOV R9, RZ, RZ, -R9 ;  /* 0x000000ffff097224 */ /* 0x000fe400078e0a09 */
[C---:B------:R-:W-:Y:S02]  /*8b60*/  IMAD R12, R3.reuse, R8, R12 ;  /* 0x00000008030c7224 */ /* 0x040fe400078e020c */
[C---:B------:R-:W-:Y:S01]  /*8b70*/  IMAD R10, R3.reuse, R6, R10 ;  /* 0x00000006030a7224 */ /* 0x040fe200078e020a */
[----:B------:R-:W-:Y:S01]  /*8b80*/  IABS R6, R19 ;  /* 0x0000001300067213 */ /* 0x000fe20000000000 */
[----:B------:R-:W-:Y:S02]  /*8b90*/  IMAD.MOV.U32 R15, RZ, RZ, R14 ;  /* 0x000000ffff0f7224 */ /* 0x000fe400078e000e */
[----:B------:R-:W-:Y:S02]  /*8ba0*/  IMAD R11, R3, R9, R11 ;  /* 0x00000009030b7224 */ /* 0x000fe400078e020b */
[----:B------:R-:W-:Y:S01]  /*8bb0*/  @!P6 IMAD.IADD R7, R7, 0x1, -R3 ;  /* 0x000000010707e824 */ /* 0x000fe200078e0a03 */
[C---:B------:R-:W-:Y:S01]  /*8bc0*/  ISETP.GT.U32.AND P6, PT, R3.reuse, R12, PT ;  /* 0x0000000c0300720c */ /* 0x040fe20003fc4070 */
[----:B------:R-:W-:Y:S01]  /*8bd0*/  @!P3 IMAD.MOV R15, RZ, RZ, -R15 ;  /* 0x000000ffff0fb224 */ /* 0x000fe200078e0a0f */
[----:B------:R-:W-:Y:S01]  /*8be0*/  ISETP.GT.U32.AND P3, PT, R3, R10, PT ;  /* 0x0000000a0300720c */ /* 0x000fe20003f64070 */
[----:B------:R-:W-:Y:S01]  /*8bf0*/  @!P5 IMAD.IADD R13, R13, 0x1, -R3 ;  /* 0x000000010d0dd824 */ /* 0x000fe200078e0a03 */
[----:B------:R-:W-:Y:S01]  /*8c00*/  ISETP.GT.U32.AND P5, PT, R3, R11, PT ;  /* 0x0000000b0300720c */ /* 0x000fe20003fa4070 */
[----:B------:R-:W-:Y:S01]  /*8c10*/  VIADD R16, R5, 0x158 ;  /* 0x0000015805107836 */ /* 0x000fe20000000000 */
[----:B------:R0:W-:Y:S01]  /*8c20*/  STL [R1+0x65c], R15 ;  /* 0x00065c0f01007387 */ /* 0x0001e20000100800 */
[----:B------:R-:W-:-:S02]  /*8c30*/  IMAD.MOV.U32 R14, RZ, RZ, R7 ;  /* 0x000000ffff0e7224 */ /* 0x000fc400078e0007 */
[----:B------:R-:W-:-:S04]  /*8c40*/  IMAD.HI.U32 R8, R2, R6, RZ ;  /* 0x0000000602087227 */ /* 0x000fc800078e00ff */
[--C-:B------:R-:W-:Y:S02]  /*8c50*/  @!P6 IMAD.IADD R12, R12, 0x1, -R3.reuse ;  /* 0x000000010c0ce824 */ /* 0x100fe400078e0a03 */
[--C-:B------:R-:W-:Y:S01]  /*8c60*/  @!P3 IMAD.IADD R10, R10, 0x1, -R3.reuse ;  /* 0x000000010a0ab824 */ /* 0x100fe200078e0a03 */
[----:B0-----:R-:W-:Y:S01]  /*8c70*/  IABS R15, R16 ;  /* 0x00000010000f7213 */ /* 0x001fe20000000000 */
[----:B------:R-:W-:Y:S01]  /*8c80*/  @!P5 IMAD.IADD R11, R11, 0x1, -R3 ;  /* 0x000000010b0bd824 */ /* 0x000fe200078e0a03 */
[C---:B------:R-:W-:Y:S01]  /*8c90*/  ISETP.GT.U32.AND P3, PT, R3.reuse, R13, PT ;  /* 0x0000000d0300720c */ /* 0x040fe20003f64070 */
[----:B------:R-:W-:Y:S01]  /*8ca0*/  IMAD.MOV R8, RZ, RZ, -R8 ;  /* 0x000000ffff087224 */ /* 0x000fe200078e0a08 */
[C---:B------:R-:W-:Y:S01]  /*8cb0*/  ISETP.GT.U32.AND P5, PT, R3.reuse, R12, PT ;  /* 0x0000000c0300720c */ /* 0x040fe20003fa4070 */
[----:B------:R-:W-:Y:S01]  /*8cc0*/  IMAD.HI.U32 R7, R2, R15, RZ ;  /* 0x0000000f02077227 */ /* 0x000fe200078e00ff */
[----:B------:R-:W-:-:S03]  /*8cd0*/  ISETP.GT.U32.AND P6, PT, R3, R10, PT ;  /* 0x0000000a0300720c */ /* 0x000fc60003fc4070 */
[----:B------:R-:W-:Y:S02]  /*8ce0*/  IMAD.MOV R7, RZ, RZ, -R7 ;  /* 0x000000ffff077224 */ /* 0x000fe400078e0a07 */
[----:B------:R-:W-:Y:S01]  /*8cf0*/  @!P0 IMAD.MOV R14, RZ, RZ, -R14 ;  /* 0x000000ffff0e8224 */ /* 0x000fe200078e0a0e */
[C---:B------:R-:W-:Y:S01]  /*8d00*/  ISETP.GT.U32.AND P0, PT, R3.reuse, R11, PT ;  /* 0x0000000b0300720c */ /* 0x040fe20003f04070 */
[C---:B------:R-:W-:Y:S02]  /*8d10*/  IMAD R6, R3.reuse, R8, R6 ;  /* 0x0000000803067224 */ /* 0x040fe400078e0206 */
[----:B------:R-:W-:Y:S01]  /*8d20*/  IMAD R15, R3, R7, R15 ;  /* 0x00000007030f7224 */ /* 0x000fe200078e020f */
[----:B------:R0:W-:Y:S01]  /*8d30*/  STL [R1+0x664], R14 ;  /* 0x0006640e01007387 */ /* 0x0001e20000100800 */
        /* <DEDUP_REMOVED lines=57> */
[----:B0-----:R-:W-:Y:S01]  /*90d0*/  IMAD.MOV.U32 R21, RZ, RZ, R15 ;  /* 0x000000ffff157224 */ /* 0x001fe200078e000f */
[----:B------:R-:W-:Y:S01]  /*90e0*/  IABS R13, R0 ;  /* 0x00000000000d7213 */ /* 0x000fe20000000000 */
[----:B------:R-:W-:Y:S01]  /*90f0*/  VIADD R6, R5, 0x151 ;  /* 0x0000015105067836 */ /* 0x000fe20000000000 */
        /* <DEDUP_REMOVED lines=12> */
[----:B------:R-:W-:Y:S01]  /*91c0*/  @!P6 IMAD.IADD R18, R18, 0x1, -R3 ;  /* 0x000000011212e824 */ /* 0x000fe200078e0a03 */
[----:B------:R-:W-:Y:S01]  /*91d0*/  IABS R10, R6 ;  /* 0x00000006000a7213 */ /* 0x000fe20000000000 */
[----:B------:R-:W-:Y:S01]  /*91e0*/  VIADD R9, R5, 0x150 ;  /* 0x0000015005097836 */ /* 0x000fe20000000000 */
[----:B------:R-:W-:Y:S01]  /*91f0*/  ISETP.GT.U32.AND P6, PT, R3, R13, PT ;  /* 0x0000000d0300720c */ /* 0x000fe20003fc4070 */
[----:B------:R-:W-:-:S02]  /*9200*/  @!P3 IMAD.MOV R21, RZ, RZ, -R21 ;  /* 0x000000ffff15b224 */ /* 0x000fc400078e0a15 */
[--C-:B------:R-:W-:Y:S01]  /*9210*/  @!P0 IMAD.IADD R17, R17, 0x1, -R3.reuse ;  /* 0x0000000111118824 */ /* 0x100fe200078e0a03 */
[----:B------:R-:W-:Y:S01]  /*9220*/  IABS R12, R9 ;  /* 0x00000009000c7213 */ /* 0x000fe20000000000 */
[----:B------:R-:W-:Y:S01]  /*9230*/  IMAD.HI.U32 R19, R2, R14, RZ ;  /* 0x0000000e02137227 */ /* 0x000fe200078e00ff */
[----:B------:R-:W-:Y:S01]  /*9240*/  ISETP.GE.AND P0, PT, R0, RZ, PT ;  /* 0x000000ff0000720c */ /* 0x000fe20003f06270 */
[----:B------:R-:W-:Y:S02]  /*9250*/  STL [R1+0x6c4], R21 ;  /* 0x0006c41501007387 */ /* 0x000fe40000100800 */
[----:B------:R-:W-:Y:S02]  /*9260*/  @!P5 IMAD.IADD R7, R7, 0x1, -R3 ;  /* 0x000000010707d824 */ /* 0x000fe400078e0a03 */
[----:B------:R-:W-:-:S03]  /*9270*/  IMAD.HI.U32 R15, R2, R12, RZ ;  /* 0x0000000c020f7227 */ /* 0x000fc600078e00ff */
[----:B------:R-:W-:Y:S01]  /*9280*/  ISETP.GT.U32.AND P3, PT, R3, R7, PT ;  /* 0x000000070300720c */ /* 0x000fe20003f64070 */
[----:B------:R-:W-:Y:S01]  /*9290*/  @!P6 IMAD.IADD R13, R13, 0x1, -R3 ;  /* 0x000000010d0de824 */ /* 0x000fe200078e0a03 */
[----:B------:R-:W-:Y:S01]  /*92a0*/  ISETP.GE.AND P6, PT, R8, RZ, PT ;  /* 0x000000ff0800720c */ /* 0x000fe20003fc6270 */
[----:B------:R-:W-:Y:S02]  /*92b0*/  IMAD.MOV R15, RZ, RZ, -R15 ;  /* 0x000000ffff0f7224 */ /* 0x000fe400078e0a0f */
        /* <DEDUP_REMOVED lines=141> */
[----:B------:R0:W-:Y:S01]  /*9b90*/  STL [R1+0x768], R17 ;  /* 0x0007681101007387 */ /* 0x0001e20000100800 */
[----:B------:R-:W-:Y:S01]  /*9ba0*/  IABS R14, R10 ;  /* 0x0000000a000e7213 */ /* 0x000fe20000000000 */
[----:B------:R-:W-:-:S02]  /*9bb0*/  @!P2 IMAD.IADD R0, R0, 0x1, -R3 ;  /* 0x000000010000a824 */ /* 0x000fc400078e0a03 */
[----:B------:R-:W-:Y:S02]  /*9bc0*/  IMAD.MOV R15, RZ, RZ, -R15 ;  /* 0x000000ffff0f7224 */ /* 0x000fe400078e0a0f */
[----:B------:R-:W-:Y:S01]  /*9bd0*/  IMAD.HI.U32 R16, R2, R12, RZ ;  /* 0x0000000c02107227 */ /* 0x000fe200078e00ff */
[----:B------:R-:W-:-:S03]  /*9be0*/  ISETP.GT.U32.AND P2, PT, R3, R0, PT ;  /* 0x000000000300720c */ /* 0x000fc60003f44070 */
[----:B------:R-:W-:Y:S01]  /*9bf0*/  @!P3 IMAD.IADD R7, R7, 0x1, -R3 ;  /* 0x000000010707b824 */ /* 0x000fe200078e0a03 */
[----:B------:R-:W-:Y:S01]  /*9c00*/  ISETP.GE.AND P3, PT, R8, RZ, PT ;  /* 0x000000ff0800720c */ /* 0x000fe20003f66270 */
[----:B------:R-:W-:Y:S02]  /*9c10*/  IMAD R11, R3, R15, R11 ;  /* 0x0000000f030b7224 */ /* 0x000fe400078e020b */
[----:B------:R-:W-:Y:S02]  /*9c20*/  VIADD R9, R5, 0x145 ;  /* 0x0000014505097836 */ /* 0x000fe40000000000 */
[----:B------:R-:W-:Y:S02]  /*9c30*/  IMAD.MOV R16, RZ, RZ, -R16 ;  /* 0x000000ffff107224 */ /* 0x000fe400078e0a10 */
[----:B------:R-:W-:Y:S01]  /*9c40*/  @!P1 IMAD.IADD R6, R6, 0x1, -R3 ;  /* 0x0000000106069824 */ /* 0x000fe200078e0a03 */
[C---:B------:R-:W-:Y:S01]  /*9c50*/  ISETP.GT.U32.AND P1, PT, R3.reuse, R11, PT ;  /* 0x0000000b0300720c */ /* 0x040fe20003f24070 */
[----:B------:R-:W-:Y:S01]  /*9c60*/  IMAD.MOV.U32 R19, RZ, RZ, R7 ;  /* 0x000000ffff137224 */ /* 0x000fe200078e0007 */
[----:B------:R-:W-:Y:S01]  /*9c70*/  IABS R13, R9 ;  /* 0x00000009000d7213 */ /* 0x000fe20000000000 */
[----:B------:R-:W-:-:S02]  /*9c80*/  IMAD R12, R3, R16, R12 ;  /* 0x00000010030c7224 */ /* 0x000fc400078e020c */
[----:B------:R-:W-:Y:S02]  /*9c90*/  IMAD.MOV.U32 R18, RZ, RZ, R6 ;  /* 0x000000ffff127224 */ /* 0x000fe400078e0006 */
[----:B------:R-:W-:-:S04]  /*9ca0*/  IMAD.HI.U32 R8, R2, R14, RZ ;  /* 0x0000000e02087227 */ /* 0x000fc800078e00ff */
[----:B------:R-:W-:Y:S01]  /*9cb0*/  @!P0 IMAD.MOV R19, RZ, RZ, -R19 ;  /* 0x000000ffff138224 */ /* 0x000fe200078e0a13 */
[----:B------:R-:W-:Y:S01]  /*9cc0*/  ISETP.GT.U32.AND P0, PT, R3, R12, PT ;  /* 0x0000000c0300720c */ /* 0x000fe20003f04070 */
[----:B------:R-:W-:Y:S01]  /*9cd0*/  @!P5 IMAD.MOV R18, RZ, RZ, -R18 ;  /* 0x000000ffff12d224 */ /* 0x000fe200078e0a12 */
[----:B------:R-:W-:Y:S01]  /*9ce0*/  ISETP.GE.AND P5, PT, R9, RZ, PT ;  /* 0x000000ff0900720c */ /* 0x000fe20003fa6270 */
[----:B0-----:R-:W-:Y:S01]  /*9cf0*/  IMAD.HI.U32 R17, R2, R13, RZ ;  /* 0x0000000d02117227 */ /* 0x001fe200078e00ff */
[----:B------:R-:W-:Y:S03]  /*9d00*/  STL [R1+0x760], R19 ;  /* 0x0007601301007387 */ /* 0x000fe60000100800 */
[----:B------:R-:W-:Y:S01]  /*9d10*/  IMAD.MOV R8, RZ, RZ, -R8 ;  /* 0x000000ffff087224 */ /* 0x000fe200078e0a08 */
[----:B------:R0:W-:Y:S01]  /*9d20*/  STL [R1+0x75c], R18 ;  /* 0x00075c1201007387 */ /* 0x0001e20000100800 */
[----:B------:R-:W-:-:S02]  /*9d30*/  @!P2 IMAD.IADD R0, R0, 0x1, -R3 ;  /* 0x000000010000a824 */ /* 0x000fc400078e0a03 */
[----:B------:R-:W-:Y:S02]  /*9d40*/  IMAD.MOV R17, RZ, RZ, -R17 ;  /* 0x000000ffff117224 */ /* 0x000fe400078e0a11 */
[----:B------:R-:W-:Y:S02]  /*9d50*/  IMAD R6, R3, R8, R14 ;  /* 0x0000000803067224 */ /* 0x000fe400078e020e */
[----:B------:R-:W-:Y:S02]  /*9d60*/  @!P1 IMAD.IADD R11, R11, 0x1, -R3 ;  /* 0x000000010b0b9824 */ /* 0x000fe400078e0a03 */
[C---:B------:R-:W-:Y:S02]  /*9d70*/  IMAD R13, R3.reuse, R17, R13 ;  /* 0x00000011030d7224 */ /* 0x040fe400078e020d */
[----:B0-----:R-:W-:Y:S01]  /*9d80*/  IMAD.MOV.U32 R18, RZ, RZ, R0 ;  /* 0x000000ffff127224 */ /* 0x001fe200078e0000 */
[----:B------:R-:W-:Y:S01]  /*9d90*/  ISETP.GT.U32.AND P1, PT, R3, R11, PT ;  /* 0x0000000b0300720c */ /* 0x000fe20003f24070 */
[----:B------:R-:W-:Y:S01]  /*9da0*/  VIADD R7, R5, 0x143 ;  /* 0x0000014305077836 */ /* 0x000fe20000000000 */
[C---:B------:R-:W-:Y:S01]  /*9db0*/  ISETP.GT.U32.AND P2, PT, R3.reuse, R13, PT ;  /* 0x0000000d0300720c */ /* 0x040fe20003f44070 */
[----:B------:R-:W-:Y:S01]  /*9dc0*/  @!P4 IMAD.MOV R18, RZ, RZ, -R18 ;  /* 0x000000ffff12c224 */ /* 0x000fe200078e0a12 */
[----:B------:R-:W-:Y:S01]  /*9dd0*/  ISETP.GT.U32.AND P4, PT, R3, R6, PT ;  /* 0x000000060300720c */ /* 0x000fe20003f84070 */
[----:B------:R-:W-:Y:S01]  /*9de0*/  @!P0 IMAD.IADD R12, R12, 0x1, -R3 ;  /* 0x000000010c0c8824 */ /* 0x000fe200078e0a03 */
[----:B------:R-:W-:Y:S01]  /*9df0*/  IABS R15, R7 ;  /* 0x00000007000f7213 */ /* 0x000fe20000000000 */
[C---:B------:R-:W-:Y:S01]  /*9e00*/  VIADD R9, R5.reuse, 0x141 ;  /* 0x0000014105097836 */ /* 0x040fe20000000000 */
[----:B------:R0:W-:Y:S01]  /*9e10*/  STL [R1+0x770], R18 ;  /* 0x0007701201007387 */ /* 0x0001e20000100800 */
[----:B------:R-:W-:Y:S01]  /*9e20*/  VIADD R8, R5, 0x142 ;  /* 0x0000014205087836 */ /* 0x000fe20000000000 */
[----:B------:R-:W-:Y:S01]  /*9e30*/  ISETP.GT.U32.AND P0, PT, R3, R12, PT ;  /* 0x0000000c0300720c */ /* 0x000fe20003f04070 */
[----:B------:R-:W-:Y:S01]  /*9e40*/  IMAD.HI.U32 R16, R2, R15, RZ ;  /* 0x0000000f02107227 */ /* 0x000fe200078e00ff */
[----:B------:R-:W-:-:S02]  /*9e50*/  IABS R0, R9 ;  /* 0x0000000900007213 */ /* 0x000fc40000000000 */
[----:B------:R-:W-:Y:S01]  /*9e60*/  IABS R14, R8 ;  /* 0x00000008000e7213 */ /* 0x000fe20000000000 */
[----:B------:R-:W-:Y:S02]  /*9e70*/  IMAD.MOV R16, RZ, RZ, -R16 ;  /* 0x000000ffff107224 */ /* 0x000fe400078e0a10 */
[--C-:B------:R-:W-:Y:S02]  /*9e80*/  @!P4 IMAD.IADD R6, R6, 0x1, -R3.reuse ;  /* 0x000000010606c824 */ /* 0x100fe400078e0a03 */
[--C-:B------:R-:W-:Y:S01]  /*9e90*/  @!P1 IMAD.IADD R11, R11, 0x1, -R3.reuse ;  /* 0x000000010b0b9824 */ /* 0x100fe200078e0a03 */
[----:B------:R-:W-:Y:S01]  /*9ea0*/  ISETP.GE.AND P1, PT, R10, RZ, PT ;  /* 0x000000ff0a00720c */ /* 0x000fe20003f26270 */
[----:B------:R-:W-:Y:S01]  /*9eb0*/  @!P2 IMAD.IADD R13, R13, 0x1, -R3 ;  /* 0x000000010d0da824 */ /* 0x000fe200078e0a03 */
[C---:B------:R-:W-:Y:S01]  /*9ec0*/  ISETP.GT.U32.AND P4, PT, R3.reuse, R6, PT ;  /* 0x000000060300720c */ /* 0x040fe20003f84070 */
[C---:B------:R-:W-:Y:S02]  /*9ed0*/  IMAD R15, R3.reuse, R16, R15 ;  /* 0x00000010030f7224 */ /* 0x040fe400078e020f */
[----:B------:R-:W-:Y:S01]  /*9ee0*/  IMAD.MOV.U32 R10, RZ, RZ, R0 ;  /* 0x000000ffff0a7224 */ /* 0x000fe200078e0000 */
[----:B------:R-:W-:Y:S01]  /*9ef0*/  ISETP.GT.U32.AND P2, PT, R3, R13, PT ;  /* 0x0000000d0300720c */ /* 0x000fe20003f44070 */
[----:B------:R-:W-:-:S04]  /*9f00*/  IMAD.HI.U32 R0, R2, R14, RZ ;  /* 0x0000000e02007227 */ /* 0x000fc800078e00ff */
[--C-:B------:R-:W-:Y:S01]  /*9f10*/  @!P0 IMAD.IADD R12, R12, 0x1, -R3.reuse ;  /* 0x000000010c0c8824 */ /* 0x100fe200078e0a03 */
[C---:B------:R-:W-:Y:S01]  /*9f20*/  ISETP.GT.U32.AND P0, PT, R3.reuse, R15, PT ;  /* 0x0000000f0300720c */ /* 0x040fe20003f04070 */
[----:B------:R-:W-:Y:S02]  /*9f30*/  IMAD.MOV R0, RZ, RZ, -R0 ;  /* 0x000000ffff007224 */ /* 0x000fe400078e0a00 */
[--C-:B------:R-:W-:Y:S02]  /*9f40*/  @!P4 IMAD.IADD R6, R6, 0x1, -R3.reuse ;  /* 0x000000010606c824 */ /* 0x100fe400078e0a03 */
[----:B------:R-:W-:Y:S02]  /*9f50*/  IMAD R14, R3, R0, R14 ;  /* 0x00000000030e7224 */ /* 0x000fe400078e020e */
[----:B------:R-:W-:Y:S01]  /*9f60*/  @!P2 IMAD.IADD R13, R13, 0x1, -R3 ;  /* 0x000000010d0da824 */ /* 0x000fe200078e0a03 */
[----:B------:R-:W-:Y:S01]  /*9f70*/  ISETP.GE.AND P2, PT, R9, RZ, PT ;  /* 0x000000ff0900720c */ /* 0x000fe20003f46270 */
[----:B0-----:R-:W-:Y:S01]  /*9f80*/  IMAD.MOV.U32 R18, RZ, RZ, R11 ;  /* 0x000000ffff127224 */ /* 0x001fe200078e000b */
[----:B------:R-:W-:Y:S01]  /*9f90*/  ISETP.GT.U32.AND P4, PT, R3, R14, PT ;  /* 0x0000000e0300720c */ /* 0x000fe20003f84070 */
[----:B------:R-:W-:-:S02]  /*9fa0*/  IMAD.MOV.U32 R17, RZ, RZ, R12 ;  /* 0x000000ffff117224 */ /* 0x000fc400078e000c */
[----:B------:R-:W-:Y:S02]  /*9fb0*/  @!P0 IMAD.IADD R15, R15, 0x1, -R3 ;  /* 0x000000010f0f8824 */ /* 0x000fe400078e0a03 */
[----:B------:R-:W-:Y:S02]  /*9fc0*/  IMAD.MOV.U32 R16, RZ, RZ, R13 ;  /* 0x000000ffff107224 */ /* 0x000fe400078e000d */
[----:B------:R-:W-:Y:S01]  /*9fd0*/  IMAD.MOV.U32 R12, RZ, RZ, R6 ;  /* 0x000000ffff0c7224 */ /* 0x000fe200078e0006 */
[----:B------:R-:W-:Y:S01]  /*9fe0*/  ISETP.GT.U32.AND P0, PT, R3, R15, PT ;  /* 0x0000000f0300720c */ /* 0x000fe20003f04070 */
[----:B------:R-:W-:-:S04]  /*9ff0*/  IMAD.HI.U32 R11, R2, R10, RZ ;  /* 0x0000000a020b7227 */ /* 0x000fc800078e00ff */
[----:B------:R-:W-:Y:S01]  /*a000*/  @!P6 IMAD.MOV R18, RZ, RZ, -R18 ;  /* 0x000000ffff12e224 */ /* 0x000fe200078e0a12 */
[----:B------:R-:W-:Y:S01]  /*a010*/  ISETP.GE.AND P6, PT, R7, RZ, PT ;  /* 0x000000ff0700720c */ /* 0x000fe20003fc6270 */
[C---:B------:R-:W-:Y:S02]  /*a020*/  VIADD R0, R5.reuse, 0x140 ;  /* 0x0000014005007836 */ /* 0x040fe40000000000 */
[----:B------:R-:W-:Y:S01]  /*a030*/  @!P3 IMAD.MOV R17, RZ, RZ, -R17 ;  /* 0x000000ffff11b224 */ /* 0x000fe200078e0a11 */
[----:B------:R-:W-:Y:S01]  /*a040*/  STL [R1+0x76c], R18 ;  /* 0x00076c1201007387 */ /* 0x000fe20000100800 */
[----:B------:R-:W-:Y:S01]  /*a050*/  @!P5 IMAD.MOV R16, RZ, RZ, -R16 ;  /* 0x000000ffff10d224 */ /* 0x000fe200078e0a10 */
[----:B------:R-:W-:Y:S01]  /*a060*/  IABS R13, R0 ;  /* 0x00000000000d7213 */ /* 0x000fe20000000000 */
[----:B------:R-:W-:Y:S01]  /*a070*/  @!P1 IMAD.MOV R12, RZ, RZ, -R12 ;  /* 0x000000ffff0c9224 */ /* 0x000fe200078e0a0c */
[----:B------:R0:W-:Y:S01]  /*a080*/  STL [R1+0x79c], R17 ;  /* 0x00079c1101007387 */ /* 0x0001e20000100800 */
[----:B------:R-:W-:Y:S01]  /*a090*/  IMAD.MOV R11, RZ, RZ, -R11 ;  /* 0x000000ffff0b7224 */ /* 0x000fe200078e0a0b */
[----:B------:R-:W-:Y:S01]  /*a0a0*/  ISETP.GE.AND P5, PT, R0, RZ, PT ;  /* 0x000000ff0000720c */ /* 0x000fe20003fa6270 */
[----:B------:R-:W-:Y:S01]  /*a0b0*/  VIADD R7, R5, 0x13f ;  /* 0x0000013f05077836 */ /* 0x000fe20000000000 */
[----:B------:R-:W-:Y:S01]  /*a0c0*/  STL [R1+0x7a8], R16 ;  /* 0x0007a81001007387 */ /* 0x000fe20000100800 */
[----:B------:R-:W-:Y:S01]  /*a0d0*/  @!P4 IMAD.IADD R14, R14, 0x1, -R3 ;  /* 0x000000010e0ec824 */ /* 0x000fe200078e0a03 */
[----:B------:R-:W-:Y:S01]  /*a0e0*/  ISETP.GE.AND P3, PT, R8, RZ, PT ;  /* 0x000000ff0800720c */ /* 0x000fe20003f66270 */
[C---:B------:R-:W-:Y:S01]  /*a0f0*/  IMAD R10, R3.reuse, R11, R10 ;  /* 0x0000000b030a7224 */ /* 0x040fe200078e020a */
[----:B------:R1:W-:Y:S01]  /*a100*/  STL [R1+0x7b4], R12 ;  /* 0x0007b40c01007387 */ /* 0x0003e20000100800 */
[----:B------:R-:W-:Y:S01]  /*a110*/  IMAD.HI.U32 R11, R2, R13, RZ ;  /* 0x0000000d020b7227 */ /* 0x000fe200078e00ff */
[----:B------:R-:W-:-:S02]  /*a120*/  ISETP.GT.U32.AND P4, PT, R3, R14, PT ;  /* 0x0000000e0300720c */ /* 0x000fc40003f84070 */
[----:B------:R-:W-:Y:S01]  /*a130*/  ISETP.GE.AND P1, PT, R7, RZ, PT ;  /* 0x000000ff0700720c */ /* 0x000fe20003f26270 */
[----:B------:R-:W-:Y:S01]  /*a140*/  @!P0 IMAD.IADD R15, R15, 0x1, -R3 ;  /* 0x000000010f0f8824 */ /* 0x000fe200078e0a03 */
[C---:B------:R-:W-:Y:S01]  /*a150*/  ISETP.GT.U32.AND P0, PT, R3.reuse, R10, PT ;  /* 0x0000000a0300720c */ /* 0x040fe20003f04070 */
[----:B------:R-:W-:Y:S02]  /*a160*/  IMAD.MOV R11, RZ, RZ, -R11 ;  /* 0x000000ffff0b7224 */ /* 0x000fe400078e0a0b */
[----:B0-----:R-:W-:Y:S01]  /*a170*/  IMAD.MOV.U32 R17, RZ, RZ, R15 ;  /* 0x000000ffff117224 */ /* 0x001fe200078e000f */
[----:B-1----:R-:W-:Y:S01]  /*a180*/  IABS R12, R7 ;  /* 0x00000007000c7213 */ /* 0x002fe20000000000 */
[----:B------:R-:W-:Y:S02]  /*a190*/  IMAD R13, R3, R11, R13 ;  /* 0x0000000b030d7224 */ /* 0x000fe400078e020d */
[----:B------:R-:W-:Y:S02]  /*a1a0*/  @!P6 IMAD.MOV R17, RZ, RZ, -R17 ;  /* 0x000000ffff11e224 */ /* 0x000fe400078e0a11 */
[----:B------:R-:W-:-:S03]  /*a1b0*/  IMAD.HI.U32 R7, R2, R12, RZ ;  /* 0x0000000c02077227 */ /* 0x000fc600078e00ff */
[----:B------:R0:W-:Y:S01]  /*a1c0*/  STL [R1+0x7a0], R17 ;  /* 0x0007a01101007387 */ /* 0x0001e20000100800 */
[----:B------:R-:W-:Y:S02]  /*a1d0*/  IMAD.MOV R7, RZ, RZ, -R7 ;  /* 0x000000ffff077224 */ /* 0x000fe400078e0a07 */
[--C-:B------:R-:W-:Y:S01]  /*a1e0*/  @!P4 IMAD.IADD R14, R14, 0x1, -R3.reuse ;  /* 0x000000010e0ec824 */ /* 0x100fe200078e0a03 */
[C---:B------:R-:W-:Y:S01]  /*a1f0*/  ISETP.GT.U32.AND P4, PT, R3.reuse, R13, PT ;  /* 0x0000000d0300720c */ /* 0x040fe20003f84070 */
[----:B------:R-:W-:Y:S02]  /*a200*/  IMAD R12, R3, R7, R12 ;  /* 0x00000007030c7224 */ /* 0x000fe400078e020c */
[--C-:B------:R-:W-:Y:S02]  /*a210*/  @!P0 IMAD.IADD R10, R10, 0x1, -R3.reuse ;  /* 0x000000010a0a8824 */ /* 0x100fe400078e0a03 */
[----:B------:R-:W-:Y:S01]  /*a220*/  VIADD R0, R5, 0x13e ;  /* 0x0000013e05007836 */ /* 0x000fe20000000000 */
[----:B------:R-:W-:Y:S01]  /*a230*/  ISETP.GT.U32.AND P6, PT, R3, R12, PT ;  /* 0x0000000c0300720c */ /* 0x000fe20003fc4070 */
[----:B------:R-:W-:Y:S01]  /*a240*/  VIADD R9, R5, 0x13d ;  /* 0x0000013d05097836 */ /* 0x000fe20000000000 */
[----:B------:R-:W-:Y:S01]  /*a250*/  ISETP.GT.U32.AND P0, PT, R3, R10, PT ;  /* 0x0000000a0300720c */ /* 0x000fe20003f04070 */
[----:B------:R-:W-:Y:S01]  /*a260*/  IMAD.MOV.U32 R16, RZ, RZ, R14 ;  /* 0x000000ffff107224 */ /* 0x000fe200078e000e */
[----:B------:R-:W-:Y:S01]  /*a270*/  IABS R8, R0 ;  /* 0x0000000000087213 */ /* 0x000fe20000000000 */
[----:B0-----:R-:W-:Y:S01]  /*a280*/  VIADD R17, R5, 0x13b ;  /* 0x0000013b05117836 */ /* 0x001fe20000000000 */
[----:B------:R-:W-:Y:S01]  /*a290*/  IABS R6, R9 ;  /* 0x0000000900067213 */ /* 0x000fe20000000000 */
[----:B------:R-:W-:-:S02]  /*a2a0*/  @!P4 IMAD.IADD R13, R13, 0x1, -R3 ;  /* 0x000000010d0dc824 */ /* 0x000fc400078e0a03 */
[----:B------:R-:W-:Y:S01]  /*a2b0*/  IMAD.HI.U32 R11, R2, R8, RZ ;  /* 0x00000008020b7227 */ /* 0x000fe200078e00ff */
[----:B------:R-:W-:Y:S02]  /*a2c0*/  IABS R22, R17 ;  /* 0x0000001100167213 */ /* 0x000fe40000000000 */
[----:B------:R-:W-:Y:S01]  /*a2d0*/  ISETP.GT.U32.AND P4, PT, R3, R13, PT ;  /* 0x0000000d0300720c */ /* 0x000fe20003f84070 */
[--C-:B------:R-:W-:Y:S02]  /*a2e0*/  @!P6 IMAD.IADD R12, R12, 0x1, -R3.reuse ;  /* 0x000000010c0ce824 */ /* 0x100fe400078e0a03 */
[----:B------:R-:W-:Y:S01]  /*a2f0*/  @!P0 IMAD.IADD R10, R10, 0x1, -R3 ;  /* 0x000000010a0a8824 */ /* 0x000fe200078e0a03 */
[----:B------:R-:W-:Y:S01]  /*a300*/  ISETP.GE.AND P0, PT, R9, RZ, PT ;  /* 0x000000ff0900720c */ /* 0x000fe20003f06270 */
[----:B------:R-:W-:Y:S01]  /*a310*/  IMAD.HI.U32 R7, R2, R6, RZ ;  /* 0x0000000602077227 */ /* 0x000fe200078e00ff */
[----:B------:R-:W-:-:S03]  /*a320*/  ISETP.GT.U32.AND P6, PT, R3, R12, PT ;  /* 0x0000000c0300720c */ /* 0x000fc60003fc4070 */
[----:B------:R-:W-:Y:S02]  /*a330*/  IMAD.MOV R11, RZ, RZ, -R11 ;  /* 0x000000ffff0b7224 */ /* 0x000fe400078e0a0b */
[----:B------:R-:W-:Y:S02]  /*a340*/  VIADD R9, R5, 0x13c ;  /* 0x0000013c05097836 */ /* 0x000fe40000000000 */
[----:B------:R-:W-:Y:S01]  /*a350*/  @!P3 IMAD.MOV R16, RZ, RZ, -R16 ;  /* 0x000000ffff10b224 */ /* 0x000fe200078e0a10 */
[----:B------:R-:W-:Y:S01]  /*a360*/  ISETP.GE.AND P3, PT, R0, RZ, PT ;  /* 0x000000ff0000720c */ /* 0x000fe20003f66270 */
[----:B------:R-:W-:Y:S02]  /*a370*/  IMAD.MOV R7, RZ, RZ, -R7 ;  /* 0x000000ffff077224 */ /* 0x000fe400078e0a07 */
[C---:B------:R-:W-:Y:S01]  /*a380*/  IMAD R0, R3.reuse, R11, R8 ;  /* 0x0000000b03007224 */ /* 0x040fe200078e0208 */
[----:B------:R-:W-:Y:S01]  /*a390*/  IABS R11, R9 ;  /* 0x00000009000b7213 */ /* 0x000fe20000000000 */
[----:B------:R-:W-:Y:S01]  /*a3a0*/  IMAD R6, R3, R7, R6 ;  /* 0x0000000703067224 */ /* 0x000fe200078e0206 */
[----:B------:R0:W-:Y:S01]  /*a3b0*/  STL [R1+0x7b0], R16 ;  /* 0x0007b01001007387 */ /* 0x0001e20000100800 */
[--C-:B------:R-:W-:Y:S01]  /*a3c0*/  @!P4 IMAD.IADD R13, R13, 0x1, -R3.reuse ;  /* 0x000000010d0dc824 */ /* 0x100fe200078e0a03 */
[C---:B------:R-:W-:Y:S01]  /*a3d0*/  ISETP.GT.U32.AND P4, PT, R3.reuse, R0, PT ;  /* 0x000000000300720c */ /* 0x040fe20003f84070 */
[----:B------:R-:W-:Y:S01]  /*a3e0*/  @!P6 IMAD.IADD R12, R12, 0x1, -R3 ;  /* 0x000000010c0ce824 */ /* 0x000fe200078e0a03 */
[----:B------:R-:W-:Y:S01]  /*a3f0*/  ISETP.GT.U32.AND P6, PT, R3, R6, PT ;  /* 0x000000060300720c */ /* 0x000fe20003fc4070 */
[----:B------:R-:W-:-:S04]  /*a400*/  IMAD.HI.U32 R21, R2, R22, RZ ;  /* 0x0000001602157227 */ /* 0x000fc800078e00ff */
[----:B------:R-:W-:Y:S02]  /*a410*/  VIADD R19, R5, 0x13a ;  /* 0x0000013a05137836 */ /* 0x000fe40000000000 */
[----:B0-----:R-:W-:-:S03]  /*a420*/  IMAD.HI.U32 R16, R2, R11, RZ ;  /* 0x0000000b02107227 */ /* 0x001fc600078e00ff */
[----:B------:R-:W-:Y:S01]  /*a430*/  IABS R20, R19 ;  /* 0x0000001300147213 */ /* 0x000fe20000000000 */
[----:B------:R-:W-:Y:S02]  /*a440*/  IMAD.MOV R16, RZ, RZ, -R16 ;  /* 0x000000ffff107224 */ /* 0x000fe400078e0a10 */
[----:B------:R-:W-:Y:S02]  /*a450*/  IMAD.MOV R21, RZ, RZ, -R21 ;  /* 0x000000ffff157224 */ /* 0x000fe400078e0a15 */
[C---:B------:R-:W-:Y:S02]  /*a460*/  IMAD R11, R3.reuse, R16, R11 ;  /* 0x00000010030b7224 */ /* 0x040fe400078e020b */
[--C-:B------:R-:W-:Y:S02]  /*a470*/  @!P4 IMAD.IADD R0, R0, 0x1, -R3.reuse ;  /* 0x000000010000c824 */ /* 0x100fe400078e0a03 */
[C---:B------:R-:W-:Y:S01]  /*a480*/  IMAD R21, R3.reuse, R21, R22 ;  /* 0x0000001503157224 */ /* 0x040fe200078e0216 */
[----:B------:R-:W-:Y:S01]  /*a490*/  ISETP.GT.U32.AND P4, PT, R3, R11, PT ;  /* 0x0000000b0300720c */ /* 0x000fe20003f84070 */
[----:B------:R-:W-:-:S02]  /*a4a0*/  @!P6 IMAD.IADD R6, R6, 0x1, -R3 ;  /* 0x000000010606e824 */ /* 0x000fc400078e0a03 */
[----:B------:R-:W-:Y:S01]  /*a4b0*/  IMAD.HI.U32 R23, R2, R20, RZ ;  /* 0x0000001402177227 */ /* 0x000fe200078e00ff */
[----:B------:R-:W-:-:S03]  /*a4c0*/  ISETP.GT.U32.AND P6, PT, R3, R21, PT ;  /* 0x000000150300720c */ /* 0x000fc60003fc4070 */
[C---:B------:R-:W-:Y:S02]  /*a4d0*/  VIADD R7, R5.reuse, 0x139 ;  /* 0x0000013905077836 */ /* 0x040fe40000000000 */
[----:B------:R-:W-:Y:S02]  /*a4e0*/  VIADD R14, R5, 0x138 ;  /* 0x00000138050e7836 */ /* 0x000fe40000000000 */
[----:B------:R-:W-:Y:S01]  /*a4f0*/  IMAD.MOV R23, RZ, RZ, -R23 ;  /* 0x000000ffff177224 */ /* 0x000fe200078e0a17 */
[----:B------:R-:W-:Y:S01]  /*a500*/  IABS R8, R7 ;  /* 0x0000000700087213 */ /* 0x000fe20000000000 */
[----:B------:R-:W-:Y:S01]  /*a510*/  IMAD.MOV.U32 R24, RZ, RZ, R10 ;  /* 0x000000ffff187224 */ /* 0x000fe200078e000a */
[----:B------:R-:W-:Y:S01]  /*a520*/  IABS R15, R14 ;  /* 0x0000000e000f7213 */ /* 0x000fe20000000000 */
[----:B------:R-:W-:Y:S02]  /*a530*/  IMAD R20, R3, R23, R20 ;  /* 0x0000001703147224 */ /* 0x000fe400078e0214 */
[--C-:B------:R-:W-:Y:S01]  /*a540*/  @!P4 IMAD.IADD R11, R11, 0x1, -R3.reuse ;  /* 0x000000010b0bc824 */ /* 0x100fe200078e0a03 */
[C---:B------:R-:W-:Y:S01]  /*a550*/  ISETP.GT.U32.AND P4, PT, R3.reuse, R6, PT ;  /* 0x000000060300720c */ /* 0x040fe20003f84070 */
[----:B------:R-:W-:Y:S01]  /*a560*/  @!P2 IMAD.MOV R24, RZ, RZ, -R24 ;  /* 0x000000ffff18a224 */ /* 0x000fe200078e0a18 */
[----:B------:R-:W-:Y:S01]  /*a570*/  ISETP.GT.U32.AND P2, PT, R3, R0, PT ;  /* 0x000000000300720c */ /* 0x000fe20003f44070 */
[----:B------:R-:W-:Y:S01]  /*a580*/  @!P6 IMAD.IADD R21, R21, 0x1, -R3 ;  /* 0x000000011515e824 */ /* 0x000fe200078e0a03 */
[C---:B------:R-:W-:Y:S01]  /*a590*/  ISETP.GT.U32.AND P6, PT, R3.reuse, R11, PT ;  /* 0x0000000b0300720c */ /* 0x040fe20003fc4070 */
[----:B------:R-:W-:Y:S01]  /*a5a0*/  @!P1 IMAD.MOV R12, RZ, RZ, -R12 ;  /* 0x000000ffff0c9224 */ /* 0x000fe200078e0a0c */
[----:B------:R-:W-:Y:S01]  /*a5b0*/  ISETP.GT.U32.AND P1, PT, R3, R20, PT ;  /* 0x000000140300720c */ /* 0x000fe20003f24070 */
[C---:B------:R-:W-:Y:S01]  /*a5c0*/  IMAD.HI.U32 R18, R2.reuse, R8, RZ ;  /* 0x0000000802127227 */ /* 0x040fe200078e00ff */
[----:B------:R-:W-:Y:S03]  /*a5d0*/  STL [R1+0x798], R24 ;  /* 0x0007981801007387 */ /* 0x000fe60000100800 */
[----:B------:R-:W-:-:S04]  /*a5e0*/  IMAD.HI.U32 R16, R2, R15, RZ ;  /* 0x0000000f02107227 */ /* 0x000fc800078e00ff */
[----:B------:R-:W-:Y:S02]  /*a5f0*/  IMAD.MOV.U32 R22, RZ, RZ, R13 ;  /* 0x000000ffff167224 */ /* 0x000fe400078e000d */
[----:B------:R-:W-:Y:S02]  /*a600*/  IMAD.MOV R18, RZ, RZ, -R18 ;  /* 0x000000ffff127224 */ /* 0x000fe400078e0a12 */
[----:B------:R-:W-:Y:S02]  /*a610*/  IMAD.MOV R16, RZ, RZ, -R16 ;  /* 0x000000ffff107224 */ /* 0x000fe400078e0a10 */
[----:B------:R-:W-:Y:S01]  /*a620*/  @!P5 IMAD.MOV R22, RZ, RZ, -R22 ;  /* 0x000000ffff16d224 */ /* 0x000fe200078e0a16 */
[C---:B------:R-:W-:Y:S01]  /*a630*/  ISETP.GT.U32.AND P5, PT, R3.reuse, R21, PT ;  /* 0x000000150300720c */ /* 0x040fe20003fa4070 */
[----:B------:R-:W-:Y:S02]  /*a640*/  IMAD R8, R3, R18, R8 ;  /* 0x0000001203087224 */ /* 0x000fe400078e0208 */
[----:B------:R-:W-:Y:S01]  /*a650*/  VIADD R18, R5, 0x137 ;  /* 0x0000013705127836 */ /* 0x000fe20000000000 */
[----:B------:R-:W-:Y:S01]  /*a660*/  STL [R1+0x794], R22 ;  /* 0x0007941601007387 */ /* 0x000fe20000100800 */
[----:B------:R-:W-:-:S02]  /*a670*/  IMAD R15, R3, R16, R15 ;  /* 0x00000010030f7224 */ /* 0x000fc400078e020f */
[----:B------:R-:W-:Y:S01]  /*a680*/  VIADD R10, R5, 0x136 ;  /* 0x00000136050a7836 */ /* 0x000fe20000000000 */
[----:B------:R-:W-:Y:S01]  /*a690*/  IABS R16, R18 ;  /* 0x0000001200107213 */ /* 0x000fe20000000000 */
[--C-:B------:R-:W-:Y:S01]  /*a6a0*/  @!P2 IMAD.IADD R0, R0, 0x1, -R3.reuse ;  /* 0x000000010000a824 */ /* 0x100fe200078e0a03 */
[----:B------:R-:W-:Y:S01]  /*a6b0*/  ISETP.GT.U32.AND P2, PT, R3, R8, PT ;  /* 0x000000080300720c */ /* 0x000fe20003f44070 */
[--C-:B------:R-:W-:Y:S01]  /*a6c0*/  @!P6 IMAD.IADD R11, R11, 0x1, -R3.reuse ;  /* 0x000000010b0be824 */ /* 0x100fe200078e0a03 */
[----:B------:R-:W-:Y:S01]  /*a6d0*/  IABS R13, R10 ;  /* 0x0000000a000d7213 */ /* 0x000fe20000000000 */
[--C-:B------:R-:W-:Y:S01]  /*a6e0*/  @!P1 IMAD.IADD R20, R20, 0x1, -R3.reuse ;  /* 0x0000000114149824 */ /* 0x100fe200078e0a03 */
[----:B------:R-:W-:Y:S01]  /*a6f0*/  ISETP.GT.U32.AND P6, PT, R3, R15, PT ;  /* 0x0000000f0300720c */ /* 0x000fe20003fc4070 */
        /* <DEDUP_REMOVED lines=14> */
[----:B------:R-:W-:Y:S01]  /*a7e0*/  @!P2 IMAD.IADD R8, R8, 0x1, -R3 ;  /* 0x000000010808a824 */ /* 0x000fe200078e0a03 */
[----:B------:R-:W-:Y:S01]  /*a7f0*/  ISETP.GE.AND P2, PT, R7, RZ, PT ;  /* 0x000000ff0700720c */ /* 0x000fe20003f46270 */
[----:B------:R-:W-:Y:S02]  /*a800*/  IMAD.MOV.U32 R22, RZ, RZ, R6 ;  /* 0x000000ffff167224 */ /* 0x000fe400078e0006 */
[C---:B------:R-:W-:Y:S02]  /*a810*/  IMAD R9, R3.reuse, R9, R16 ;  /* 0x0000000903097224 */ /* 0x040fe400078e0210 */
[----:B------:R-:W-:-:S02]  /*a820*/  IMAD R13, R3, R12, R13 ;  /* 0x0000000c030d7224 */ /* 0x000fc400078e020d */
[----:B------:R-:W-:Y:S02]  /*a830*/  @!P6 IMAD.IADD R15, R15, 0x1, -R3 ;  /* 0x000000010f0fe824 */ /* 0x000fe400078e0a03 */
[----:B------:R-:W-:Y:S01]  /*a840*/  @!P0 IMAD.MOV R22, RZ, RZ, -R22 ;  /* 0x000000ffff168224 */ /* 0x000fe200078e0a16 */
[----:B------:R-:W-:Y:S01]  /*a850*/  ISETP.GT.U32.AND P0, PT, R3, R8, PT ;  /* 0x000000080300720c */ /* 0x000fe20003f04070 */
[----:B------:R-:W-:Y:S01]  /*a860*/  VIADD R0, R5, 0x135 ;  /* 0x0000013505007836 */ /* 0x000fe20000000000 */
[C---:B------:R-:W-:Y:S01]  /*a870*/  ISETP.GT.U32.AND P6, PT, R3.reuse, R15, PT ;  /* 0x0000000f0300720c */ /* 0x040fe20003fc4070 */
[----:B------:R-:W-:Y:S01]  /*a880*/  IMAD.MOV.U32 R7, RZ, RZ, R21 ;  /* 0x000000ffff077224 */ /* 0x000fe200078e0015 */
[----:B------:R-:W-:Y:S01]  /*a890*/  STL [R1+0x788], R22 ;  /* 0x0007881601007387 */ /* 0x000fe20000100800 */
[----:B------:R-:W-:Y:S01]  /*a8a0*/  @!P4 IMAD.MOV R11, RZ, RZ, -R11 ;  /* 0x000000ffff0bc224 */ /* 0x000fe200078e0a0b */
[C---:B------:R-:W-:Y:S01]  /*a8b0*/  ISETP.GT.U32.AND P4, PT, R3.reuse, R9, PT ;  /* 0x000000090300720c */ /* 0x040fe20003f84070 */
[----:B------:R-:W-:Y:S01]  /*a8c0*/  @!P3 IMAD.IADD R20, R20, 0x1, -R3 ;  /* 0x000000011414b824 */ /* 0x000fe200078e0a03 */
[----:B------:R-:W-:Y:S01]  /*a8d0*/  ISETP.GT.U32.AND P3, PT, R3, R13, PT ;  /* 0x0000000d0300720c */ /* 0x000fe20003f64070 */
[----:B------:R-:W-:Y:S01]  /*a8e0*/  @!P5 IMAD.MOV R7, RZ, RZ, -R7 ;  /* 0x000000ffff07d224 */ /* 0x000fe200078e0a07 */
[----:B------:R-:W-:Y:S01]  /*a8f0*/  IABS R12, R0 ;  /* 0x00000000000c7213 */ /* 0x000fe20000000000 */
[----:B------:R-:W-:Y:S01]  /*a900*/  STL [R1+0x784], R11 ;  /* 0x0007840b01007387 */ /* 0x000fe20000100800 */
[----:B------:R-:W-:Y:S01]  /*a910*/  ISETP.GE.AND P5, PT, R14, RZ, PT ;  /* 0x000000ff0e00720c */ /* 0x000fe20003fa6270 */
[----:B------:R-:W-:-:S02]  /*a920*/  VIADD R6, R5, 0x134 ;  /* 0x0000013405067836 */ /* 0x000fc40000000000 */
[----:B------:R0:W-:Y:S01]  /*a930*/  STL [R1+0x780], R7 ;  /* 0x0007800701007387 */ /* 0x0001e20000100800 */
[--C-:B------:R-:W-:Y:S01]  /*a940*/  @!P0 IMAD.IADD R8, R8, 0x1, -R3.reuse ;  /* 0x0000000108088824 */ /* 0x100fe200078e0a03 */
[----:B------:R-:W-:Y:S01]  /*a950*/  ISETP.GE.AND P0, PT, R18, RZ, PT ;  /* 0x000000ff1200720c */ /* 0x000fe20003f06270 */
[--C-:B------:R-:W-:Y:S01]  /*a960*/  @!P6 IMAD.IADD R15, R15, 0x1, -R3.reuse ;  /* 0x000000010f0fe824 */ /* 0x100fe200078e0a03 */
[----:B------:R-:W-:Y:S01]  /*a970*/  IABS R17, R6 ;  /* 0x0000000600117213 */ /* 0x000fe20000000000 */
[--C-:B------:R-:W-:Y:S01]  /*a980*/  @!P4 IMAD.IADD R9, R9, 0x1, -R3.reuse ;  /* 0x000000010909c824 */ /* 0x100fe200078e0a03 */
[----:B------:R-:W-:Y:S01]  /*a990*/  ISETP.GE.AND P4, PT, R0, RZ, PT ;  /* 0x000000ff0000720c */ /* 0x000fe20003f86270 */
[----:B------:R-:W-:Y:S01]  /*a9a0*/  IMAD.MOV.U32 R16, RZ, RZ, R20 ;  /* 0x000000ffff107224 */ /* 0x000fe200078e0014 */
[----:B------:R-:W-:Y:S01]  /*a9b0*/  ISETP.GE.AND P6, PT, R10, RZ, PT ;  /* 0x000000ff0a00720c */ /* 0x000fe20003fc6270 */
[----:B------:R-:W-:Y:S02]  /*a9c0*/  @!P3 IMAD.IADD R13, R13, 0x1, -R3 ;  /* 0x000000010d0db824 */ /* 0x000fe400078e0a03 */
[----:B0-----:R-:W-:-:S03]  /*a9d0*/  IMAD.HI.U32 R7, R2, R12, RZ ;  /* 0x0000000c02077227 */ /* 0x001fc600078e00ff */
[C---:B------:R-:W-:Y:S01]  /*a9e0*/  ISETP.GT.U32.AND P3, PT, R3.reuse, R13, PT ;  /* 0x0000000d0300720c */ /* 0x040fe20003f64070 */
[----:B------:R-:W-:Y:S02]  /*a9f0*/  IMAD.MOV R7, RZ, RZ, -R7 ;  /* 0x000000ffff077224 */ /* 0x000fe400078e0a07 */
[----:B------:R-:W-:Y:S02]  /*aa00*/  IMAD.MOV.U32 R11, RZ, RZ, R8 ;  /* 0x000000ffff0b7224 */ /* 0x000fe400078e0008 */
[----:B------:R-:W-:Y:S01]  /*aa10*/  @!P1 IMAD.MOV R16, RZ, RZ, -R16 ;  /* 0x000000ffff109224 */ /* 0x000fe200078e0a10 */
[C---:B------:R-:W-:Y:S01]  /*aa20*/  ISETP.GT.U32.AND P1, PT, R3.reuse, R9, PT ;  /* 0x000000090300720c */ /* 0x040fe20003f24070 */
[----:B------:R-:W-:Y:S02]  /*aa30*/  IMAD R12, R3, R7, R12 ;  /* 0x00000007030c7224 */ /* 0x000fe400078e020c */
[----:B------:R-:W-:Y:S01]  /*aa40*/  IMAD.MOV.U32 R8, RZ, RZ, R15 ;  /* 0x000000ffff087224 */ /* 0x000fe200078e000f */
[----:B------:R-:W-:Y:S01]  /*aa50*/  STL [R1+0x77c], R16 ;  /* 0x00077c1001007387 */ /* 0x000fe20000100800 */
[----:B------:R-:W-:-:S04]  /*aa60*/  IMAD.HI.U32 R0, R2, R17, RZ ;  /* 0x0000001102007227 */ /* 0x000fc800078e00ff */
[----:B------:R-:W-:Y:S01]  /*aa70*/  @!P5 IMAD.MOV R8, RZ, RZ, -R8 ;  /* 0x000000ffff08d224 */ /* 0x000fe200078e0a08 */
[C---:B------:R-:W-:Y:S01]  /*aa80*/  ISETP.GT.U32.AND P5, PT, R3.reuse, R12, PT ;  /* 0x0000000c0300720c */ /* 0x040fe20003fa4070 */
[----:B------:R-:W-:Y:S02]  /*aa90*/  IMAD.MOV R0, RZ, RZ, -R0 ;  /* 0x000000ffff007224 */ /* 0x000fe400078e0a00 */
[----:B------:R-:W-:Y:S01]  /*aaa0*/  @!P2 IMAD.MOV R11, RZ, RZ, -R11 ;  /* 0x000000ffff0ba224 */ /* 0x000fe200078e0a0b */
[----:B------:R-:W-:Y:S01]  /*aab0*/  ISETP.GE.AND P2, PT, R6, RZ, PT ;  /* 0x000000ff0600720c */ /* 0x000fe20003f46270 */
[----:B------:R-:W-:Y:S02]  /*aac0*/  IMAD R17, R3, R0, R17 ;  /* 0x0000000003117224 */ /* 0x000fe400078e0211 */
[--C-:B------:R-:W-:Y:S01]  /*aad0*/  @!P1 IMAD.IADD R9, R9, 0x1, -R3.reuse ;  /* 0x0000000109099824 */ /* 0x100fe200078e0a03 */
[----:B------:R0:W-:Y:S01]  /*aae0*/  STL [R1+0x778], R11 ;  /* 0x0007780b01007387 */ /* 0x0001e20000100800 */
[----:B------:R-:W-:Y:S01]  /*aaf0*/  @!P3 IMAD.IADD R13, R13, 0x1, -R3 ;  /* 0x000000010d0db824 */ /* 0x000fe200078e0a03 */
[----:B------:R-:W-:Y:S01]  /*ab00*/  ISETP.GT.U32.AND P3, PT, R3, R17, PT ;  /* 0x000000110300720c */ /* 0x000fe20003f64070 */
[C---:B------:R-:W-:Y:S01]  /*ab10*/  VIADD R14, R5.reuse, 0x133 ;  /* 0x00000133050e7836 */ /* 0x040fe20000000000 */
[----:B------:R1:W-:Y:S01]  /*ab20*/  STL [R1+0x774], R8 ;  /* 0x0007740801007387 */ /* 0x0003e20000100800 */
[----:B------:R-:W-:-:S02]  /*ab30*/  VIADD R0, R5, 0x131 ;  /* 0x0000013105007836 */ /* 0x000fc40000000000 */
[----:B------:R-:W-:Y:S01]  /*ab40*/  @!P5 IMAD.IADD R12, R12, 0x1, -R3 ;  /* 0x000000010c0cd824 */ /* 0x000fe200078e0a03 */
[----:B------:R-:W-:Y:S01]  /*ab50*/  ISETP.GE.AND P1, PT, R14, RZ, PT ;  /* 0x000000ff0e00720c */ /* 0x000fe20003f26270 */
[C---:B------:R-:W-:Y:S01]  /*ab60*/  VIADD R6, R5.reuse, 0x132 ;  /* 0x0000013205067836 */ /* 0x040fe20000000000 */
[----:B------:R-:W-:Y:S01]  /*ab70*/  IABS R14, R14 ;  /* 0x0000000e000e7213 */ /* 0x000fe20000000000 */
[----:B0-----:R-:W-:Y:S01]  /*ab80*/  IMAD.MOV.U32 R11, RZ, RZ, R13 ;  /* 0x000000ffff0b7224 */ /* 0x001fe200078e000d */
[----:B------:R-:W-:Y:S01]  /*ab90*/  IABS R7, R0 ;  /* 0x0000000000077213 */ /* 0x000fe20000000000 */
[----:B------:R-:W-:Y:S01]  /*aba0*/  VIADD R13, R5, 0x12f ;  /* 0x0000012f050d7836 */ /* 0x000fe20000000000 */
[----:B------:R-:W-:Y:S01]  /*abb0*/  ISETP.GT.U32.AND P5, PT, R3, R12, PT ;  /* 0x0000000c0300720c */ /* 0x000fe20003fa4070 */
[----:B-1----:R-:W-:Y:S01]  /*abc0*/  IMAD.MOV.U32 R8, RZ, RZ, R9 ;  /* 0x000000ffff087224 */ /* 0x002fe200078e0009 */
[----:B------:R-:W-:Y:S01]  /*abd0*/  IABS R10, R6 ;  /* 0x00000006000a7213 */ /* 0x000fe20000000000 */
[----:B------:R-:W-:Y:S01]  /*abe0*/  IMAD.MOV.U32 R9, RZ, RZ, R7 ;  /* 0x000000ffff097224 */ /* 0x000fe200078e0007 */
[----:B------:R-:W-:Y:S01]  /*abf0*/  IABS R16, R13 ;  /* 0x0000000d00107213 */ /* 0x000fe20000000000 */
[----:B------:R-:W-:Y:S01]  /*ac00*/  @!P0 IMAD.MOV R8, RZ, RZ, -R8 ;  /* 0x000000ffff088224 */ /* 0x000fe200078e0a08 */
[----:B------:R-:W-:Y:S01]  /*ac10*/  ISETP.GE.AND P0, PT, R6, RZ, PT ;  /* 0x000000ff0600720c */ /* 0x000fe20003f06270 */
[----:B------:R-:W-:-:S02]  /*ac20*/  @!P3 IMAD.IADD R17, R17, 0x1, -R3 ;  /* 0x000000011111b824 */ /* 0x000fc400078e0a03 */
[C---:B------:R-:W-:Y:S01]  /*ac30*/  IMAD.HI.U32 R6, R2.reuse, R9, RZ ;  /* 0x0000000902067227 */ /* 0x040fe200078e00ff */
[----:B------:R0:W-:Y:S02]  /*ac40*/  STL [R1+0x654], R8 ;  /* 0x0006540801007387 */ /* 0x0001e40000100800 */
[----:B------:R-:W-:Y:S01]  /*ac50*/  ISETP.GT.U32.AND P3, PT, R3, R17, PT ;  /* 0x000000110300720c */ /* 0x000fe20003f64070 */
[----:B------:R-:W-:-:S04]  /*ac60*/  IMAD.HI.U32 R7, R2, R10, RZ ;  /* 0x0000000a02077227 */ /* 0x000fc800078e00ff */
[----:B------:R-:W-:Y:S02]  /*ac70*/  IMAD.MOV R6, RZ, RZ, -R6 ;  /* 0x000000ffff067224 */ /* 0x000fe400078e0a06 */
[----:B------:R-:W-:Y:S02]  /*ac80*/  @!P5 IMAD.IADD R12, R12, 0x1, -R3 ;  /* 0x000000010c0cd824 */ /* 0x000fe400078e0a03 */
[----:B0-----:R-:W-:-:S04]  /*ac90*/  IMAD.HI.U32 R8, R2, R14, RZ ;  /* 0x0000000e02087227 */ /* 0x001fc800078e00ff */
[----:B------:R-:W-:Y:S02]  /*aca0*/  IMAD.MOV R8, RZ, RZ, -R8 ;  /* 0x000000ffff087224 */ /* 0x000fe400078e0a08 */
[----:B------:R-:W-:Y:S02]  /*acb0*/  IMAD.MOV R7, RZ, RZ, -R7 ;  /* 0x000000ffff077224 */ /* 0x000fe400078e0a07 */
[C---:B------:R-:W-:Y:S02]  /*acc0*/  IMAD R14, R3.reuse, R8, R14 ;  /* 0x00000008030e7224 */ /* 0x040fe400078e020e */
[C---:B------:R-:W-:Y:S02]  /*acd0*/  IMAD R9, R3.reuse, R6, R9 ;  /* 0x0000000603097224 */ /* 0x040fe400078e0209 */
[----:B------:R-:W-:Y:S01]  /*ace0*/  IMAD.MOV.U32 R18, RZ, RZ, R12 ;  /* 0x000000ffff127224 */ /* 0x000fe200078e000c */
[C---:B------:R-:W-:Y:S01]  /*acf0*/  ISETP.GT.U32.AND P5, PT, R3.reuse, R14, PT ;  /* 0x0000000e0300720c */ /* 0x040fe20003fa4070 */
[----:B------:R-:W-:-:S02]  /*ad00*/  IMAD R10, R3, R7, R10 ;  /* 0x00000007030a7224 */ /* 0x000fc400078e020a */
[----:B------:R-:W-:Y:S01]  /*ad10*/  @!P4 IMAD.MOV R18, RZ, RZ, -R18 ;  /* 0x000000ffff12c224 */ /* 0x000fe200078e0a12 */
[----:B------:R-:W-:Y:S01]  /*ad20*/  ISETP.GT.U32.AND P4, PT, R3, R9, PT ;  /* 0x000000090300720c */ /* 0x000fe20003f84070 */
[----:B------:R-:W-:Y:S01]  /*ad30*/  @!P3 IMAD.IADD R17, R17, 0x1, -R3 ;  /* 0x000000011111b824 */ /* 0x000fe200078e0a03 */
[----:B------:R-:W-:Y:S01]  /*ad40*/  ISETP.GT.U32.AND P3, PT, R3, R10, PT ;  /* 0x0000000a0300720c */ /* 0x000fe20003f64070 */
[----:B------:R-:W-:Y:S01]  /*ad50*/  @!P6 IMAD.MOV R11, RZ, RZ, -R11 ;  /* 0x000000ffff0be224 */ /* 0x000fe200078e0a0b */
[----:B------:R-:W-:Y:S01]  /*ad60*/  ISETP.GE.AND P6, PT, R0, RZ, PT ;  /* 0x000000ff0000720c */ /* 0x000fe20003fc6270 */
[C---:B------:R-:W-:Y:S02]  /*ad70*/  VIADD R0, R5.reuse, 0x130 ;  /* 0x0000013005007836 */ /* 0x040fe40000000000 */
[C---:B------:R-:W-:Y:S01]  /*ad80*/  VIADD R7, R5.reuse, 0x12e ;  /* 0x0000012e05077836 */ /* 0x040fe20000000000 */
[----:B------:R0:W-:Y:S01]  /*ad90*/  STL [R1+0x758], R11 ;  /* 0x0007580b01007387 */ /* 0x0001e20000100800 */
[--C-:B------:R-:W-:Y:S01]  /*ada0*/  @!P5 IMAD.IADD R14, R14, 0x1, -R3.reuse ;  /* 0x000000010e0ed824 */ /* 0x100fe200078e0a03 */
[----:B------:R-:W-:Y:S01]  /*adb0*/  IABS R8, R0 ;  /* 0x0000000000087213 */ /* 0x000fe20000000000 */
[----:B------:R-:W-:Y:S01]  /*adc0*/  VIADD R6, R5, 0x12d ;  /* 0x0000012d05067836 */ /* 0x000fe20000000000 */
[----:B------:R-:W-:Y:S01]  /*add0*/  IABS R15, R7 ;  /* 0x00000007000f7213 */ /* 0x000fe20000000000 */
[--C-:B------:R-:W-:Y:S01]  /*ade0*/  @!P4 IMAD.IADD R9, R9, 0x1, -R3.reuse ;  /* 0x000000010909c824 */ /* 0x100fe200078e0a03 */
[C---:B------:R-:W-:Y:S01]  /*adf0*/  ISETP.GT.U32.AND P5, PT, R3.reuse, R14, PT ;  /* 0x0000000e0300720c */ /* 0x040fe20003fa4070 */
[----:B------:R-:W-:Y:S01]  /*ae00*/  IMAD.HI.U32 R12, R2, R8, RZ ;  /* 0x00000008020c7227 */ /* 0x000fe200078e00ff */
[----:B------:R-:W-:Y:S02]  /*ae10*/  STL [R1+0x708], R18 ;  /* 0x0007081201007387 */ /* 0x000fe40000100800 */
[----:B------:R-:W-:Y:S01]  /*ae20*/  ISETP.GT.U32.AND P4, PT, R3, R9, PT ;  /* 0x000000090300720c */ /* 0x000fe20003f84070 */
[----:B------:R-:W-:Y:S01]  /*ae30*/  @!P3 IMAD.IADD R10, R10, 0x1, -R3 ;  /* 0x000000010a0ab824 */ /* 0x000fe200078e0a03 */
[----:B0-----:R-:W-:Y:S01]  /*ae40*/  IABS R11, R6 ;  /* 0x00000006000b7213 */ /* 0x001fe20000000000 */
[----:B------:R-:W-:-:S02]  /*ae50*/  IMAD.MOV R12, RZ, RZ, -R12 ;  /* 0x000000ffff0c7224 */ /* 0x000fc400078e0a0c */
[----:B------:R-:W-:Y:S01]  /*ae60*/  @!P2 IMAD.MOV R17, RZ, RZ, -R17 ;  /* 0x000000ffff11a224 */ /* 0x000fe200078e0a11 */
[C---:B------:R-:W-:Y:S02]  /*ae70*/  ISETP.GT.U32.AND P3, PT, R3.reuse, R10, PT ;  /* 0x0000000a0300720c */ /* 0x040fe40003f64070 */
[----:B------:R-:W-:Y:S01]  /*ae80*/  ISETP.GE.AND P2, PT, R0, RZ, PT ;  /* 0x000000ff0000720c */ /* 0x000fe20003f46270 */
[----:B------:R-:W-:Y:S01]  /*ae90*/  IMAD R0, R3, R12, R8 ;  /* 0x0000000c03007224 */ /* 0x000fe200078e0208 */
[----:B------:R0:W-:Y:S01]  /*aea0*/  STL [R1+0x754], R17 ;  /* 0x0007541101007387 */ /* 0x0001e20000100800 */
[----:B------:R-:W-:-:S04]  /*aeb0*/  IMAD.HI.U32 R8, R2, R15, RZ ;  /* 0x0000000f02087227 */ /* 0x000fc800078e00ff */
[----:B------:R-:W-:-:S04]  /*aec0*/  IMAD.HI.U32 R12, R2, R11, RZ ;  /* 0x0000000b020c7227 */ /* 0x000fc800078e00ff */
[----:B------:R-:W-:Y:S01]  /*aed0*/  @!P5 IMAD.IADD R14, R14, 0x1, -R3 ;  /* 0x000000010e0ed824 */ /* 0x000fe200078e0a03 */
[----:B------:R-:W-:Y:S01]  /*aee0*/  ISETP.GT.U32.AND P5, PT, R3, R0, PT ;  /* 0x000000000300720c */ /* 0x000fe20003fa4070 */
[----:B0-----:R-:W-:-:S04]  /*aef0*/  IMAD.HI.U32 R17, R2, R16, RZ ;  /* 0x0000001002117227 */ /* 0x001fc800078e00ff */
[----:B------:R-:W-:Y:S02]  /*af00*/  IMAD.MOV R8, RZ, RZ, -R8 ;  /* 0x000000ffff087224 */ /* 0x000fe400078e0a08 */
[----:B------:R-:W-:Y:S02]  /*af10*/  IMAD.MOV R12, RZ, RZ, -R12 ;  /* 0x000000ffff0c7224 */ /* 0x000fe400078e0a0c */
[----:B------:R-:W-:Y:S02]  /*af20*/  IMAD.MOV R17, RZ, RZ, -R17 ;  /* 0x000000ffff117224 */ /* 0x000fe400078e0a11 */
[----:B------:R-:W-:Y:S02]  /*af30*/  IMAD R15, R3, R8, R15 ;  /* 0x00000008030f7224 */ /* 0x000fe400078e020f */
[--C-:B------:R-:W-:Y:S02]  /*af40*/  @!P4 IMAD.IADD R9, R9, 0x1, -R3.reuse ;  /* 0x000000010909c824 */ /* 0x100fe400078e0a03 */
[----:B------:R-:W-:Y:S01]  /*af50*/  @!P3 IMAD.IADD R10, R10, 0x1, -R3 ;  /* 0x000000010a0ab824 */ /* 0x000fe200078e0a03 */
[----:B------:R-:W-:Y:S01]  /*af60*/  ISETP.GE.AND P3, PT, R13, RZ, PT ;  /* 0x000000ff0d00720c */ /* 0x000fe20003f66270 */
[C---:B------:R-:W-:Y:S01]  /*af70*/  IMAD R11, R3.reuse, R12, R11 ;  /* 0x0000000c030b7224 */ /* 0x040fe200078e020b */
[C---:B------:R-:W-:Y:S01]  /*af80*/  ISETP.GT.U32.AND P4, PT, R3.reuse, R15, PT ;  /* 0x0000000f0300720c */ /* 0x040fe20003f84070 */
[----:B------:R-:W-:-:S02]  /*af90*/  IMAD R13, R3, R17, R16 ;  /* 0x00000011030d7224 */ /* 0x000fc400078e0210 */
[----:B------:R-:W-:Y:S02]  /*afa0*/  IMAD.MOV.U32 R18, RZ, RZ, R14 ;  /* 0x000000ffff127224 */ /* 0x000fe400078e000e */
[----:B------:R-:W-:Y:S02]  /*afb0*/  IMAD.MOV.U32 R12, RZ, RZ, R9 ;  /* 0x000000ffff0c7224 */ /* 0x000fe400078e0009 */
[----:B------:R-:W-:Y:S01]  /*afc0*/  @!P1 IMAD.MOV R18, RZ, RZ, -R18 ;  /* 0x000000ffff129224 */ /* 0x000fe200078e0a12 */
[C---:B------:R-:W-:Y:S01]  /*afd0*/  ISETP.GT.U32.AND P1, PT, R3.reuse, R13, PT ;  /* 0x0000000d0300720c */ /* 0x040fe20003f24070 */
[----:B------:R-:W-:Y:S01]  /*afe0*/  @!P6 IMAD.MOV R12, RZ, RZ, -R12 ;  /* 0x000000ffff0ce224 */ /* 0x000fe200078e0a0c */
[----:B------:R-:W-:Y:S01]  /*aff0*/  ISETP.GT.U32.AND P6, PT, R3, R11, PT ;  /* 0x0000000b0300720c */ /* 0x000fe20003fc4070 */
[--C-:B------:R-:W-:Y:S01]  /*b000*/  @!P5 IMAD.IADD R0, R0, 0x1, -R3.reuse ;  /* 0x000000010000d824 */ /* 0x100fe200078e0a03 */
[----:B------:R-:W-:Y:S01]  /*b010*/  STL [R1+0x734], R18 ;  /* 0x0007341201007387 */ /* 0x000fe20000100800 */
[----:B------:R-:W-:Y:S01]  /*b020*/  @!P0 IMAD.MOV R10, RZ, RZ, -R10 ;  /* 0x000000ffff0a8224 */ /* 0x000fe200078e0a0a */
[----:B------:R-:W-:Y:S01]  /*b030*/  ISETP.GE.AND P0, PT, R7, RZ, PT ;  /* 0x000000ff0700720c */ /* 0x000fe20003f06270 */
[----:B------:R-:W-:Y:S01]  /*b040*/  VIADD R7, R5, 0x12b ;  /* 0x0000012b05077836 */ /* 0x000fe20000000000 */
[----:B------:R-:W-:Y:S01]  /*b050*/  ISETP.GT.U32.AND P5, PT, R3, R0, PT ;  /* 0x000000000300720c */ /* 0x000fe20003fa4070 */
[----:B------:R-:W-:Y:S01]  /*b060*/  VIADD R8, R5, 0x12c ;  /* 0x0000012c05087836 */ /* 0x000fe20000000000 */
[----:B------:R0:W-:Y:S01]  /*b070*/  STL [R1+0x73c], R10 ;  /* 0x00073c0a01007387 */ /* 0x0001e20000100800 */
[----:B------:R-:W-:-:S02]  /*b080*/  @!P4 IMAD.IADD R15, R15, 0x1, -R3 ;  /* 0x000000010f0fc824 */ /* 0x000fc400078e0a03 */
[--C-:B------:R-:W-:Y:S01]  /*b090*/  @!P1 IMAD.IADD R13, R13, 0x1, -R3.reuse ;  /* 0x000000010d0d9824 */ /* 0x100fe200078e0a03 */
[----:B------:R-:W-:Y:S01]  /*b0a0*/  IABS R14, R8 ;  /* 0x00000008000e7213 */ /* 0x000fe20000000000 */
[--C-:B------:R-:W-:Y:S01]  /*b0b0*/  @!P6 IMAD.IADD R11, R11, 0x1, -R3.reuse ;  /* 0x000000010b0be824 */ /* 0x100fe200078e0a03 */
[----:B------:R-:W-:Y:S01]  /*b0c0*/  ISETP.GE.AND P1, PT, R8, RZ, PT ;  /* 0x000000ff0800720c */ /* 0x000fe20003f26270 */
[----:B------:R1:W-:Y:S01]  /*b0d0*/  STL [R1+0x740], R12 ;  /* 0x0007400c01007387 */ /* 0x0003e20000100800 */
[C---:B------:R-:W-:Y:S01]  /*b0e0*/  ISETP.GT.U32.AND P6, PT, R3.reuse, R15, PT ;  /* 0x0000000f0300720c */ /* 0x040fe20003fc4070 */
[----:B------:R-:W-:Y:S01]  /*b0f0*/  IMAD.HI.U32 R9, R2, R14, RZ ;  /* 0x0000000e02097227 */ /* 0x000fe200078e00ff */
[----:B0-----:R-:W-:Y:S02]  /*b100*/  IABS R10, R7 ;  /* 0x00000007000a7213 */ /* 0x001fe40000000000 */
[----:B------:R-:W-:Y:S01]  /*b110*/  ISETP.GT.U32.AND P4, PT, R3, R13, PT ;  /* 0x0000000d0300720c */ /* 0x000fe20003f84070 */
[----:B------:R-:W-:Y:S01]  /*b120*/  @!P5 IMAD.IADD R0, R0, 0x1, -R3 ;  /* 0x000000010000d824 */ /* 0x000fe200078e0a03 */
[----:B------:R-:W-:Y:S01]  /*b130*/  ISETP.GE.AND P5, PT, R6, RZ, PT ;  /* 0x000000ff0600720c */ /* 0x000fe20003fa6270 */
[----:B------:R-:W-:-:S04]  /*b140*/  IMAD.HI.U32 R8, R2, R10, RZ ;  /* 0x0000000a02087227 */ /* 0x000fc800078e00ff */
[----:B------:R-:W-:Y:S02]  /*b150*/  IMAD.MOV R8, RZ, RZ, -R8 ;  /* 0x000000ffff087224 */ /* 0x000fe400078e0a08 */
[----:B------:R-:W-:Y:S02]  /*b160*/  IMAD.MOV R9, RZ, RZ, -R9 ;  /* 0x000000ffff097224 */ /* 0x000fe400078e0a09 */
[----:B-1----:R-:W-:Y:S02]  /*b170*/  IMAD.MOV.U32 R12, RZ, RZ, R0 ;  /* 0x000000ffff0c7224 */ /* 0x002fe400078e0000 */
[C---:B------:R-:W-:Y:S02]  /*b180*/  IMAD R10, R3.reuse, R8, R10 ;  /* 0x00000008030a7224 */ /* 0x040fe400078e020a */
[C---:B------:R-:W-:Y:S02]  /*b190*/  IMAD R14, R3.reuse, R9, R14 ;  /* 0x00000009030e7224 */ /* 0x040fe400078e020e */
[----:B------:R-:W-:Y:S01]  /*b1a0*/  @!P2 IMAD.MOV R12, RZ, RZ, -R12 ;  /* 0x000000ffff0ca224 */ /* 0x000fe200078e0a0c */
[----:B------:R-:W-:Y:S01]  /*b1b0*/  ISETP.GT.U32.AND P2, PT, R3, R11, PT ;  /* 0x0000000b0300720c */ /* 0x000fe20003f44070 */
[--C-:B------:R-:W-:Y:S01]  /*b1c0*/  @!P6 IMAD.IADD R15, R15, 0x1, -R3.reuse ;  /* 0x000000010f0fe824 */ /* 0x100fe200078e0a03 */
[----:B------:R-:W-:Y:S01]  /*b1d0*/  ISETP.GT.U32.AND P6, PT, R3, R10, PT ;  /* 0x0000000a0300720c */ /* 0x000fe20003fc4070 */
[----:B------:R-:W-:Y:S01]  /*b1e0*/  @!P4 IMAD.IADD R13, R13, 0x1, -R3 ;  /* 0x000000010d0dc824 */ /* 0x000fe200078e0a03 */
[----:B------:R0:W-:Y:S01]  /*b1f0*/  STL [R1+0x744], R12 ;  /* 0x0007440c01007387 */ /* 0x0001e20000100800 */
[----:B------:R-:W-:Y:S01]  /*b200*/  ISETP.GT.U32.AND P4, PT, R3, R14, PT ;  /* 0x0000000e0300720c */ /* 0x000fe20003f84070 */
[----:B------:R-:W-:-:S02]  /*b210*/  VIADD R0, R5, 0x129 ;  /* 0x0000012905007836 */ /* 0x000fc40000000000 */
[C---:B------:R-:W-:Y:S02]  /*b220*/  VIADD R6, R5.reuse, 0x12a ;  /* 0x0000012a05067836 */ /* 0x040fe40000000000 */
[----:B------:R-:W-:Y:S01]  /*b230*/  IMAD.MOV.U32 R18, RZ, RZ, R13 ;  /* 0x000000ffff127224 */ /* 0x000fe200078e000d */
[----:B------:R-:W-:Y:S01]  /*b240*/  IABS R8, R0 ;  /* 0x0000000000087213 */ /* 0x000fe20000000000 */
[----:B------:R-:W-:Y:S01]  /*b250*/  @!P0 IMAD.MOV R15, RZ, RZ, -R15 ;  /* 0x000000ffff0f8224 */ /* 0x000fe200078e0a0f */
[----:B------:R-:W-:Y:S01]  /*b260*/  IABS R9, R6 ;  /* 0x0000000600097213 */ /* 0x000fe20000000000 */
[----:B0-----:R-:W-:Y:S02]  /*b270*/  VIADD R12, R5, 0x128 ;  /* 0x00000128050c7836 */ /* 0x001fe40000000000 */
[--C-:B------:R-:W-:Y:S01]  /*b280*/  @!P2 IMAD.IADD R11, R11, 0x1, -R3.reuse ;  /* 0x000000010b0ba824 */ /* 0x100fe200078e0a03 */
[----:B------:R-:W-:Y:S01]  /*b290*/  ISETP.GE.AND P2, PT, R7, RZ, PT ;  /* 0x000000ff0700720c */ /* 0x000fe20003f46270 */
[----:B------:R-:W-:Y:S01]  /*b2a0*/  @!P6 IMAD.IADD R10, R10, 0x1, -R3 ;  /* 0x000000010a0ae824 */ /* 0x000fe200078e0a03 */
[----:B------:R-:W-:Y:S01]  /*b2b0*/  IABS R16, R12 ;  /* 0x0000000c00107213 */ /* 0x000fe20000000000 */
[----:B------:R-:W-:-:S03]  /*b2c0*/  IMAD.HI.U32 R17, R2, R8, RZ ;  /* 0x0000000802117227 */ /* 0x000fc600078e00ff */
[----:B------:R-:W-:Y:S01]  /*b2d0*/  ISETP.GT.U32.AND P6, PT, R3, R10, PT ;  /* 0x0000000a0300720c */ /* 0x000fe20003fc4070 */
[----:B------:R-:W-:Y:S02]  /*b2e0*/  IMAD.MOV.U32 R7, RZ, RZ, R16 ;  /* 0x000000ffff077224 */ /* 0x000fe400078e0010 */
[----:B------:R-:W-:Y:S01]  /*b2f0*/  @!P4 IMAD.IADD R14, R14, 0x1, -R3 ;  /* 0x000000010e0ec824 */ /* 0x000fe200078e0a03 */
[----:B------:R-:W-:Y:S01]  /*b300*/  ISETP.GE.AND P4, PT, R6, RZ, PT ;  /* 0x000000ff0600720c */ /* 0x000fe20003f86270 */
[----:B------:R-:W-:-:S04]  /*b310*/  IMAD.HI.U32 R6, R2, R7, RZ ;  /* 0x0000000702067227 */ /* 0x000fc800078e00ff */
[----:B------:R-:W-:Y:S02]  /*b320*/  IMAD.MOV R13, RZ, RZ, -R17 ;  /* 0x000000ffff0d7224 */ /* 0x000fe400078e0a11 */
[----:B------:R-:W-:Y:S02]  /*b330*/  IMAD.MOV R6, RZ, RZ, -R6 ;  /* 0x000000ffff067224 */ /* 0x000fe400078e0a06 */
[C---:B------:R-:W-:Y:S02]  /*b340*/  IMAD R8, R3.reuse, R13, R8 ;  /* 0x0000000d03087224 */ /* 0x040fe400078e0208 */
[----:B------:R-:W-:Y:S01]  /*b350*/  @!P3 IMAD.MOV R18, RZ, RZ, -R18 ;  /* 0x000000ffff12b224 */ /* 0x000fe200078e0a12 */
[C---:B------:R-:W-:Y:S01]  /*b360*/  ISETP.GT.U32.AND P3, PT, R3.reuse, R14, PT ;  /* 0x0000000e0300720c */ /* 0x040fe20003f64070 */
[C---:B------:R-:W-:Y:S02]  /*b370*/  IMAD R7, R3.reuse, R6, R7 ;  /* 0x0000000603077224 */ /* 0x040fe400078e0207 */
[----:B------:R-:W-:Y:S01]  /*b380*/  @!P5 IMAD.MOV R11, RZ, RZ, -R11 ;  /* 0x000000ffff0bd224 */ /* 0x000fe200078e0a0b */
[C---:B------:R-:W-:Y:S01]  /*b390*/  ISETP.GT.U32.AND P5, PT, R3.reuse, R8, PT ;  /* 0x000000080300720c */ /* 0x040fe20003fa4070 */
[----:B------:R-:W-:Y:S01]  /*b3a0*/  @!P6 IMAD.IADD R10, R10, 0x1, -R3 ;  /* 0x000000010a0ae824 */ /* 0x000fe200078e0a03 */
[----:B------:R-:W-:Y:S01]  /*b3b0*/  ISETP.GT.U32.AND P6, PT, R3, R7, PT ;  /* 0x000000070300720c */ /* 0x000fe20003fc4070 */
[----:B------:R-:W-:Y:S01]  /*b3c0*/  STL [R1+0x738], R18 ;  /* 0x0007381201007387 */ /* 0x000fe20000100800 */
[----:B------:R-:W-:-:S03]  /*b3d0*/  IMAD.HI.U32 R16, R2, R9, RZ ;  /* 0x0000000902107227 */ /* 0x000fc600078e00ff */
[----:B------:R-:W-:Y:S01]  /*b3e0*/  STL [R1+0x728], R15 ;  /* 0x0007280f01007387 */ /* 0x000fe20000100800 */
[----:B------:R-:W-:Y:S02]  /*b3f0*/  IMAD.MOV R16, RZ, RZ, -R16 ;  /* 0x000000ffff107224 */ /* 0x000fe400078e0a10 */
[--C-:B------:R-:W-:Y:S01]  /*b400*/  @!P3 IMAD.IADD R14, R14, 0x1, -R3.reuse ;  /* 0x000000010e0eb824 */ /* 0x100fe200078e0a03 */
[----:B------:R0:W-:Y:S01]  /*b410*/  STL [R1+0x72c], R11 ;  /* 0x00072c0b01007387 */ /* 0x0001e20000100800 */
[----:B------:R-:W-:Y:S01]  /*b420*/  ISETP.GE.AND P3, PT, R0, RZ, PT ;  /* 0x000000ff0000720c */ /* 0x000fe20003f66270 */
[----:B------:R-:W-:Y:S02]  /*b430*/  @!P5 IMAD.IADD R8, R8, 0x1, -R3 ;  /* 0x000000010808d824 */ /* 0x000fe400078e0a03 */
[----:B------:R-:W-:Y:S02]  /*b440*/  IMAD R9, R3, R16, R9 ;  /* 0x0000001003097224 */ /* 0x000fe400078e0209 */
[----:B------:R-:W-:Y:S01]  /*b450*/  @!P6 IMAD.IADD R7, R7, 0x1, -R3 ;  /* 0x000000010707e824 */ /* 0x000fe200078e0a03 */
[----:B------:R-:W-:Y:S01]  /*b460*/  ISETP.GT.U32.AND P6, PT, R3, R8, PT ;  /* 0x000000080300720c */ /* 0x000fe20003fc4070 */
[----:B------:R-:W-:Y:S01]  /*b470*/  VIADD R17, R5, 0x127 ;  /* 0x0000012705117836 */ /* 0x000fe20000000000 */
[----:B------:R-:W-:Y:S01]  /*b480*/  ISETP.GT.U32.AND P0, PT, R3, R9, PT ;  /* 0x000000090300720c */ /* 0x000fe20003f04070 */
[----:B0-----:R-:W-:-:S02]  /*b490*/  VIADD R11, R5, 0x126 ;  /* 0x00000126050b7836 */ /* 0x001fc40000000000 */
[----:B------:R-:W-:Y:S01]  /*b4a0*/  IMAD.MOV.U32 R16, RZ, RZ, R14 ;  /* 0x000000ffff107224 */ /* 0x000fe200078e000e */
[----:B------:R-:W-:Y:S01]  /*b4b0*/  IABS R6, R17 ;  /* 0x0000001100067213 */ /* 0x000fe20000000000 */
[----:B------:R-:W-:Y:S01]  /*b4c0*/  @!P2 IMAD.MOV R10, RZ, RZ, -R10 ;  /* 0x000000ffff0aa224 */ /* 0x000fe200078e0a0a */
[----:B------:R-:W-:Y:S01]  /*b4d0*/  IABS R0, R11 ;  /* 0x0000000b00007213 */ /* 0x000fe20000000000 */
[----:B------:R-:W-:Y:S01]  /*b4e0*/  @!P1 IMAD.MOV R16, RZ, RZ, -R16 ;  /* 0x000000ffff109224 */ /* 0x000fe200078e0a10 */
[----:B------:R-:W-:Y:S01]  /*b4f0*/  ISETP.GT.U32.AND P1, PT, R3, R7, PT ;  /* 0x000000070300720c */ /* 0x000fe20003f24070 */
[----:B------:R-:W-:-:S03]  /*b500*/  IMAD.HI.U32 R13, R2, R6, RZ ;  /* 0x00000006020d7227 */ /* 0x000fc600078e00ff */
[----:B------:R0:W-:Y:S01]  /*b510*/  STL [R1+0x730], R16 ;  /* 0x0007301001007387 */ /* 0x0001e20000100800 */
[----:B------:R-:W-:-:S03]  /*b520*/  IMAD.HI.U32 R15, R2, R0, RZ ;  /* 0x00000000020f7227 */ /* 0x000fc600078e00ff */
[----:B------:R-:W-:Y:S01]  /*b530*/  STL [R1+0x724], R10 ;  /* 0x0007240a01007387 */ /* 0x000fe20000100800 */
[----:B------:R-:W-:Y:S02]  /*b540*/  IMAD.MOV R15, RZ, RZ, -R15 ;  /* 0x000000ffff0f7224 */ /* 0x000fe400078e0a0f */
[--C-:B------:R-:W-:Y:S02]  /*b550*/  @!P6 IMAD.IADD R8, R8, 0x1, -R3.reuse ;  /* 0x000000010808e824 */ /* 0x100fe400078e0a03 */
[----:B------:R-:W-:Y:S02]  /*b560*/  IMAD R0, R3, R15, R0 ;  /* 0x0000000f03007224 */ /* 0x000fe400078e0200 */
[----:B------:R-:W-:Y:S01]  /*b570*/  @!P0 IMAD.IADD R9, R9, 0x1, -R3 ;  /* 0x0000000109098824 */ /* 0x000fe200078e0a03 */
[----:B------:R-:W-:Y:S01]  /*b580*/  ISETP.GE.AND P0, PT, R12, RZ, PT ;  /* 0x000000ff0c00720c */ /* 0x000fe20003f06270 */
[----:B------:R-:W-:Y:S01]  /*b590*/  IMAD.MOV R13, RZ, RZ, -R13 ;  /* 0x000000ffff0d7224 */ /* 0x000fe200078e0a0d */
[----:B------:R-:W-:Y:S01]  /*b5a0*/  ISETP.GT.U32.AND P6, PT, R3, R0, PT ;  /* 0x000000000300720c */ /* 0x000fe20003fc4070 */
[----:B------:R-:W-:Y:S01]  /*b5b0*/  VIADD R12, R5, 0x125 ;  /* 0x00000125050c7836 */ /* 0x000fe20000000000 */
[C---:B------:R-:W-:Y:S01]  /*b5c0*/  ISETP.GT.U32.AND P5, PT, R3.reuse, R9, PT ;  /* 0x000000090300720c */ /* 0x040fe20003fa4070 */
[----:B------:R-:W-:-:S02]  /*b5d0*/  IMAD R6, R3, R13, R6 ;  /* 0x0000000d03067224 */ /* 0x000fc400078e0206 */
[C---:B------:R-:W-:Y:S01]  /*b5e0*/  VIADD R13, R5.reuse, 0x124 ;  /* 0x00000124050d7836 */ /* 0x040fe20000000000 */
[----:B------:R-:W-:Y:S01]  /*b5f0*/  IABS R14, R12 ;  /* 0x0000000c000e7213 */ /* 0x000fe20000000000 */
[----:B------:R-:W-:Y:S02]  /*b600*/  VIADD R15, R5, 0x123 ;  /* 0x00000123050f7836 */ /* 0x000fe40000000000 */
[----:B------:R-:W-:Y:S01]  /*b610*/  @!P1 IMAD.IADD R7, R7, 0x1, -R3 ;  /* 0x0000000107079824 */ /* 0x000fe200078e0a03 */
[----:B0-----:R-:W-:Y:S01]  /*b620*/  IABS R16, R13 ;  /* 0x0000000d00107213 */ /* 0x001fe20000000000 */
[----:B------:R-:W-:Y:S01]  /*b630*/  IMAD.HI.U32 R18, R2, R14, RZ ;  /* 0x0000000e02127227 */ /* 0x000fe200078e00ff */
[----:B------:R-:W-:-:S03]  /*b640*/  ISETP.GE.AND P1, PT, R17, RZ, PT ;  /* 0x000000ff1100720c */ /* 0x000fc60003f26270 */
[--C-:B------:R-:W-:Y:S02]  /*b650*/  @!P6 IMAD.IADD R0, R0, 0x1, -R3.reuse ;  /* 0x000000010000e824 */ /* 0x100fe400078e0a03 */
[----:B------:R-:W-:Y:S01]  /*b660*/  @!P5 IMAD.IADD R9, R9, 0x1, -R3 ;  /* 0x000000010909d824 */ /* 0x000fe200078e0a03 */
[C---:B------:R-:W-:Y:S01]  /*b670*/  ISETP.GT.U32.AND P5, PT, R3.reuse, R6, PT ;  /* 0x000000060300720c */ /* 0x040fe20003fa4070 */
[----:B------:R-:W-:Y:S01]  /*b680*/  IMAD.HI.U32 R19, R2, R16, RZ ;  /* 0x0000001002137227 */ /* 0x000fe200078e00ff */
[----:B------:R-:W-:-:S03]  /*b690*/  ISETP.GT.U32.AND P6, PT, R3, R0, PT ;  /* 0x000000000300720c */ /* 0x000fc60003fc4070 */
[----:B------:R-:W-:Y:S02]  /*b6a0*/  IMAD.MOV R19, RZ, RZ, -R19 ;  /* 0x000000ffff137224 */ /* 0x000fe400078e0a13 */
[----:B------:R-:W-:Y:S02]  /*b6b0*/  @!P4 IMAD.MOV R9, RZ, RZ, -R9 ;  /* 0x000000ffff09c224 */ /* 0x000fe400078e0a09 */
[C---:B------:R-:W-:Y:S02]  /*b6c0*/  IMAD R16, R3.reuse, R19, R16 ;  /* 0x0000001303107224 */ /* 0x040fe400078e0210 */
[----:B------:R-:W-:Y:S01]  /*b6d0*/  @!P3 IMAD.MOV R8, RZ, RZ, -R8 ;  /* 0x000000ffff08b224 */ /* 0x000fe200078e0a08 */
[----:B------:R0:W-:Y:S01]  /*b6e0*/  STL [R1+0x720], R9 ;  /* 0x0007200901007387 */ /* 0x0001e20000100800 */
[----:B------:R-:W-:Y:S01]  /*b6f0*/  IMAD.MOV R17, RZ, RZ, -R18 ;  /* 0x000000ffff117224 */ /* 0x000fe200078e0a12 */
[----:B------:R-:W-:Y:S01]  /*b700*/  IABS R18, R15 ;  /* 0x0000000f00127213 */ /* 0x000fe20000000000 */
[----:B------:R-:W-:Y:S01]  /*b710*/  @!P0 IMAD.MOV R7, RZ, RZ, -R7 ;  /* 0x000000ffff078224 */ /* 0x000fe200078e0a07 */
[----:B------:R1:W-:Y:S01]  /*b720*/  STL [R1+0x718], R8 ;  /* 0x0007180801007387 */ /* 0x0003e20000100800 */
[--C-:B------:R-:W-:Y:S01]  /*b730*/  @!P6 IMAD.IADD R0, R0, 0x1, -R3.reuse ;  /* 0x000000010000e824 */ /* 0x100fe200078e0a03 */
[----:B------:R-:W-:Y:S01]  /*b740*/  ISETP.GT.U32.AND P6, PT, R3, R16, PT ;  /* 0x000000100300720c */ /* 0x000fe20003fc4070 */
[----:B------:R-:W-:Y:S01]  /*b750*/  @!P5 IMAD.IADD R6, R6, 0x1, -R3 ;  /* 0x000000010606d824 */ /* 0x000fe200078e0a03 */
[----:B------:R-:W-:Y:S01]  /*b760*/  ISETP.GE.AND P5, PT, R11, RZ, PT ;  /* 0x000000ff0b00720c */ /* 0x000fe20003fa6270 */
[----:B------:R2:W-:Y:S01]  /*b770*/  STL [R1+0x710], R7 ;  /* 0x0007100701007387 */ /* 0x0005e20000100800 */
[C---:B------:R-:W-:Y:S01]  /*b780*/  IMAD R14, R3.reuse, R17, R14 ;  /* 0x00000011030e7224 */ /* 0x040fe200078e020e */
[----:B------:R-:W-:Y:S01]  /*b790*/  ISETP.GE.AND P3, PT, R12, RZ, PT ;  /* 0x000000ff0c00720c */ /* 0x000fe20003f66270 */
[----:B0-----:R-:W-:Y:S01]  /*b7a0*/  IMAD.MOV.U32 R9, RZ, RZ, R0 ;  /* 0x000000ffff097224 */ /* 0x001fe200078e0000 */
[----:B------:R-:W-:Y:S01]  /*b7b0*/  ISETP.GT.U32.AND P2, PT, R3, R6, PT ;  /* 0x000000060300720c */ /* 0x000fe20003f44070 */
[----:B-1----:R-:W-:Y:S01]  /*b7c0*/  VIADD R8, R5, 0x122 ;  /* 0x0000012205087836 */ /* 0x002fe20000000000 */
[----:B------:R-:W-:Y:S01]  /*b7d0*/  ISETP.GT.U32.AND P4, PT, R3, R14, PT ;  /* 0x0000000e0300720c */ /* 0x000fe20003f84070 */
[----:B------:R-:W-:Y:S01]  /*b7e0*/  VIADD R11, R5, 0x120 ;  /* 0x00000120050b7836 */ /* 0x000fe20000000000 */
[----:B------:R-:W-:Y:S01]  /*b7f0*/  ISETP.GE.AND P0, PT, R13, RZ, PT ;  /* 0x000000ff0d00720c */ /* 0x000fe20003f06270 */
[----:B--2---:R-:W-:Y:S01]  /*b800*/  IMAD.HI.U32 R7, R2, R18, RZ ;  /* 0x0000001202077227 */ /* 0x004fe200078e00ff */
[----:B------:R-:W-:-:S03]  /*b810*/  IABS R12, R8 ;  /* 0x00000008000c7213 */ /* 0x000fc60000000000 */
[----:B------:R-:W-:Y:S02]  /*b820*/  IMAD.MOV R7, RZ, RZ, -R7 ;  /* 0x000000ffff077224 */ /* 0x000fe400078e0a07 */
[----:B------:R-:W-:Y:S02]  /*b830*/  @!P6 IMAD.IADD R16, R16, 0x1, -R3 ;  /* 0x000000011010e824 */ /* 0x000fe400078e0a03 */
[C---:B------:R-:W-:Y:S02]  /*b840*/  IMAD R7, R3.reuse, R7, R18 ;  /* 0x0000000703077224 */ /* 0x040fe400078e0212 */
[----:B------:R-:W-:Y:S01]  /*b850*/  @!P5 IMAD.MOV R9, RZ, RZ, -R9 ;  /* 0x000000ffff09d224 */ /* 0x000fe200078e0a09 */
[C---:B------:R-:W-:Y:S01]  /*b860*/  ISETP.GT.U32.AND P6, PT, R3.reuse, R16, PT ;  /* 0x000000100300720c */ /* 0x040fe20003fc4070 */
[----:B------:R-:W-:Y:S01]  /*b870*/  @!P2 IMAD.IADD R6, R6, 0x1, -R3 ;  /* 0x000000010606a824 */ /* 0x000fe200078e0a03 */
[----:B------:R-:W-:Y:S01]  /*b880*/  ISETP.GT.U32.AND P5, PT, R3, R7, PT ;  /* 0x000000070300720c */ /* 0x000fe20003fa4070 */
[----:B------:R-:W-:Y:S01]  /*b890*/  IMAD.HI.U32 R0, R2, R12, RZ ;  /* 0x0000000c02007227 */ /* 0x000fe200078e00ff */
[----:B------:R-:W-:-:S03]  /*b8a0*/  ISETP.GE.AND P2, PT, R15, RZ, PT ;  /* 0x000000ff0f00720c */ /* 0x000fc60003f46270 */
[--C-:B------:R-:W-:Y:S02]  /*b8b0*/  @!P4 IMAD.IADD R14, R14, 0x1, -R3.reuse ;  /* 0x000000010e0ec824 */ /* 0x100fe400078e0a03 */
[----:B------:R-:W-:Y:S02]  /*b8c0*/  IMAD.MOV.U32 R10, RZ, RZ, R6 ;  /* 0x000000ffff0a7224 */ /* 0x000fe400078e0006 */
[----:B------:R-:W-:Y:S01]  /*b8d0*/  IMAD.MOV R0, RZ, RZ, -R0 ;  /* 0x000000ffff007224 */ /* 0x000fe200078e0a00 */
[C---:B------:R-:W-:Y:S01]  /*b8e0*/  ISETP.GT.U32.AND P4, PT, R3.reuse, R14, PT ;  /* 0x0000000e0300720c */ /* 0x040fe20003f84070 */
[----:B------:R-:W-:Y:S01]  /*b8f0*/  @!P1 IMAD.MOV R10, RZ, RZ, -R10 ;  /* 0x000000ffff0a9224 */ /* 0x000fe200078e0a0a */
[----:B------:R-:W-:Y:S01]  /*b900*/  ISETP.GE.AND P1, PT, R8, RZ, PT ;  /* 0x000000ff0800720c */ /* 0x000fe20003f26270 */
[----:B------:R-:W-:Y:S01]  /*b910*/  IMAD R12, R3, R0, R12 ;  /* 0x00000000030c7224 */ /* 0x000fe200078e020c */
[----:B------:R-:W-:Y:S01]  /*b920*/  IABS R8, R11 ;  /* 0x0000000b00087213 */ /* 0x000fe20000000000 */
[----:B------:R-:W-:Y:S01]  /*b930*/  VIADD R6, R5, 0x121 ;  /* 0x0000012105067836 */ /* 0x000fe20000000000 */
[----:B------:R-:W-:Y:S01]  /*b940*/  STL [R1+0x6e4], R10 ;  /* 0x0006e40a01007387 */ /* 0x000fe20000100800 */
[----:B------:R-:W-:-:S02]  /*b950*/  @!P5 IMAD.IADD R7, R7, 0x1, -R3 ;  /* 0x000000010707d824 */ /* 0x000fc400078e0a03 */
[--C-:B------:R-:W-:Y:S01]  /*b960*/  @!P6 IMAD.IADD R16, R16, 0x1, -R3.reuse ;  /* 0x000000011010e824 */ /* 0x100fe200078e0a03 */
[C---:B------:R-:W-:Y:S01]  /*b970*/  ISETP.GT.U32.AND P6, PT, R3.reuse, R12, PT ;  /* 0x0000000c0300720c */ /* 0x040fe20003fc4070 */
[----:B------:R0:W-:Y:S01]  /*b980*/  STL [R1+0x660], R9 ;  /* 0x0006600901007387 */ /* 0x0001e20000100800 */
[----:B------:R-:W-:Y:S01]  /*b990*/  ISETP.GT.U32.AND P5, PT, R3, R7, PT ;  /* 0x000000070300720c */ /* 0x000fe20003fa4070 */
[----:B------:R-:W-:Y:S01]  /*b9a0*/  @!P4 IMAD.IADD R14, R14, 0x1, -R3 ;  /* 0x000000010e0ec824 */ /* 0x000fe200078e0a03 */
[----:B------:R-:W-:Y:S01]  /*b9b0*/  ISETP.GE.AND P4, PT, R6, RZ, PT ;  /* 0x000000ff0600720c */ /* 0x000fe20003f86270 */
[----:B------:R-:W-:-:S04]  /*b9c0*/  IMAD.HI.U32 R13, R2, R8, RZ ;  /* 0x00000008020d7227 */ /* 0x000fc800078e00ff */
[----:B------:R-:W-:Y:S01]  /*b9d0*/  IMAD.MOV.U32 R15, RZ, RZ, R14 ;  /* 0x000000ffff0f7224 */ /* 0x000fe200078e000e */
[----:B0-----:R-:W-:Y:S01]  /*b9e0*/  IABS R9, R6 ;  /* 0x0000000600097213 */ /* 0x001fe20000000000 */
[----:B------:R-:W-:Y:S02]  /*b9f0*/  VIADD R6, R5, 0x11f ;  /* 0x0000011f05067836 */ /* 0x000fe40000000000 */
[----:B------:R-:W-:Y:S02]  /*ba00*/  IMAD.MOV.U32 R14, RZ, RZ, R16 ;  /* 0x000000ffff0e7224 */ /* 0x000fe400078e0010 */
[----:B------:R-:W-:Y:S01]  /*ba10*/  IMAD.HI.U32 R10, R2, R9, RZ ;  /* 0x00000009020a7227 */ /* 0x000fe200078e00ff */
[----:B------:R-:W-:-:S03]  /*ba20*/  IABS R0, R6 ;  /* 0x0000000600007213 */ /* 0x000fc60000000000 */
[----:B------:R-:W-:Y:S02]  /*ba30*/  IMAD.MOV R10, RZ, RZ, -R10 ;  /* 0x000000ffff0a7224 */ /* 0x000fe400078e0a0a */
[----:B------:R-:W-:Y:S02]  /*ba40*/  @!P6 IMAD.IADD R12, R12, 0x1, -R3 ;  /* 0x000000010c0ce824 */ /* 0x000fe400078e0a03 */
[----:B------:R-:W-:Y:S02]  /*ba50*/  IMAD.MOV R13, RZ, RZ, -R13 ;  /* 0x000000ffff0d7224 */ /* 0x000fe400078e0a0d */
[C---:B------:R-:W-:Y:S01]  /*ba60*/  IMAD R9, R3.reuse, R10, R9 ;  /* 0x0000000a03097224 */ /* 0x040fe200078e0209 */
[----:B------:R-:W-:Y:S01]  /*ba70*/  ISETP.GT.U32.AND P6, PT, R3, R12, PT ;  /* 0x0000000c0300720c */ /* 0x000fe20003fc4070 */
[----:B------:R-:W-:Y:S02]  /*ba80*/  @!P5 IMAD.IADD R7, R7, 0x1, -R3 ;  /* 0x000000010707d824 */ /* 0x000fe400078e0a03 */
[----:B------:R-:W-:Y:S01]  /*ba90*/  @!P0 IMAD.MOV R14, RZ, RZ, -R14 ;  /* 0x000000ffff0e8224 */ /* 0x000fe200078e0a0e */
[----:B------:R-:W-:Y:S01]  /*baa0*/  ISETP.GE.AND P0, PT, R6, RZ, PT ;  /* 0x000000ff0600720c */ /* 0x000fe20003f06270 */
[C---:B------:R-:W-:Y:S01]  /*bab0*/  IMAD R6, R3.reuse, R13, R8 ;  /* 0x0000000d03067224 */ /* 0x040fe200078e0208 */
[----:B------:R-:W-:Y:S01]  /*bac0*/  ISETP.GT.U32.AND P5, PT, R3, R9, PT ;  /* 0x000000090300720c */ /* 0x000fe20003fa4070 */
[----:B------:R-:W-:-:S04]  /*bad0*/  IMAD.HI.U32 R8, R2, R0, RZ ;  /* 0x0000000002087227 */ /* 0x000fc800078e00ff */
[----:B------:R-:W-:Y:S02]  /*bae0*/  IMAD.MOV.U32 R10, RZ, RZ, R7 ;  /* 0x000000ffff0a7224 */ /* 0x000fe400078e0007 */
[----:B------:R-:W-:Y:S02]  /*baf0*/  IMAD.MOV R8, RZ, RZ, -R8 ;  /* 0x000000ffff087224 */ /* 0x000fe400078e0a08 */
[----:B------:R-:W-:Y:S01]  /*bb00*/  @!P2 IMAD.MOV R10, RZ, RZ, -R10 ;  /* 0x000000ffff0aa224 */ /* 0x000fe200078e0a0a */
[----:B------:R-:W-:Y:S01]  /*bb10*/  ISETP.GT.U32.AND P2, PT, R3, R6, PT ;  /* 0x000000060300720c */ /* 0x000fe20003f44070 */
[----:B------:R-:W-:Y:S01]  /*bb20*/  @!P3 IMAD.MOV R15, RZ, RZ, -R15 ;  /* 0x000000ffff0fb224 */ /* 0x000fe200078e0a0f */
[----:B------:R-:W-:Y:S01]  /*bb30*/  ISETP.GE.AND P3, PT, R11, RZ, PT ;  /* 0x000000ff0b00720c */ /* 0x000fe20003f66270 */
[----:B------:R-:W-:Y:S02]  /*bb40*/  IMAD R7, R3, R8, R0 ;  /* 0x0000000803077224 */ /* 0x000fe400078e0200 */
[--C-:B------:R-:W-:Y:S01]  /*bb50*/  @!P6 IMAD.IADD R12, R12, 0x1, -R3.reuse ;  /* 0x000000010c0ce824 */ /* 0x100fe200078e0a03 */
[----:B------:R0:W-:Y:S01]  /*bb60*/  STL [R1+0x6d4], R15 ;  /* 0x0006d40f01007387 */ /* 0x0001e20000100800 */
[--C-:B------:R-:W-:Y:S01]  /*bb70*/  @!P5 IMAD.IADD R9, R9, 0x1, -R3.reuse ;  /* 0x000000010909d824 */ /* 0x100fe200078e0a03 */
[----:B------:R-:W-:Y:S01]  /*bb80*/  ISETP.GT.U32.AND P6, PT, R3, R7, PT ;  /* 0x000000070300720c */ /* 0x000fe20003fc4070 */
[C---:B------:R-:W-:Y:S01]  /*bb90*/  VIADD R11, R5.reuse, 0x11d ;  /* 0x0000011d050b7836 */ /* 0x040fe20000000000 */
[----:B------:R-:W-:Y:S01]  /*bba0*/  STL [R1+0x6fc], R14 ;  /* 0x0006fc0e01007387 */ /* 0x000fe20000100800 */
[----:B------:R-:W-:Y:S01]  /*bbb0*/  VIADD R0, R5, 0x11c ;  /* 0x0000011c05007836 */ /* 0x000fe20000000000 */
[----:B------:R-:W-:Y:S01]  /*bbc0*/  ISETP.GT.U32.AND P5, PT, R3, R9, PT ;  /* 0x000000090300720c */ /* 0x000fe20003fa4070 */
[----:B------:R-:W-:Y:S01]  /*bbd0*/  @!P2 IMAD.IADD R6, R6, 0x1, -R3 ;  /* 0x000000010606a824 */ /* 0x000fe200078e0a03 */
[----:B------:R1:W-:Y:S01]  /*bbe0*/  STL [R1+0x704], R10 ;  /* 0x0007040a01007387 */ /* 0x0003e20000100800 */
[----:B------:R-:W-:Y:S01]  /*bbf0*/  IABS R8, R11 ;  /* 0x0000000b00087213 */ /* 0x000fe20000000000 */
[----:B0-----:R-:W-:Y:S01]  /*bc00*/  VIADD R15, R5, 0x11e ;  /* 0x0000011e050f7836 */ /* 0x001fe20000000000 */
[----:B------:R-:W-:Y:S01]  /*bc10*/  IABS R13, R0 ;  /* 0x00000000000d7213 */ /* 0x000fe20000000000 */
[----:B------:R-:W-:Y:S01]  /*bc20*/  IMAD.MOV.U32 R16, RZ, RZ, R12 ;  /* 0x000000ffff107224 */ /* 0x000fe200078e000c */
[----:B------:R-:W-:Y:S01]  /*bc30*/  ISETP.GT.U32.AND P2, PT, R3, R6, PT ;  /* 0x000000060300720c */ /* 0x000fe20003f44070 */
[----:B------:R-:W-:Y:S01]  /*bc40*/  IMAD.HI.U32 R12, R2, R8, RZ ;  /* 0x00000008020c7227 */ /* 0x000fe200078e00ff */
[----:B-1----:R-:W-:-:S03]  /*bc50*/  IABS R10, R15 ;  /* 0x0000000f000a7213 */ /* 0x002fc60000000000 */
[----:B------:R-:W-:Y:S02]  /*bc60*/  @!P6 IMAD.IADD R7, R7, 0x1, -R3 ;  /* 0x000000010707e824 */ /* 0x000fe400078e0a03 */
[----:B------:R-:W-:Y:S01]  /*bc70*/  @!P1 IMAD.MOV R16, RZ, RZ, -R16 ;  /* 0x000000ffff109224 */ /* 0x000fe200078e0a10 */
[----:B------:R-:W-:Y:S01]  /*bc80*/  ISETP.GE.AND P1, PT, R15, RZ, PT ;  /* 0x000000ff0f00720c */ /* 0x000fe20003f26270 */
[C---:B------:R-:W-:Y:S01]  /*bc90*/  IMAD.HI.U32 R14, R2.reuse, R10, RZ ;  /* 0x0000000a020e7227 */ /* 0x040fe200078e00ff */
[----:B------:R-:W-:Y:S02]  /*bca0*/  ISETP.GT.U32.AND P6, PT, R3, R7, PT ;  /* 0x000000070300720c */ /* 0x000fe40003fc4070 */
[----:B------:R0:W-:Y:S01]  /*bcb0*/  STL [R1+0x700], R16 ;  /* 0x0007001001007387 */ /* 0x0001e20000100800 */
[----:B------:R-:W-:Y:S02]  /*bcc0*/  IMAD.MOV R14, RZ, RZ, -R14 ;  /* 0x000000ffff0e7224 */ /* 0x000fe400078e0a0e */
[----:B------:R-:W-:-:S04]  /*bcd0*/  IMAD.HI.U32 R15, R2, R13, RZ ;  /* 0x0000000d020f7227 */ /* 0x000fc800078e00ff */
[----:B------:R-:W-:Y:S02]  /*bce0*/  IMAD.MOV R12, RZ, RZ, -R12 ;  /* 0x000000ffff0c7224 */ /* 0x000fe400078e0a0c */
[----:B------:R-:W-:Y:S01]  /*bcf0*/  @!P5 IMAD.IADD R9, R9, 0x1, -R3 ;  /* 0x000000010909d824 */ /* 0x000fe200078e0a03 */
[----:B------:R-:W-:Y:S01]  /*bd00*/  ISETP.GE.AND P5, PT, R11, RZ, PT ;  /* 0x000000ff0b00720c */ /* 0x000fe20003fa6270 */
[C---:B------:R-:W-:Y:S02]  /*bd10*/  IMAD R10, R3.reuse, R14, R10 ;  /* 0x0000000e030a7224 */ /* 0x040fe400078e020a */
[----:B------:R-:W-:Y:S02]  /*bd20*/  IMAD.MOV R11, RZ, RZ, -R15 ;  /* 0x000000ffff0b7224 */ /* 0x000fe400078e0a0f */
[C---:B------:R-:W-:Y:S02]  /*bd30*/  IMAD R8, R3.reuse, R12, R8 ;  /* 0x0000000c03087224 */ /* 0x040fe400078e0208 */
[----:B------:R-:W-:Y:S01]  /*bd40*/  @!P2 IMAD.IADD R6, R6, 0x1, -R3 ;  /* 0x000000010606a824 */ /* 0x000fe200078e0a03 */
[----:B------:R-:W-:Y:S01]  /*bd50*/  ISETP.GT.U32.AND P2, PT, R3, R10, PT ;  /* 0x0000000a0300720c */ /* 0x000fe20003f44070 */
[----:B------:R-:W-:-:S02]  /*bd60*/  IMAD.MOV.U32 R17, RZ, RZ, R9 ;  /* 0x000000ffff117224 */ /* 0x000fc400078e0009 */
[C---:B------:R-:W-:Y:S02]  /*bd70*/  IMAD R13, R3.reuse, R11, R13 ;  /* 0x0000000b030d7224 */ /* 0x040fe400078e020d */
[----:B------:R-:W-:Y:S01]  /*bd80*/  @!P4 IMAD.MOV R17, RZ, RZ, -R17 ;  /* 0x000000ffff11c224 */ /* 0x000fe200078e0a11 */
[----:B------:R-:W-:Y:S01]  /*bd90*/  ISETP.GT.U32.AND P4, PT, R3, R8, PT ;  /* 0x000000080300720c */ /* 0x000fe20003f84070 */
[--C-:B------:R-:W-:Y:S01]  /*bda0*/  @!P6 IMAD.IADD R7, R7, 0x1, -R3.reuse ;  /* 0x000000010707e824 */ /* 0x100fe200078e0a03 */
[----:B------:R-:W-:Y:S01]  /*bdb0*/  ISETP.GT.U32.AND P6, PT, R3, R13, PT ;  /* 0x0000000d0300720c */ /* 0x000fe20003fc4070 */
[C---:B------:R-:W-:Y:S01]  /*bdc0*/  VIADD R9, R5.reuse, 0x11b ;  /* 0x0000011b05097836 */ /* 0x040fe20000000000 */
[----:B------:R-:W-:Y:S01]  /*bdd0*/  STL [R1+0x6e8], R17 ;  /* 0x0006e81101007387 */ /* 0x000fe20000100800 */
[----:B0-----:R-:W-:Y:S02]  /*bde0*/  IMAD.MOV.U32 R16, RZ, RZ, R6 ;  /* 0x000000ffff107224 */ /* 0x001fe400078e0006 */
[----:B------:R-:W-:Y:S01]  /*bdf0*/  VIADD R14, R5, 0x11a ;  /* 0x0000011a050e7836 */ /* 0x000fe20000000000 */
[----:B------:R-:W-:Y:S01]  /*be00*/  IABS R6, R9 ;  /* 0x0000000900067213 */ /* 0x000fe20000000000 */
[--C-:B------:R-:W-:Y:S01]  /*be10*/  @!P2 IMAD.IADD R10, R10, 0x1, -R3.reuse ;  /* 0x000000010a0aa824 */ /* 0x100fe200078e0a03 */
[----:B------:R-:W-:Y:S01]  /*be20*/  ISETP.GE.AND P2, PT, R9, RZ, PT ;  /* 0x000000ff0900720c */ /* 0x000fe20003f46270 */
[----:B------:R-:W-:Y:S01]  /*be30*/  @!P3 IMAD.MOV R16, RZ, RZ, -R16 ;  /* 0x000000ffff10b224 */ /* 0x000fe200078e0a10 */
[----:B------:R-:W-:Y:S01]  /*be40*/  ISETP.GE.AND P3, PT, R0, RZ, PT ;  /* 0x000000ff0000720c */ /* 0x000fe20003f66270 */
[--C-:B------:R-:W-:Y:S01]  /*be50*/  @!P4 IMAD.IADD R8, R8, 0x1, -R3.reuse ;  /* 0x000000010808c824 */ /* 0x100fe200078e0a03 */
[----:B------:R-:W-:Y:S01]  /*be60*/  IABS R0, R14 ;  /* 0x0000000e00007213 */ /* 0x000fe20000000000 */
[----:B------:R-:W-:Y:S01]  /*be70*/  IMAD.HI.U32 R9, R2, R6, RZ ;  /* 0x0000000602097227 */ /* 0x000fe200078e00ff */
[----:B------:R-:W-:Y:S01]  /*be80*/  ISETP.GT.U32.AND P4, PT, R3, R10, PT ;  /* 0x0000000a0300720c */ /* 0x000fe20003f84070 */
[----:B------:R0:W-:Y:S02]  /*be90*/  STL [R1+0x6f4], R16 ;  /* 0x0006f41001007387 */ /* 0x0001e40000100800 */
[----:B------:R-:W-:Y:S01]  /*bea0*/  @!P6 IMAD.IADD R13, R13, 0x1, -R3 ;  /* 0x000000010d0de824 */ /* 0x000fe200078e0a03 */
[----:B------:R-:W-:Y:S01]  /*beb0*/  ISETP.GT.U32.AND P6, PT, R3, R8, PT ;  /* 0x000000080300720c */ /* 0x000fe20003fc4070 */
[----:B------:R-:W-:-:S02]  /*bec0*/  IMAD.MOV.U32 R11, RZ, RZ, R7 ;  /* 0x000000ffff0b7224 */ /* 0x000fc400078e0007 */
        /* <DEDUP_REMOVED lines=8> */
[----:B------:R-:W-:Y:S01]  /*bf50*/  @!P0 IMAD.MOV R11, RZ, RZ, -R11 ;  /* 0x000000ffff0b8224 */ /* 0x000fe200078e0a0b */
[----:B------:R-:W-:Y:S01]  /*bf60*/  ISETP.GT.U32.AND P6, PT, R3, R0, PT ;  /* 0x000000000300720c */ /* 0x000fe20003fc4070 */
[----:B------:R-:W-:Y:S01]  /*bf70*/  VIADD R9, R5, 0x118 ;  /* 0x0000011805097836 */ /* 0x000fe20000000000 */
[----:B------:R-:W-:Y:S01]  /*bf80*/  ISETP.GT.U32.AND P0, PT, R3, R13, PT ;  /* 0x0000000d0300720c */ /* 0x000fe20003f04070 */
[----:B------:R-:W-:Y:S01]  /*bf90*/  VIADD R12, R5, 0x119 ;  /* 0x00000119050c7836 */ /* 0x000fe20000000000 */
[----:B------:R1:W-:Y:S01]  /*bfa0*/  STL [R1+0x6f8], R11 ;  /* 0x0006f80b01007387 */ /* 0x0003e20000100800 */
[----:B------:R-:W-:-:S02]  /*bfb0*/  IMAD.MOV.U32 R19, RZ, RZ, R10 ;  /* 0x000000ffff137224 */ /* 0x000fc400078e000a */
[----:B------:R-:W-:Y:S01]  /*bfc0*/  @!P4 IMAD.IADD R6, R6, 0x1, -R3 ;  /* 0x000000010606c824 */ /* 0x000fe200078e0a03 */
[----:B0-----:R-:W-:Y:S01]  /*bfd0*/  IABS R16, R12 ;  /* 0x0000000c00107213 */ /* 0x001fe20000000000 */
[----:B------:R-:W-:Y:S01]  /*bfe0*/  IMAD.MOV.U32 R18, RZ, RZ, R8 ;  /* 0x000000ffff127224 */ /* 0x000fe200078e0008 */
[----:B------:R-:W-:Y:S01]  /*bff0*/  ISETP.GE.AND P4, PT, R12, RZ, PT ;  /* 0x000000ff0c00720c */ /* 0x000fe20003f86270 */
[----:B------:R-:W-:Y:S02]  /*c000*/  @!P1 IMAD.MOV R19, RZ, RZ, -R19 ;  /* 0x000000ffff139224 */ /* 0x000fe400078e0a13 */
[----:B------:R-:W-:Y:S01]  /*c010*/  @!P6 IMAD.IADD R0, R0, 0x1, -R3 ;  /* 0x000000010000e824 */ /* 0x000fe200078e0a03 */
[----:B-1----:R-:W-:Y:S01]  /*c020*/  IABS R11, R9 ;  /* 0x00000009000b7213 */ /* 0x002fe20000000000 */
[C---:B------:R-:W-:Y:S01]  /*c030*/  IMAD.HI.U32 R17, R2.reuse, R16, RZ ;  /* 0x0000001002117227 */ /* 0x040fe200078e00ff */
[C---:B------:R-:W-:Y:S01]  /*c040*/  ISETP.GT.U32.AND P6, PT, R3.reuse, R6, PT ;  /* 0x000000060300720c */ /* 0x040fe20003fc4070 */
[----:B------:R-:W-:Y:S01]  /*c050*/  STL [R1+0x6e0], R19 ;  /* 0x0006e01301007387 */ /* 0x000fe20000100800 */
[----:B------:R-:W-:Y:S01]  /*c060*/  ISETP.GT.U32.AND P1, PT, R3, R0, PT ;  /* 0x000000000300720c */ /* 0x000fe20003f24070 */
[----:B------:R-:W-:-:S04]  /*c070*/  IMAD.HI.U32 R15, R2, R11, RZ ;  /* 0x0000000b020f7227 */ /* 0x000fc800078e00ff */
[----:B------:R-:W-:Y:S02]  /*c080*/  IMAD.MOV R15, RZ, RZ, -R15 ;  /* 0x000000ffff0f7224 */ /* 0x000fe400078e0a0f */
[----:B------:R-:W-:Y:S02]  /*c090*/  IMAD.MOV R17, RZ, RZ, -R17 ;  /* 0x000000ffff117224 */ /* 0x000fe400078e0a11 */
[C---:B------:R-:W-:Y:S02]  /*c0a0*/  IMAD R11, R3.reuse, R15, R11 ;  /* 0x0000000f030b7224 */ /* 0x040fe400078e020b */
[C---:B------:R-:W-:Y:S02]  /*c0b0*/  IMAD R12, R3.reuse, R17, R16 ;  /* 0x00000011030c7224 */ /* 0x040fe400078e0210 */
[--C-:B------:R-:W-:Y:S01]  /*c0c0*/  @!P6 IMAD.IADD R6, R6, 0x1, -R3.reuse ;  /* 0x000000010606e824 */ /* 0x100fe200078e0a03 */
[----:B------:R-:W-:Y:S01]  /*c0d0*/  ISETP.GT.U32.AND P6, PT, R3, R11, PT ;  /* 0x0000000b0300720c */ /* 0x000fe20003fc4070 */
[----:B------:R-:W-:Y:S01]  /*c0e0*/  @!P0 IMAD.IADD R13, R13, 0x1, -R3 ;  /* 0x000000010d0d8824 */ /* 0x000fe200078e0a03 */
[----:B------:R-:W-:Y:S01]  /*c0f0*/  ISETP.GE.AND P0, PT, R14, RZ, PT ;  /* 0x000000ff0e00720c */ /* 0x000fe20003f06270 */
[----:B------:R-:W-:Y:S01]  /*c100*/  @!P5 IMAD.MOV R18, RZ, RZ, -R18 ;  /* 0x000000ffff12d224 */ /* 0x000fe200078e0a12 */
[----:B------:R-:W-:Y:S01]  /*c110*/  ISETP.GT.U32.AND P5, PT, R3, R12, PT ;  /* 0x0000000c0300720c */ /* 0x000fe20003fa4070 */
[----:B------:R-:W-:-:S02]  /*c120*/  VIADD R7, R5, 0x117 ;  /* 0x0000011705077836 */ /* 0x000fc40000000000 */
[----:B------:R-:W-:Y:S01]  /*c130*/  VIADD R8, R5, 0x116 ;  /* 0x0000011605087836 */ /* 0x000fe20000000000 */
[----:B------:R-:W-:Y:S01]  /*c140*/  STL [R1+0x6dc], R18 ;  /* 0x0006dc1201007387 */ /* 0x000fe20000100800 */
[----:B------:R-:W-:Y:S01]  /*c150*/  @!P3 IMAD.MOV R13, RZ, RZ, -R13 ;  /* 0x000000ffff0db224 */ /* 0x000fe200078e0a0d */
[----:B------:R-:W-:Y:S01]  /*c160*/  ISETP.GE.AND P3, PT, R9, RZ, PT ;  /* 0x000000ff0900720c */ /* 0x000fe20003f66270 */
[----:B------:R-:W-:Y:S01]  /*c170*/  VIADD R9, R5, 0x115 ;  /* 0x0000011505097836 */ /* 0x000fe20000000000 */
[----:B------:R-:W-:Y:S01]  /*c180*/  IABS R14, R7 ;  /* 0x00000007000e7213 */ /* 0x000fe20000000000 */
[--C-:B------:R-:W-:Y:S01]  /*c190*/  @!P1 IMAD.IADD R0, R0, 0x1, -R3.reuse ;  /* 0x0000000100009824 */ /* 0x100fe200078e0a03 */
[----:B------:R-:W-:Y:S01]  /*c1a0*/  IABS R15, R8 ;  /* 0x00000008000f7213 */ /* 0x000fe20000000000 */
[----:B------:R0:W-:Y:S01]  /*c1b0*/  STL [R1+0x6d8], R13 ;  /* 0x0006d80d01007387 */ /* 0x0001e20000100800 */
[----:B------:R-:W-:Y:S01]  /*c1c0*/  @!P6 IMAD.IADD R11, R11, 0x1, -R3 ;  /* 0x000000010b0be824 */ /* 0x000fe200078e0a03 */
[----:B------:R-:W-:Y:S01]  /*c1d0*/  ISETP.GE.AND P1, PT, R7, RZ, PT ;  /* 0x000000ff0700720c */ /* 0x000fe20003f26270 */
[----:B------:R-:W-:-:S03]  /*c1e0*/  IMAD.HI.U32 R10, R2, R14, RZ ;  /* 0x0000000e020a7227 */ /* 0x000fc600078e00ff */
[C---:B------:R-:W-:Y:S01]  /*c1f0*/  ISETP.GT.U32.AND P6, PT, R3.reuse, R11, PT ;  /* 0x0000000b0300720c */ /* 0x040fe20003fc4070 */
[----:B------:R-:W-:Y:S02]  /*c200*/  IMAD.MOV.U32 R7, RZ, RZ, R15 ;  /* 0x000000ffff077224 */ /* 0x000fe400078e000f */
[----:B------:R-:W-:Y:S01]  /*c210*/  @!P5 IMAD.IADD R12, R12, 0x1, -R3 ;  /* 0x000000010c0cd824 */ /* 0x000fe200078e0a03 */
[----:B0-----:R-:W-:Y:S01]  /*c220*/  IABS R13, R9 ;  /* 0x00000009000d7213 */ /* 0x001fe20000000000 */
[----:B------:R-:W-:Y:S02]  /*c230*/  IMAD.MOV.U32 R17, RZ, RZ, R6 ;  /* 0x000000ffff117224 */ /* 0x000fe400078e0006 */
[----:B------:R-:W-:Y:S01]  /*c240*/  IMAD.MOV R10, RZ, RZ, -R10 ;  /* 0x000000ffff0a7224 */ /* 0x000fe200078e0a0a */
[----:B------:R-:W-:Y:S01]  /*c250*/  ISETP.GT.U32.AND P5, PT, R3, R12, PT ;  /* 0x0000000c0300720c */ /* 0x000fe20003fa4070 */
[----:B------:R-:W-:Y:S02]  /*c260*/  IMAD.MOV.U32 R6, RZ, RZ, R13 ;  /* 0x000000ffff067224 */ /* 0x000fe400078e000d */
[----:B------:R-:W-:-:S04]  /*c270*/  IMAD.HI.U32 R13, R2, R7, RZ ;  /* 0x00000007020d7227 */ /* 0x000fc800078e00ff */
[C---:B------:R-:W-:Y:S02]  /*c280*/  IMAD R10, R3.reuse, R10, R14 ;  /* 0x0000000a030a7224 */ /* 0x040fe400078e020e */
[----:B------:R-:W-:Y:S02]  /*c290*/  IMAD.MOV R14, RZ, RZ, -R13 ;  /* 0x000000ffff0e7224 */ /* 0x000fe400078e0a0d */
[----:B------:R-:W-:Y:S01]  /*c2a0*/  @!P2 IMAD.MOV R17, RZ, RZ, -R17 ;  /* 0x000000ffff11a224 */ /* 0x000fe200078e0a11 */
[C---:B------:R-:W-:Y:S01]  /*c2b0*/  ISETP.GT.U32.AND P2, PT, R3.reuse, R10, PT ;  /* 0x0000000a0300720c */ /* 0x040fe20003f44070 */
[----:B------:R-:W-:Y:S02]  /*c2c0*/  IMAD.MOV.U32 R16, RZ, RZ, R0 ;  /* 0x000000ffff107224 */ /* 0x000fe400078e0000 */
[----:B------:R-:W-:Y:S01]  /*c2d0*/  IMAD R7, R3, R14, R7 ;  /* 0x0000000e03077224 */ /* 0x000fe200078e0207 */
[----:B------:R-:W-:Y:S01]  /*c2e0*/  STL [R1+0x6a8], R17 ;  /* 0x0006a81101007387 */ /* 0x000fe20000100800 */
[----:B------:R-:W-:Y:S01]  /*c2f0*/  @!P0 IMAD.MOV R16, RZ, RZ, -R16 ;  /* 0x000000ffff108224 */ /* 0x000fe200078e0a10 */
[----:B------:R-:W-:Y:S01]  /*c300*/  ISETP.GE.AND P0, PT, R8, RZ, PT ;  /* 0x000000ff0800720c */ /* 0x000fe20003f06270 */
[--C-:B------:R-:W-:Y:S01]  /*c310*/  @!P6 IMAD.IADD R11, R11, 0x1, -R3.reuse ;  /* 0x000000010b0be824 */ /* 0x100fe200078e0a03 */
[----:B------:R-:W-:Y:S01]  /*c320*/  ISETP.GT.U32.AND P6, PT, R3, R7, PT ;  /* 0x000000070300720c */ /* 0x000fe20003fc4070 */
[----:B------:R-:W-:Y:S01]  /*c330*/  IMAD.HI.U32 R8, R2, R6, RZ ;  /* 0x0000000602087227 */ /* 0x000fe200078e00ff */
[----:B------:R0:W-:Y:S03]  /*c340*/  STL [R1+0x6b4], R16 ;  /* 0x0006b41001007387 */ /* 0x0001e60000100800 */
[----:B------:R-:W-:Y:S01]  /*c350*/  @!P5 IMAD.IADD R12, R12, 0x1, -R3 ;  /* 0x000000010c0cd824 */ /* 0x000fe200078e0a03 */
[----:B------:R-:W-:Y:S01]  /*c360*/  ISETP.GE.AND P5, PT, R9, RZ, PT ;  /* 0x000000ff0900720c */ /* 0x000fe20003fa6270 */
[----:B------:R-:W-:-:S02]  /*c370*/  IMAD.MOV R13, RZ, RZ, -R8 ;  /* 0x000000ffff0d7224 */ /* 0x000fc400078e0a08 */
[----:B------:R-:W-:Y:S02]  /*c380*/  VIADD R9, R5, 0x113 ;  /* 0x0000011305097836 */ /* 0x000fe40000000000 */
[--C-:B------:R-:W-:Y:S02]  /*c390*/  @!P2 IMAD.IADD R10, R10, 0x1, -R3.reuse ;  /* 0x000000010a0aa824 */ /* 0x100fe400078e0a03 */
[----:B------:R-:W-:Y:S01]  /*c3a0*/  IMAD R6, R3, R13, R6 ;  /* 0x0000000d03067224 */ /* 0x000fe200078e0206 */
[----:B------:R-:W-:Y:S01]  /*c3b0*/  IABS R13, R9 ;  /* 0x00000009000d7213 */ /* 0x000fe20000000000 */
[----:B------:R-:W-:Y:S01]  /*c3c0*/  VIADD R0, R5, 0x114 ;  /* 0x0000011405007836 */ /* 0x000fe20000000000 */
[----:B------:R-:W-:Y:S01]  /*c3d0*/  ISETP.GT.U32.AND P2, PT, R3, R10, PT ;  /* 0x0000000a0300720c */ /* 0x000fe20003f44070 */
[----:B0-----:R-:W-:Y:S02]  /*c3e0*/  IMAD.MOV.U32 R16, RZ, RZ, R12 ;  /* 0x000000ffff107224 */ /* 0x001fe400078e000c */
[----:B------:R-:W-:Y:S01]  /*c3f0*/  @!P6 IMAD.IADD R7, R7, 0x1, -R3 ;  /* 0x000000010707e824 */ /* 0x000fe200078e0a03 */
[----:B------:R-:W-:Y:S01]  /*c400*/  IABS R8, R0 ;  /* 0x0000000000087213 */ /* 0x000fe20000000000 */
[----:B------:R-:W-:-:S02]  /*c410*/  IMAD.MOV.U32 R12, RZ, RZ, R13 ;  /* 0x000000ffff0c7224 */ /* 0x000fc400078e000d */
[----:B------:R-:W-:Y:S01]  /*c420*/  @!P4 IMAD.MOV R16, RZ, RZ, -R16 ;  /* 0x000000ffff10c224 */ /* 0x000fe200078e0a10 */
[----:B------:R-:W-:Y:S01]  /*c430*/  ISETP.GE.AND P4, PT, R0, RZ, PT ;  /* 0x000000ff0000720c */ /* 0x000fe20003f86270 */
[----:B------:R-:W-:Y:S01]  /*c440*/  IMAD.MOV.U32 R15, RZ, RZ, R11 ;  /* 0x000000ffff0f7224 */ /* 0x000fe200078e000b */
[----:B------:R-:W-:Y:S01]  /*c450*/  ISETP.GT.U32.AND P6, PT, R3, R7, PT ;  /* 0x000000070300720c */ /* 0x000fe20003fc4070 */
[C---:B------:R-:W-:Y:S01]  /*c460*/  IMAD.HI.U32 R0, R2.reuse, R12, RZ ;  /* 0x0000000c02007227 */ /* 0x040fe200078e00ff */
[----:B------:R-:W-:Y:S03]  /*c470*/  STL [R1+0x6b8], R16 ;  /* 0x0006b81001007387 */ /* 0x000fe60000100800 */
[----:B------:R-:W-:-:S04]  /*c480*/  IMAD.HI.U32 R11, R2, R8, RZ ;  /* 0x00000008020b7227 */ /* 0x000fc800078e00ff */
[----:B------:R-:W-:Y:S01]  /*c490*/  @!P3 IMAD.MOV R15, RZ, RZ, -R15 ;  /* 0x000000ffff0fb224 */ /* 0x000fe200078e0a0f */
[----:B------:R-:W-:Y:S01]  /*c4a0*/  ISETP.GT.U32.AND P3, PT, R3, R6, PT ;  /* 0x000000060300720c */ /* 0x000fe20003f64070 */
[----:B------:R-:W-:Y:S02]  /*c4b0*/  IMAD.MOV R0, RZ, RZ, -R0 ;  /* 0x000000ffff007224 */ /* 0x000fe400078e0a00 */
[----:B------:R-:W-:Y:S01]  /*c4c0*/  VIADD R13, R5, 0x112 ;  /* 0x00000112050d7836 */ /* 0x000fe20000000000 */
[----:B------:R0:W-:Y:S01]  /*c4d0*/  STL [R1+0x6bc], R15 ;  /* 0x0006bc0f01007387 */ /* 0x0001e20000100800 */
[----:B------:R-:W-:Y:S02]  /*c4e0*/  IMAD.MOV R11, RZ, RZ, -R11 ;  /* 0x000000ffff0b7224 */ /* 0x000fe400078e0a0b */
[----:B------:R-:W-:Y:S01]  /*c4f0*/  @!P2 IMAD.IADD R10, R10, 0x1, -R3 ;  /* 0x000000010a0aa824 */ /* 0x000fe200078e0a03 */
[----:B------:R-:W-:Y:S01]  /*c500*/  ISETP.GE.AND P2, PT, R9, RZ, PT ;  /* 0x000000ff0900720c */ /* 0x000fe20003f46270 */
[C---:B------:R-:W-:Y:S01]  /*c510*/  IMAD R12, R3.reuse, R0, R12 ;  /* 0x00000000030c7224 */ /* 0x040fe200078e020c */
[----:B------:R-:W-:Y:S01]  /*c520*/  IABS R9, R13 ;  /* 0x0000000d00097213 */ /* 0x000fe20000000000 */
[----:B------:R-:W-:-:S02]  /*c530*/  IMAD R8, R3, R11, R8 ;  /* 0x0000000b03087224 */ /* 0x000fc400078e0208 */
[--C-:B------:R-:W-:Y:S01]  /*c540*/  @!P6 IMAD.IADD R7, R7, 0x1, -R3.reuse ;  /* 0x000000010707e824 */ /* 0x100fe200078e0a03 */
[C---:B------:R-:W-:Y:S01]  /*c550*/  ISETP.GT.U32.AND P6, PT, R3.reuse, R12, PT ;  /* 0x0000000c0300720c */ /* 0x040fe20003fc4070 */
[----:B0-----:R-:W-:Y:S02]  /*c560*/  IMAD.MOV.U32 R15, RZ, RZ, R10 ;  /* 0x000000ffff0f7224 */ /* 0x001fe400078e000a */
[----:B------:R-:W-:Y:S02]  /*c570*/  @!P3 IMAD.IADD R6, R6, 0x1, -R3 ;  /* 0x000000010606b824 */ /* 0x000fe400078e0a03 */
[----:B------:R-:W-:Y:S01]  /*c580*/  @!P1 IMAD.MOV R15, RZ, RZ, -R15 ;  /* 0x000000ffff0f9224 */ /* 0x000fe200078e0a0f */
[C---:B------:R-:W-:Y:S01]  /*c590*/  ISETP.GT.U32.AND P1, PT, R3.reuse, R8, PT ;  /* 0x000000080300720c */ /* 0x040fe20003f24070 */
[----:B------:R-:W-:Y:S01]  /*c5a0*/  IMAD.HI.U32 R16, R2, R9, RZ ;  /* 0x0000000902107227 */ /* 0x000fe200078e00ff */
[----:B------:R-:W-:Y:S02]  /*c5b0*/  ISETP.GT.U32.AND P3, PT, R3, R6, PT ;  /* 0x000000060300720c */ /* 0x000fe40003f64070 */
[----:B------:R0:W-:Y:S01]  /*c5c0*/  STL [R1+0x6c0], R15 ;  /* 0x0006c00f01007387 */ /* 0x0001e20000100800 */
[----:B------:R-:W-:-:S02]  /*c5d0*/  VIADD R0, R5, 0x111 ;  /* 0x0000011105007836 */ /* 0x000fc40000000000 */
[C---:B------:R-:W-:Y:S02]  /*c5e0*/  VIADD R11, R5.reuse, 0x10f ;  /* 0x0000010f050b7836 */ /* 0x040fe40000000000 */
[----:B------:R-:W-:Y:S01]  /*c5f0*/  IMAD.MOV R16, RZ, RZ, -R16 ;  /* 0x000000ffff107224 */ /* 0x000fe200078e0a10 */
[----:B------:R-:W-:Y:S01]  /*c600*/  IABS R10, R0 ;  /* 0x00000000000a7213 */ /* 0x000fe20000000000 */
[----:B------:R-:W-:Y:S02]  /*c610*/  VIADD R14, R5, 0x110 ;  /* 0x00000110050e7836 */ /* 0x000fe40000000000 */
[----:B------:R-:W-:Y:S01]  /*c620*/  IMAD R9, R3, R16, R9 ;  /* 0x0000001003097224 */ /* 0x000fe200078e0209 */
[----:B------:R-:W-:Y:S01]  /*c630*/  IABS R16, R11 ;  /* 0x0000000b00107213 */ /* 0x000fe20000000000 */
[--C-:B------:R-:W-:Y:S01]  /*c640*/  @!P6 IMAD.IADD R12, R12, 0x1, -R3.reuse ;  /* 0x000000010c0ce824 */ /* 0x100fe200078e0a03 */
[----:B0-----:R-:W-:Y:S01]  /*c650*/  IABS R15, R14 ;  /* 0x0000000e000f7213 */ /* 0x001fe20000000000 */
[----:B------:R-:W-:Y:S01]  /*c660*/  @!P1 IMAD.IADD R8, R8, 0x1, -R3 ;  /* 0x0000000108089824 */ /* 0x000fe200078e0a03 */
[----:B------:R-:W-:Y:S01]  /*c670*/  ISETP.GE.AND P1, PT, R13, RZ, PT ;  /* 0x000000ff0d00720c */ /* 0x000fe20003f26270 */
[----:B------:R-:W-:Y:S01]  /*c680*/  IMAD.MOV.U32 R18, RZ, RZ, R7 ;  /* 0x000000ffff127224 */ /* 0x000fe200078e0007 */
[----:B------:R-:W-:Y:S01]  /*c690*/  ISETP.GT.U32.AND P6, PT, R3, R12, PT ;  /* 0x0000000c0300720c */ /* 0x000fe20003fc4070 */
[----:B------:R-:W-:-:S02]  /*c6a0*/  IMAD.MOV.U32 R13, RZ, RZ, R16 ;  /* 0x000000ffff0d7224 */ /* 0x000fc400078e0010 */
[----:B------:R-:W-:-:S04]  /*c6b0*/  IMAD.HI.U32 R17, R2, R10, RZ ;  /* 0x0000000a02117227 */ /* 0x000fc800078e00ff */
[----:B------:R-:W-:-:S04]  /*c6c0*/  IMAD.HI.U32 R16, R2, R15, RZ ;  /* 0x0000000f02107227 */ /* 0x000fc800078e00ff */
[----:B------:R-:W-:Y:S01]  /*c6d0*/  @!P0 IMAD.MOV R18, RZ, RZ, -R18 ;  /* 0x000000ffff128224 */ /* 0x000fe200078e0a12 */
[C---:B------:R-:W-:Y:S01]  /*c6e0*/  ISETP.GT.U32.AND P0, PT, R3.reuse, R8, PT ;  /* 0x000000080300720c */ /* 0x040fe20003f04070 */
[----:B------:R-:W-:Y:S01]  /*c6f0*/  @!P3 IMAD.IADD R6, R6, 0x1, -R3 ;  /* 0x000000010606b824 */ /* 0x000fe200078e0a03 */
[C---:B------:R-:W-:Y:S01]  /*c700*/  ISETP.GT.U32.AND P3, PT, R3.reuse, R9, PT ;  /* 0x000000090300720c */ /* 0x040fe20003f64070 */
[----:B------:R-:W-:Y:S01]  /*c710*/  IMAD.MOV R17, RZ, RZ, -R17 ;  /* 0x000000ffff117224 */ /* 0x000fe200078e0a11 */
[----:B------:R0:W-:Y:S01]  /*c720*/  STL [R1+0x6b0], R18 ;  /* 0x0006b01201007387 */ /* 0x0001e20000100800 */
[----:B------:R-:W-:Y:S02]  /*c730*/  IMAD.MOV R16, RZ, RZ, -R16 ;  /* 0x000000ffff107224 */ /* 0x000fe400078e0a10 */
[----:B------:R-:W-:Y:S02]  /*c740*/  IMAD R10, R3, R17, R10 ;  /* 0x00000011030a7224 */ /* 0x000fe400078e020a */
[----:B------:R-:W-:-:S02]  /*c750*/  @!P6 IMAD.IADD R12, R12, 0x1, -R3 ;  /* 0x000000010c0ce824 */ /* 0x000fc400078e0a03 */
[----:B------:R-:W-:-:S04]  /*c760*/  IMAD.HI.U32 R7, R2, R13, RZ ;  /* 0x0000000d02077227 */ /* 0x000fc800078e00ff */
[----:B0-----:R-:W-:Y:S02]  /*c770*/  IMAD.MOV.U32 R18, RZ, RZ, R6 ;  /* 0x000000ffff127224 */ /* 0x001fe400078e0006 */
[C---:B------:R-:W-:Y:S02]  /*c780*/  IMAD R6, R3.reuse, R16, R15 ;  /* 0x0000001003067224 */ /* 0x040fe400078e020f */
[----:B------:R-:W-:Y:S01]  /*c790*/  @!P5 IMAD.MOV R18, RZ, RZ, -R18 ;  /* 0x000000ffff12d224 */ /* 0x000fe200078e0a12 */
[C---:B------:R-:W-:Y:S01]  /*c7a0*/  ISETP.GT.U32.AND P5, PT, R3.reuse, R10, PT ;  /* 0x0000000a0300720c */ /* 0x040fe20003fa4070 */
[----:B------:R-:W-:Y:S01]  /*c7b0*/  IMAD.MOV R15, RZ, RZ, -R7 ;  /* 0x000000ffff0f7224 */ /* 0x000fe200078e0a07 */
[----:B------:R-:W-:Y:S01]  /*c7c0*/  ISETP.GT.U32.AND P6, PT, R3, R6, PT ;  /* 0x000000060300720c */ /* 0x000fe20003fc4070 */
[----:B------:R-:W-:Y:S01]  /*c7d0*/  @!P3 IMAD.IADD R9, R9, 0x1, -R3 ;  /* 0x000000010909b824 */ /* 0x000fe200078e0a03 */
[----:B------:R0:W-:Y:S01]  /*c7e0*/  STL [R1+0x6ac], R18 ;  /* 0x0006ac1201007387 */ /* 0x0001e20000100800 */
[----:B------:R-:W-:-:S02]  /*c7f0*/  IMAD R13, R3, R15, R13 ;  /* 0x0000000f030d7224 */ /* 0x000fc400078e020d */
[--C-:B------:R-:W-:Y:S01]  /*c800*/  @!P0 IMAD.IADD R8, R8, 0x1, -R3.reuse ;  /* 0x0000000108088824 */ /* 0x100fe200078e0a03 */
[----:B------:R-:W-:Y:S01]  /*c810*/  ISETP.GT.U32.AND P3, PT, R3, R9, PT ;  /* 0x000000090300720c */ /* 0x000fe20003f64070 */
[----:B------:R-:W-:Y:S01]  /*c820*/  VIADD R7, R5, 0x10e ;  /* 0x0000010e05077836 */ /* 0x000fe20000000000 */
[----:B------:R-:W-:Y:S01]  /*c830*/  ISETP.GE.AND P0, PT, R0, RZ, PT ;  /* 0x000000ff0000720c */ /* 0x000fe20003f06270 */
[----:B------:R-:W-:Y:S02]  /*c840*/  IMAD.MOV.U32 R17, RZ, RZ, R8 ;  /* 0x000000ffff117224 */ /* 0x000fe400078e0008 */
[--C-:B------:R-:W-:Y:S01]  /*c850*/  @!P5 IMAD.IADD R10, R10, 0x1, -R3.reuse ;  /* 0x000000010a0ad824 */ /* 0x100fe200078e0a03 */
[C---:B------:R-:W-:Y:S01]  /*c860*/  ISETP.GT.U32.AND P5, PT, R3.reuse, R13, PT ;  /* 0x0000000d0300720c */ /* 0x040fe20003fa4070 */
[----:B------:R-:W-:Y:S01]  /*c870*/  @!P6 IMAD.IADD R6, R6, 0x1, -R3 ;  /* 0x000000010606e824 */ /* 0x000fe200078e0a03 */
[----:B0-----:R-:W-:Y:S01]  /*c880*/  IABS R18, R7 ;  /* 0x0000000700127213 */ /* 0x001fe20000000000 */
[----:B------:R-:W-:Y:S01]  /*c890*/  @!P4 IMAD.MOV R17, RZ, RZ, -R17 ;  /* 0x000000ffff11c224 */ /* 0x000fe200078e0a11 */
[----:B------:R-:W-:Y:S01]  /*c8a0*/  ISETP.GT.U32.AND P6, PT, R3, R10, PT ;  /* 0x0000000a0300720c */ /* 0x000fe20003fc4070 */
[----:B------:R-:W-:Y:S01]  /*c8b0*/  VIADD R0, R5, 0x10d ;  /* 0x0000010d05007836 */ /* 0x000fe20000000000 */
[----:B------:R-:W-:Y:S01]  /*c8c0*/  ISETP.GT.U32.AND P4, PT, R3, R6, PT ;  /* 0x000000060300720c */ /* 0x000fe20003f84070 */
[----:B------:R-:W-:Y:S01]  /*c8d0*/  IMAD.HI.U32 R8, R2, R18, RZ ;  /* 0x0000001202087227 */ /* 0x000fe200078e00ff */
[----:B------:R-:W-:Y:S02]  /*c8e0*/  STL [R1+0x67c], R17 ;  /* 0x00067c1101007387 */ /* 0x000fe40000100800 */
[----:B------:R-:W-:Y:S01]  /*c8f0*/  IABS R15, R0 ;  /* 0x00000000000f7213 */ /* 0x000fe20000000000 */
[----:B------:R-:W-:-:S02]  /*c900*/  IMAD.MOV R8, RZ, RZ, -R8 ;  /* 0x000000ffff087224 */ /* 0x000fc400078e0a08 */
[--C-:B------:R-:W-:Y:S01]  /*c910*/  @!P3 IMAD.IADD R9, R9, 0x1, -R3.reuse ;  /* 0x000000010909b824 */ /* 0x100fe200078e0a03 */
[----:B------:R-:W-:Y:S01]  /*c920*/  ISETP.GE.AND P3, PT, R14, RZ, PT ;  /* 0x000000ff0e00720c */ /* 0x000fe20003f66270 */
[----:B------:R-:W-:Y:S02]  /*c930*/  @!P5 IMAD.IADD R13, R13, 0x1, -R3 ;  /* 0x000000010d0dd824 */ /* 0x000fe400078e0a03 */
[----:B------:R-:W-:Y:S02]  /*c940*/  IMAD R18, R3, R8, R18 ;  /* 0x0000000803127224 */ /* 0x000fe400078e0212 */
[----:B------:R-:W-:Y:S01]  /*c950*/  @!P1 IMAD.MOV R9, RZ, RZ, -R9 ;  /* 0x000000ffff099224 */ /* 0x000fe200078e0a09 */
[----:B------:R-:W-:Y:S01]  /*c960*/  ISETP.GE.AND P1, PT, R7, RZ, PT ;  /* 0x000000ff0700720c */ /* 0x000fe20003f26270 */
[----:B------:R-:W-:Y:S01]  /*c970*/  @!P4 IMAD.IADD R6, R6, 0x1, -R3 ;  /* 0x000000010606c824 */ /* 0x000fe200078e0a03 */
[C---:B------:R-:W-:Y:S01]  /*c980*/  ISETP.GT.U32.AND P5, PT, R3.reuse, R13, PT ;  /* 0x0000000d0300720c */ /* 0x040fe20003fa4070 */
[----:B------:R-:W-:Y:S01]  /*c990*/  IMAD.HI.U32 R7, R2, R15, RZ ;  /* 0x0000000f02077227 */ /* 0x000fe200078e00ff */
[----:B------:R-:W-:-:S03]  /*c9a0*/  ISETP.GT.U32.AND P4, PT, R3, R18, PT ;  /* 0x000000120300720c */ /* 0x000fc60003f84070 */
[----:B------:R-:W-:Y:S02]  /*c9b0*/  IMAD.MOV R7, RZ, RZ, -R7 ;  /* 0x000000ffff077224 */ /* 0x000fe400078e0a07 */
[----:B------:R-:W-:Y:S01]  /*c9c0*/  @!P6 IMAD.IADD R10, R10, 0x1, -R3 ;  /* 0x000000010a0ae824 */ /* 0x000fe200078e0a03 */
[----:B------:R-:W-:Y:S01]  /*c9d0*/  ISETP.GE.AND P6, PT, R0, RZ, PT ;  /* 0x000000ff0000720c */ /* 0x000fe20003fc6270 */
[----:B------:R-:W-:Y:S02]  /*c9e0*/  IMAD.MOV.U32 R16, RZ, RZ, R12 ;  /* 0x000000ffff107224 */ /* 0x000fe400078e000c */
[----:B------:R-:W-:Y:S02]  /*c9f0*/  IMAD R15, R3, R7, R15 ;  /* 0x00000007030f7224 */ /* 0x000fe400078e020f */
[----:B------:R-:W-:Y:S02]  /*ca00*/  VIADD R8, R5, 0x10c ;  /* 0x0000010c05087836 */ /* 0x000fe40000000000 */
[----:B------:R-:W-:-:S02]  /*ca10*/  IMAD.MOV.U32 R14, RZ, RZ, R10 ;  /* 0x000000ffff0e7224 */ /* 0x000fc400078e000a */
[----:B------:R-:W-:Y:S01]  /*ca20*/  @!P2 IMAD.MOV R16, RZ, RZ, -R16 ;  /* 0x000000ffff10a224 */ /* 0x000fe200078e0a10 */
[----:B------:R-:W-:Y:S01]  /*ca30*/  IABS R12, R8 ;  /* 0x00000008000c7213 */ /* 0x000fe20000000000 */
[--C-:B------:R-:W-:Y:S01]  /*ca40*/  @!P5 IMAD.IADD R13, R13, 0x1, -R3.reuse ;  /* 0x000000010d0dd824 */ /* 0x100fe200078e0a03 */
[----:B------:R-:W-:Y:S01]  /*ca50*/  ISETP.GT.U32.AND P5, PT, R3, R15, PT ;  /* 0x0000000f0300720c */ /* 0x000fe20003fa4070 */
[----:B------:R-:W-:Y:S01]  /*ca60*/  @!P4 IMAD.IADD R18, R18, 0x1, -R3 ;  /* 0x000000011212c824 */ /* 0x000fe200078e0a03 */
[----:B------:R-:W-:Y:S01]  /*ca70*/  STL [R1+0x698], R16 ;  /* 0x0006981001007387 */ /* 0x000fe20000100800 */
[----:B------:R-:W-:Y:S01]  /*ca80*/  @!P0 IMAD.MOV R14, RZ, RZ, -R14 ;  /* 0x000000ffff0e8224 */ /* 0x000fe200078e0a0e */
[----:B------:R-:W-:Y:S01]  /*ca90*/  ISETP.GE.AND P2, PT, R11, RZ, PT ;  /* 0x000000ff0b00720c */ /* 0x000fe20003f46270 */
[----:B------:R-:W-:Y:S01]  /*caa0*/  VIADD R0, R5, 0x10a ;  /* 0x0000010a05007836 */ /* 0x000fe20000000000 */
[----:B------:R0:W-:Y:S01]  /*cab0*/  STL [R1+0x6a4], R9 ;  /* 0x0006a40901007387 */ /* 0x0001e20000100800 */
[----:B------:R-:W-:-:S02]  /*cac0*/  ISETP.GT.U32.AND P4, PT, R3, R18, PT ;  /* 0x000000120300720c */ /* 0x000fc40003f84070 */
[----:B------:R-:W-:Y:S01]  /*cad0*/  ISETP.GE.AND P0, PT, R8, RZ, PT ;  /* 0x000000ff0800720c */ /* 0x000fe20003f06270 */
[----:B------:R1:W-:Y:S01]  /*cae0*/  STL [R1+0x6a0], R14 ;  /* 0x0006a00e01007387 */ /* 0x0003e20000100800 */
[----:B------:R-:W-:Y:S02]  /*caf0*/  IABS R11, R0 ;  /* 0x00000000000b7213 */ /* 0x000fe40000000000 */
[----:B------:R-:W-:Y:S02]  /*cb00*/  @!P5 IMAD.IADD R15, R15, 0x1, -R3 ;  /* 0x000000010f0fd824 */ /* 0x000fe400078e0a03 */
[----:B0-----:R-:W-:-:S03]  /*cb10*/  VIADD R9, R5, 0x10b ;  /* 0x0000010b05097836 */ /* 0x001fc60000000000 */
[----:B------:R-:W-:Y:S01]  /*cb20*/  ISETP.GT.U32.AND P5, PT, R3, R15, PT ;  /* 0x0000000f0300720c */ /* 0x000fe20003fa4070 */
[----:B------:R-:W-:Y:S02]  /*cb30*/  @!P2 IMAD.MOV R13, RZ, RZ, -R13 ;  /* 0x000000ffff0da224 */ /* 0x000fe400078e0a0d */
[----:B-1----:R-:W-:Y:S01]  /*cb40*/  IMAD.HI.U32 R14, R2, R12, RZ ;  /* 0x0000000c020e7227 */ /* 0x002fe200078e00ff */
[----:B------:R-:W-:Y:S02]  /*cb50*/  IABS R7, R9 ;  /* 0x0000000900077213 */ /* 0x000fe40000000000 */
[----:B------:R0:W-:Y:S01]  /*cb60*/  STL [R1+0x69c], R13 ;  /* 0x00069c0d01007387 */ /* 0x0001e20000100800 */
[----:B------:R-:W-:Y:S01]  /*cb70*/  IMAD.MOV R14, RZ, RZ, -R14 ;  /* 0x000000ffff0e7224 */ /* 0x000fe200078e0a0e */
[----:B------:R-:W-:Y:S01]  /*cb80*/  ISETP.GE.AND P2, PT, R9, RZ, PT ;  /* 0x000000ff0900720c */ /* 0x000fe20003f46270 */
[----:B------:R-:W-:Y:S02]  /*cb90*/  @!P4 IMAD.IADD R18, R18, 0x1, -R3 ;  /* 0x000000011212c824 */ /* 0x000fe400078e0a03 */
[----:B------:R-:W-:-:S02]  /*cba0*/  IMAD R12, R3, R14, R12 ;  /* 0x0000000e030c7224 */ /* 0x000fc400078e020c */
[----:B------:R-:W-:-:S03]  /*cbb0*/  IMAD.HI.U32 R10, R2, R7, RZ ;  /* 0x00000007020a7227 */ /* 0x000fc600078e00ff */
[----:B------:R-:W-:Y:S01]  /*cbc0*/  ISETP.GT.U32.AND P4, PT, R3, R12, PT ;  /* 0x0000000c0300720c */ /* 0x000fe20003f84070 */
[----:B------:R-:W-:Y:S02]  /*cbd0*/  IMAD.MOV R10, RZ, RZ, -R10 ;  /* 0x000000ffff0a7224 */ /* 0x000fe400078e0a0a */
[----:B------:R-:W-:-:S04]  /*cbe0*/  IMAD.HI.U32 R8, R2, R11, RZ ;  /* 0x0000000b02087227 */ /* 0x000fc800078e00ff */
[----:B------:R-:W-:Y:S02]  /*cbf0*/  IMAD R7, R3, R10, R7 ;  /* 0x0000000a03077224 */ /* 0x000fe400078e0207 */
[C---:B------:R-:W-:Y:S02]  /*cc00*/  VIADD R14, R5.reuse, 0x108 ;  /* 0x00000108050e7836 */ /* 0x040fe40000000000 */
[----:B------:R-:W-:Y:S02]  /*cc10*/  IMAD.MOV R8, RZ, RZ, -R8 ;  /* 0x000000ffff087224 */ /* 0x000fe400078e0a08 */
[----:B0-----:R-:W-:Y:S01]  /*cc20*/  VIADD R13, R5, 0x109 ;  /* 0x00000109050d7836 */ /* 0x001fe20000000000 */
[----:B------:R-:W-:Y:S01]  /*cc30*/  IABS R19, R14 ;  /* 0x0000000e00137213 */ /* 0x000fe20000000000 */
[----:B------:R-:W-:Y:S02]  /*cc40*/  IMAD.MOV.U32 R20, RZ, RZ, R18 ;  /* 0x000000ffff147224 */ /* 0x000fe400078e0012 */
[----:B------:R-:W-:Y:S01]  /*cc50*/  @!P5 IMAD.IADD R15, R15, 0x1, -R3 ;  /* 0x000000010f0fd824 */ /* 0x000fe200078e0a03 */
[C---:B------:R-:W-:Y:S01]  /*cc60*/  ISETP.GT.U32.AND P5, PT, R3.reuse, R7, PT ;  /* 0x000000070300720c */ /* 0x040fe20003fa4070 */
[----:B------:R-:W-:Y:S01]  /*cc70*/  IMAD R11, R3, R8, R11 ;  /* 0x00000008030b7224 */ /* 0x000fe200078e020b */
[----:B------:R-:W-:Y:S01]  /*cc80*/  IABS R8, R13 ;  /* 0x0000000d00087213 */ /* 0x000fe20000000000 */
[----:B------:R-:W-:-:S02]  /*cc90*/  @!P4 IMAD.IADD R12, R12, 0x1, -R3 ;  /* 0x000000010c0cc824 */ /* 0x000fc400078e0a03 */
[----:B------:R-:W-:Y:S01]  /*cca0*/  @!P1 IMAD.MOV R20, RZ, RZ, -R20 ;  /* 0x000000ffff149224 */ /* 0x000fe200078e0a14 */
[C---:B------:R-:W-:Y:S01]  /*ccb0*/  ISETP.GT.U32.AND P4, PT, R3.reuse, R11, PT ;  /* 0x0000000b0300720c */ /* 0x040fe20003f84070 */
[----:B------:R-:W-:Y:S01]  /*ccc0*/  IMAD.MOV.U32 R18, RZ, RZ, R19 ;  /* 0x000000ffff127224 */ /* 0x000fe200078e0013 */
[----:B------:R-:W-:Y:S01]  /*ccd0*/  ISETP.GT.U32.AND P1, PT, R3, R12, PT ;  /* 0x0000000c0300720c */ /* 0x000fe20003f24070 */
[----:B------:R-:W-:Y:S01]  /*cce0*/  IMAD.HI.U32 R19, R2, R8, RZ ;  /* 0x0000000802137227 */ /* 0x000fe200078e00ff */
[----:B------:R0:W-:Y:S03]  /*ccf0*/  STL [R1+0x684], R20 ;  /* 0x0006841401007387 */ /* 0x0001e60000100800 */
[----:B------:R-:W-:Y:S02]  /*cd00*/  IMAD.MOV R19, RZ, RZ, -R19 ;  /* 0x000000ffff137224 */ /* 0x000fe400078e0a13 */
[----:B------:R-:W-:-:S02]  /*cd10*/  @!P5 IMAD.IADD R7, R7, 0x1, -R3 ;  /* 0x000000010707d824 */ /* 0x000fc400078e0a03 */
[----:B------:R-:W-:Y:S02]  /*cd20*/  VIADD R10, R5, 0x107 ;  /* 0x00000107050a7836 */ /* 0x000fe40000000000 */
[----:B------:R-:W-:Y:S01]  /*cd30*/  @!P4 IMAD.IADD R11, R11, 0x1, -R3 ;  /* 0x000000010b0bc824 */ /* 0x000fe200078e0a03 */
[C---:B------:R-:W-:Y:S01]  /*cd40*/  ISETP.GT.U32.AND P5, PT, R3.reuse, R7, PT ;  /* 0x000000070300720c */ /* 0x040fe20003fa4070 */
[----:B0-----:R-:W-:Y:S01]  /*cd50*/  IMAD.MOV.U32 R20, RZ, RZ, R15 ;  /* 0x000000ffff147224 */ /* 0x001fe200078e000f */
[----:B------:R-:W-:Y:S01]  /*cd60*/  IABS R17, R10 ;  /* 0x0000000a00117213 */ /* 0x000fe20000000000 */
[----:B------:R-:W-:Y:S01]  /*cd70*/  @!P1 IMAD.IADD R12, R12, 0x1, -R3 ;  /* 0x000000010c0c9824 */ /* 0x000fe200078e0a03 */
[C---:B------:R-:W-:Y:S01]  /*cd80*/  ISETP.GT.U32.AND P4, PT, R3.reuse, R11, PT ;  /* 0x0000000b0300720c */ /* 0x040fe20003f84070 */
[----:B------:R-:W-:Y:S01]  /*cd90*/  @!P6 IMAD.MOV R20, RZ, RZ, -R20 ;  /* 0x000000ffff14e224 */ /* 0x000fe200078e0a14 */
[----:B------:R-:W-:Y:S01]  /*cda0*/  ISETP.GE.AND P6, PT, R0, RZ, PT ;  /* 0x000000ff0000720c */ /* 0x000fe20003fc6270 */
[----:B------:R-:W-:-:S02]  /*cdb0*/  IMAD R0, R3, R19, R8 ;  /* 0x0000001303007224 */ /* 0x000fc400078e0208 */
[----:B------:R-:W-:Y:S01]  /*cdc0*/  VIADD R9, R5, 0x106 ;  /* 0x0000010605097836 */ /* 0x000fe20000000000 */
[----:B------:R0:W-:Y:S01]  /*cdd0*/  STL [R1+0x680], R20 ;  /* 0x0006801401007387 */ /* 0x0001e20000100800 */
[----:B------:R-:W-:Y:S01]  /*cde0*/  IMAD.MOV.U32 R15, RZ, RZ, R17 ;  /* 0x000000ffff0f7224 */ /* 0x000fe200078e0011 */
[----:B------:R-:W-:Y:S01]  /*cdf0*/  ISETP.GT.U32.AND P1, PT, R3, R0, PT ;  /* 0x000000000300720c */ /* 0x000fe20003f24070 */
[----:B------:R-:W-:Y:S01]  /*ce00*/  IMAD.HI.U32 R19, R2, R18, RZ ;  /* 0x0000001202137227 */ /* 0x000fe200078e00ff */
[----:B------:R-:W-:-:S03]  /*ce10*/  IABS R16, R9 ;  /* 0x0000000900107213 */ /* 0x000fc60000000000 */
[----:B------:R-:W-:-:S04]  /*ce20*/  IMAD.HI.U32 R17, R2, R15, RZ ;  /* 0x0000000f02117227 */ /* 0x000fc800078e00ff */
[----:B------:R-:W-:Y:S02]  /*ce30*/  IMAD.MOV R19, RZ, RZ, -R19 ;  /* 0x000000ffff137224 */ /* 0x000fe400078e0a13 */
[--C-:B------:R-:W-:Y:S01]  /*ce40*/  @!P5 IMAD.IADD R7, R7, 0x1, -R3.reuse ;  /* 0x000000010707d824 */ /* 0x100fe200078e0a03 */
[----:B------:R-:W-:Y:S01]  /*ce50*/  ISETP.GE.AND P5, PT, R13, RZ, PT ;  /* 0x000000ff0d00720c */ /* 0x000fe20003fa6270 */
[----:B0-----:R-:W-:Y:S02]  /*ce60*/  IMAD.MOV.U32 R20, RZ, RZ, R12 ;  /* 0x000000ffff147224 */ /* 0x001fe400078e000c */
[----:B------:R-:W-:Y:S02]  /*ce70*/  @!P1 IMAD.IADD R0, R0, 0x1, -R3 ;  /* 0x0000000100009824 */ /* 0x000fe400078e0a03 */
[----:B------:R-:W-:-:S04]  /*ce80*/  IMAD.HI.U32 R8, R2, R16, RZ ;  /* 0x0000001002087227 */ /* 0x000fc800078e00ff */
[----:B------:R-:W-:Y:S02]  /*ce90*/  IMAD.MOV R17, RZ, RZ, -R17 ;  /* 0x000000ffff117224 */ /* 0x000fe400078e0a11 */
[C---:B------:R-:W-:Y:S02]  /*cea0*/  IMAD R13, R3.reuse, R19, R18 ;  /* 0x00000013030d7224 */ /* 0x040fe400078e0212 */
[----:B------:R-:W-:Y:S01]  /*ceb0*/  @!P0 IMAD.MOV R20, RZ, RZ, -R20 ;  /* 0x000000ffff148224 */ /* 0x000fe200078e0a14 */
[C---:B------:R-:W-:Y:S01]  /*cec0*/  ISETP.GT.U32.AND P0, PT, R3.reuse, R0, PT ;  /* 0x000000000300720c */ /* 0x040fe20003f04070 */
[----:B------:R-:W-:Y:S01]  /*ced0*/  IMAD.MOV R18, RZ, RZ, -R8 ;  /* 0x000000ffff127224 */ /* 0x000fe200078e0a08 */
[C---:B------:R-:W-:Y:S01]  /*cee0*/  ISETP.GT.U32.AND P1, PT, R3.reuse, R13, PT ;  /* 0x0000000d0300720c */ /* 0x040fe20003f24070 */
[----:B------:R-:W-:Y:S01]  /*cef0*/  IMAD R15, R3, R17, R15 ;  /* 0x00000011030f7224 */ /* 0x000fe200078e020f */
[----:B------:R-:W-:Y:S01]  /*cf00*/  STL [R1+0x678], R20 ;  /* 0x0006781401007387 */ /* 0x000fe20000100800 */
[----:B------:R-:W-:-:S02]  /*cf10*/  @!P4 IMAD.IADD R11, R11, 0x1, -R3 ;  /* 0x000000010b0bc824 */ /* 0x000fc400078e0a03 */
[C---:B------:R-:W-:Y:S01]  /*cf20*/  IMAD R12, R3.reuse, R18, R16 ;  /* 0x00000012030c7224 */ /* 0x040fe200078e0210 */
[----:B------:R-:W-:Y:S01]  /*cf30*/  ISETP.GT.U32.AND P4, PT, R3, R15, PT ;  /* 0x0000000f0300720c */ /* 0x000fe20003f84070 */
[----:B------:R-:W-:Y:S02]  /*cf40*/  IMAD.MOV.U32 R17, RZ, RZ, R11 ;  /* 0x000000ffff117224 */ /* 0x000fe400078e000b */
[----:B------:R-:W-:Y:S01]  /*cf50*/  @!P2 IMAD.MOV R7, RZ, RZ, -R7 ;  /* 0x000000ffff07a224 */ /* 0x000fe200078e0a07 */
[----:B------:R-:W-:Y:S01]  /*cf60*/  ISETP.GE.AND P2, PT, R14, RZ, PT ;  /* 0x000000ff0e00720c */ /* 0x000fe20003f46270 */
[----:B------:R-:W-:Y:S02]  /*cf70*/  VIADD R8, R5, 0x105 ;  /* 0x0000010505087836 */ /* 0x000fe40000000000 */
[----:B------:R-:W-:Y:S01]  /*cf80*/  @!P6 IMAD.MOV R17, RZ, RZ, -R17 ;  /* 0x000000ffff11e224 */ /* 0x000fe200078e0a11 */
[----:B------:R0:W-:Y:S01]  /*cf90*/  STL [R1+0x674], R7 ;  /* 0x0006740701007387 */ /* 0x0001e20000100800 */
[----:B------:R-:W-:Y:S01]  /*cfa0*/  ISETP.GT.U32.AND P6, PT, R3, R12, PT ;  /* 0x0000000c0300720c */ /* 0x000fe20003fc4070 */
[--C-:B------:R-:W-:Y:S01]  /*cfb0*/  @!P0 IMAD.IADD R0, R0, 0x1, -R3.reuse ;  /* 0x0000000100008824 */ /* 0x100fe200078e0a03 */
[----:B------:R-:W-:Y:S01]  /*cfc0*/  IABS R16, R8 ;  /* 0x0000000800107213 */ /* 0x000fe20000000000 */
[--C-:B------:R-:W-:Y:S01]  /*cfd0*/  @!P1 IMAD.IADD R13, R13, 0x1, -R3.reuse ;  /* 0x000000010d0d9824 */ /* 0x100fe200078e0a03 */
[----:B------:R-:W-:Y:S01]  /*cfe0*/  ISETP.GE.AND P0, PT, R10, RZ, PT ;  /* 0x000000ff0a00720c */ /* 0x000fe20003f06270 */
[----:B------:R-:W-:Y:S01]  /*cff0*/  @!P4 IMAD.IADD R15, R15, 0x1, -R3 ;  /* 0x000000010f0fc824 */ /* 0x000fe200078e0a03 */
[----:B------:R-:W-:Y:S01]  /*d000*/  ISETP.GE.AND P1, PT, R9, RZ, PT ;  /* 0x000000ff0900720c */ /* 0x000fe20003f26270 */
[----:B------:R-:W-:Y:S01]  /*d010*/  IMAD.HI.U32 R11, R2, R16, RZ ;  /* 0x00000010020b7227 */ /* 0x000fe200078e00ff */
[----:B------:R-:W-:Y:S01]  /*d020*/  ISETP.GT.U32.AND P4, PT, R3, R13, PT ;  /* 0x0000000d0300720c */ /* 0x000fe20003f84070 */
[----:B------:R-:W-:Y:S02]  /*d030*/  STL [R1+0x670], R17 ;  /* 0x0006701101007387 */ /* 0x000fe40000100800 */
[----:B0-----:R-:W-:-:S02]  /*d040*/  VIADD R7, R5, 0x104 ;  /* 0x0000010405077836 */ /* 0x001fc40000000000 */
[----:B------:R-:W-:Y:S02]  /*d050*/  IMAD.MOV R9, RZ, RZ, -R11 ;  /* 0x000000ffff097224 */ /* 0x000fe400078e0a0b */
[----:B------:R-:W-:Y:S01]  /*d060*/  IMAD.MOV.U32 R14, RZ, RZ, R0 ;  /* 0x000000ffff0e7224 */ /* 0x000fe200078e0000 */
[----:B------:R-:W-:Y:S01]  /*d070*/  IABS R10, R7 ;  /* 0x00000007000a7213 */ /* 0x000fe20000000000 */
[----:B------:R-:W-:Y:S01]  /*d080*/  @!P6 IMAD.IADD R12, R12, 0x1, -R3 ;  /* 0x000000010c0ce824 */ /* 0x000fe200078e0a03 */
[C---:B------:R-:W-:Y:S01]  /*d090*/  ISETP.GT.U32.AND P6, PT, R3.reuse, R15, PT ;  /* 0x0000000f0300720c */ /* 0x040fe20003fc4070 */
[C---:B------:R-:W-:Y:S02]  /*d0a0*/  IMAD R16, R3.reuse, R9, R16 ;  /* 0x0000000903107224 */ /* 0x040fe400078e0210 */
[----:B------:R-:W-:Y:S02]  /*d0b0*/  IMAD.MOV.U32 R11, RZ, RZ, R10 ;  /* 0x000000ffff0b7224 */ /* 0x000fe400078e000a */
[----:B------:R-:W-:Y:S01]  /*d0c0*/  @!P5 IMAD.MOV R14, RZ, RZ, -R14 ;  /* 0x000000ffff0ed224 */ /* 0x000fe200078e0a0e */
[----:B------:R-:W-:Y:S01]  /*d0d0*/  ISETP.GT.U32.AND P5, PT, R3, R12, PT ;  /* 0x0000000c0300720c */ /* 0x000fe20003fa4070 */
[----:B------:R-:W-:-:S03]  /*d0e0*/  IMAD.HI.U32 R9, R2, R11, RZ ;  /* 0x0000000b02097227 */ /* 0x000fc600078e00ff */
[----:B------:R0:W-:Y:S01]  /*d0f0*/  STL [R1+0x668], R14 ;  /* 0x0006680e01007387 */ /* 0x0001e20000100800 */
[----:B------:R-:W-:Y:S02]  /*d100*/  IMAD.MOV R9, RZ, RZ, -R9 ;  /* 0x000000ffff097224 */ /* 0x000fe400078e0a09 */
[----:B------:R-:W-:Y:S01]  /*d110*/  @!P4 IMAD.IADD R13, R13, 0x1, -R3 ;  /* 0x000000010d0dc824 */ /* 0x000fe200078e0a03 */
[C---:B------:R-:W-:Y:S01]  /*d120*/  ISETP.GT.U32.AND P4, PT, R3.reuse, R16, PT ;  /* 0x000000100300720c */ /* 0x040fe20003f84070 */
[----:B------:R-:W-:Y:S02]  /*d130*/  IMAD R11, R3, R9, R11 ;  /* 0x00000009030b7224 */ /* 0x000fe400078e020b */
[----:B------:R-:W-:Y:S02]  /*d140*/  @!P6 IMAD.IADD R15, R15, 0x1, -R3 ;  /* 0x000000010f0fe824 */ /* 0x000fe400078e0a03 */
[----:B------:R-:W-:Y:S01]  /*d150*/  VIADD R19, R5, 0x101 ;  /* 0x0000010105137836 */ /* 0x000fe20000000000 */
[----:B------:R-:W-:Y:S01]  /*d160*/  ISETP.GT.U32.AND P6, PT, R3, R11, PT ;  /* 0x0000000b0300720c */ /* 0x000fe20003fc4070 */
[----:B0-----:R-:W-:-:S02]  /*d170*/  VIADD R14, R5, 0x102 ;  /* 0x00000102050e7836 */ /* 0x001fc40000000000 */
[----:B------:R-:W-:Y:S01]  /*d180*/  VIADD R0, R5, 0x103 ;  /* 0x0000010305007836 */ /* 0x000fe20000000000 */
[----:B------:R-:W-:Y:S01]  /*d190*/  IABS R17, R19 ;  /* 0x0000001300117213 */ /* 0x000fe20000000000 */
[----:B------:R-:W-:Y:S01]  /*d1a0*/  IMAD.MOV.U32 R20, RZ, RZ, R13 ;  /* 0x000000ffff147224 */ /* 0x000fe200078e000d */
[----:B------:R-:W-:Y:S01]  /*d1b0*/  IABS R9, R14 ;  /* 0x0000000e00097213 */ /* 0x000fe20000000000 */
[--C-:B------:R-:W-:Y:S01]  /*d1c0*/  @!P5 IMAD.IADD R12, R12, 0x1, -R3.reuse ;  /* 0x000000010c0cd824 */ /* 0x100fe200078e0a03 */
[----:B------:R-:W-:Y:S01]  /*d1d0*/  IABS R10, R0 ;  /* 0x00000000000a7213 */ /* 0x000fe20000000000 */
[----:B------:R-:W-:Y:S01]  /*d1e0*/  @!P4 IMAD.IADD R16, R16, 0x1, -R3 ;  /* 0x000000011010c824 */ /* 0x000fe200078e0a03 */
[----:B------:R-:W-:Y:S01]  /*d1f0*/  ISETP.GE.AND P5, PT, R8, RZ, PT ;  /* 0x000000ff0800720c */ /* 0x000fe20003fa6270 */
[----:B------:R-:W-:Y:S01]  /*d200*/  IMAD.HI.U32 R18, R2, R9, RZ ;  /* 0x0000000902127227 */ /* 0x000fe200078e00ff */
[----:B------:R-:W-:-:S03]  /*d210*/  ISETP.GE.AND P4, PT, R7, RZ, PT ;  /* 0x000000ff0700720c */ /* 0x000fc60003f86270 */
[----:B------:R-:W-:Y:S02]  /*d220*/  IMAD.MOV R13, RZ, RZ, -R18 ;  /* 0x000000ffff0d7224 */ /* 0x000fe400078e0a12 */
[----:B------:R-:W-:Y:S02]  /*d230*/  @!P6 IMAD.IADD R11, R11, 0x1, -R3 ;  /* 0x000000010b0be824 */ /* 0x000fe400078e0a03 */
[----:B------:R-:W-:Y:S01]  /*d240*/  @!P2 IMAD.MOV R20, RZ, RZ, -R20 ;  /* 0x000000ffff14a224 */ /* 0x000fe200078e0a14 */
[C---:B------:R-:W-:Y:S01]  /*d250*/  ISETP.GT.U32.AND P2, PT, R3.reuse, R16, PT ;  /* 0x000000100300720c */ /* 0x040fe20003f44070 */
[C---:B------:R-:W-:Y:S01]  /*d260*/  IMAD R9, R3.reuse, R13, R9 ;  /* 0x0000000d03097224 */ /* 0x040fe200078e0209 */
[----:B------:R-:W-:Y:S01]  /*d270*/  ISETP.GT.U32.AND P6, PT, R3, R11, PT ;  /* 0x0000000b0300720c */ /* 0x000fe20003fc4070 */
[----:B------:R-:W-:Y:S01]  /*d280*/  IMAD.MOV.U32 R18, RZ, RZ, R12 ;  /* 0x000000ffff127224 */ /* 0x000fe200078e000c */
[----:B------:R-:W-:Y:S01]  /*d290*/  STL [R1+0x658], R20 ;  /* 0x0006581401007387 */ /* 0x000fe20000100800 */
[----:B------:R-:W-:-:S02]  /*d2a0*/  IMAD.MOV.U32 R8, RZ, RZ, R17 ;  /* 0x000000ffff087224 */ /* 0x000fc400078e0011 */
[----:B------:R-:W-:-:S04]  /*d2b0*/  IMAD.HI.U32 R17, R2, R10, RZ ;  /* 0x0000000a02117227 */ /* 0x000fc800078e00ff */
[----:B------:R-:W-:Y:S01]  /*d2c0*/  @!P1 IMAD.MOV R18, RZ, RZ, -R18 ;  /* 0x000000ffff129224 */ /* 0x000fe200078e0a12 */
[----:B------:R-:W-:Y:S01]  /*d2d0*/  ISETP.GT.U32.AND P1, PT, R3, R9, PT ;  /* 0x000000090300720c */ /* 0x000fe20003f24070 */
[----:B------:R-:W-:-:S04]  /*d2e0*/  IMAD.HI.U32 R7, R2, R8, RZ ;  /* 0x0000000802077227 */ /* 0x000fc800078e00ff */
[----:B------:R-:W-:Y:S02]  /*d2f0*/  IMAD.MOV R17, RZ, RZ, -R17 ;  /* 0x000000ffff117224 */ /* 0x000fe400078e0a11 */
[----:B------:R-:W-:Y:S02]  /*d300*/  IMAD.MOV R7, RZ, RZ, -R7 ;  /* 0x000000ffff077224 */ /* 0x000fe400078e0a07 */
[----:B------:R-:W-:Y:S02]  /*d310*/  @!P0 IMAD.MOV R15, RZ, RZ, -R15 ;  /* 0x000000ffff0f8224 */ /* 0x000fe400078e0a0f */
[C---:B------:R-:W-:Y:S02]  /*d320*/  IMAD R10, R3.reuse, R17, R10 ;  /* 0x00000011030a7224 */ /* 0x040fe400078e020a */
[C---:B------:R-:W-:Y:S01]  /*d330*/  IMAD R8, R3.reuse, R7, R8 ;  /* 0x0000000703087224 */ /* 0x040fe200078e0208 */
[----:B------:R-:W-:Y:S01]  /*d340*/  STL [R1+0x63c], R15 ;  /* 0x00063c0f01007387 */ /* 0x000fe20000100800 */
[--C-:B------:R-:W-:Y:S01]  /*d350*/  @!P2 IMAD.IADD R16, R16, 0x1, -R3.reuse ;  /* 0x000000011010a824 */ /* 0x100fe200078e0a03 */
[----:B------:R-:W-:Y:S01]  /*d360*/  ISETP.GT.U32.AND P0, PT, R3, R10, PT ;  /* 0x0000000a0300720c */ /* 0x000fe20003f04070 */
[----:B------:R-:W-:Y:S01]  /*d370*/  VIADD R13, R5, 0xff ;  /* 0x000000ff050d7836 */ /* 0x000fe20000000000 */
[----:B------:R0:W-:Y:S01]  /*d380*/  STL [R1+0x640], R18 ;  /* 0x0006401201007387 */ /* 0x0001e20000100800 */
[----:B------:R-:W-:Y:S01]  /*d390*/  ISETP.GE.AND P2, PT, R0, RZ, PT ;  /* 0x000000ff0000720c */ /* 0x000fe20003f46270 */
[--C-:B------:R-:W-:Y:S01]  /*d3a0*/  @!P6 IMAD.IADD R11, R11, 0x1, -R3.reuse ;  /* 0x000000010b0be824 */ /* 0x100fe200078e0a03 */
[----:B------:R-:W-:Y:S01]  /*d3b0*/  ISETP.GT.U32.AND P6, PT, R3, R8, PT ;  /* 0x000000080300720c */ /* 0x000fe20003fc4070 */
[----:B------:R-:W-:Y:S01]  /*d3c0*/  @!P1 IMAD.IADD R9, R9, 0x1, -R3 ;  /* 0x0000000109099824 */ /* 0x000fe200078e0a03 */
[----:B------:R-:W-:Y:S01]  /*d3d0*/  IABS R0, R13 ;  /* 0x0000000d00007213 */ /* 0x000fe20000000000 */
[----:B------:R-:W-:-:S02]  /*d3e0*/  VIADD R12, R5, 0x100 ;  /* 0x00000100050c7836 */ /* 0x000fc40000000000 */
[----:B------:R-:W-:Y:S02]  /*d3f0*/  @!P4 IMAD.MOV R11, RZ, RZ, -R11 ;  /* 0x000000ffff0bc224 */ /* 0x000fe400078e0a0b */
[----:B0-----:R-:W-:Y:S01]  /*d400*/  IMAD.MOV.U32 R18, RZ, RZ, R16 ;  /* 0x000000ffff127224 */ /* 0x001fe200078e0010 */
[----:B------:R-:W-:Y:S01]  /*d410*/  IABS R7, R12 ;  /* 0x0000000c00077213 */ /* 0x000fe20000000000 */
[----:B------:R-:W-:-:S04]  /*d420*/  IMAD.HI.U32 R17, R2, R0, RZ ;  /* 0x0000000002117227 */ /* 0x000fc800078e00ff */
[----:B------:R-:W-:Y:S01]  /*d430*/  @!P5 IMAD.MOV R18, RZ, RZ, -R18 ;  /* 0x000000ffff12d224 */ /* 0x000fe200078e0a12 */
[C---:B------:R-:W-:Y:S01]  /*d440*/  ISETP.GT.U32.AND P5, PT, R3.reuse, R9, PT ;  /* 0x000000090300720c */ /* 0x040fe20003fa4070 */
[----:B------:R-:W-:Y:S02]  /*d450*/  IMAD.MOV R17, RZ, RZ, -R17 ;  /* 0x000000ffff117224 */ /* 0x000fe400078e0a11 */
[--C-:B------:R-:W-:Y:S01]  /*d460*/  @!P0 IMAD.IADD R10, R10, 0x1, -R3.reuse ;  /* 0x000000010a0a8824 */ /* 0x100fe200078e0a03 */
[----:B------:R-:W-:Y:S01]  /*d470*/  ISETP.GE.AND P0, PT, R14, RZ, PT ;  /* 0x000000ff0e00720c */ /* 0x000fe20003f06270 */
[--C-:B------:R-:W-:Y:S01]  /*d480*/  @!P6 IMAD.IADD R8, R8, 0x1, -R3.reuse ;  /* 0x000000010808e824 */ /* 0x100fe200078e0a03 */
[----:B------:R0:W-:Y:S01]  /*d490*/  STL [R1+0x650], R18 ;  /* 0x0006501201007387 */ /* 0x0001e20000100800 */
[C---:B------:R-:W-:Y:S01]  /*d4a0*/  IMAD R0, R3.reuse, R17, R0 ;  /* 0x0000001103007224 */ /* 0x040fe200078e0200 */
[C---:B------:R-:W-:Y:S01]  /*d4b0*/  ISETP.GT.U32.AND P1, PT, R3.reuse, R10, PT ;  /* 0x0000000a0300720c */ /* 0x040fe20003f24070 */
[----:B------:R-:W-:Y:S01]  /*d4c0*/  IMAD.HI.U32 R15, R2, R7, RZ ;  /* 0x00000007020f7227 */ /* 0x000fe200078e00ff */
[----:B------:R-:W-:Y:S01]  /*d4d0*/  ISETP.GT.U32.AND P6, PT, R3, R8, PT ;  /* 0x000000080300720c */ /* 0x000fe20003fc4070 */
[----:B------:R1:W-:Y:S02]  /*d4e0*/  STL [R1+0x638], R11 ;  /* 0x0006380b01007387 */ /* 0x0003e40000100800 */
[----:B------:R-:W-:Y:S01]  /*d4f0*/  @!P5 IMAD.IADD R9, R9, 0x1, -R3 ;  /* 0x000000010909d824 */ /* 0x000fe200078e0a03 */
[----:B------:R-:W-:Y:S01]  /*d500*/  ISETP.GT.U32.AND P5, PT, R3, R0, PT ;  /* 0x000000000300720c */ /* 0x000fe20003fa4070 */
[----:B------:R-:W-:-:S02]  /*d510*/  IMAD.MOV R15, RZ, RZ, -R15 ;  /* 0x000000ffff0f7224 */ /* 0x000fc400078e0a0f */
[----:B------:R-:W-:Y:S02]  /*d520*/  VIADD R14, R5, 0xfe ;  /* 0x000000fe050e7836 */ /* 0x000fe40000000000 */
[----:B------:R-:W-:Y:S02]  /*d530*/  IMAD R7, R3, R15, R7 ;  /* 0x0000000f03077224 */ /* 0x000fe400078e0207 */
[----:B------:R-:W-:Y:S01]  /*d540*/  VIADD R15, R5, 0xfd ;  /* 0x000000fd050f7836 */ /* 0x000fe20000000000 */
[----:B------:R-:W-:Y:S01]  /*d550*/  IABS R16, R14 ;  /* 0x0000000e00107213 */ /* 0x000fe20000000000 */
[--C-:B------:R-:W-:Y:S01]  /*d560*/  @!P1 IMAD.IADD R10, R10, 0x1, -R3.reuse ;  /* 0x000000010a0a9824 */ /* 0x100fe200078e0a03 */
[----:B------:R-:W-:Y:S01]  /*d570*/  ISETP.GT.U32.AND P1, PT, R3, R7, PT ;  /* 0x000000070300720c */ /* 0x000fe20003f24070 */
[--C-:B------:R-:W-:Y:S01]  /*d580*/  @!P6 IMAD.IADD R8, R8, 0x1, -R3.reuse ;  /* 0x000000010808e824 */ /* 0x100fe200078e0a03 */
[----:B0-----:R-:W-:Y:S01]  /*d590*/  IABS R18, R15 ;  /* 0x0000000f00127213 */ /* 0x001fe20000000000 */
[----:B------:R-:W-:Y:S01]  /*d5a0*/  @!P5 IMAD.IADD R0, R0, 0x1, -R3 ;  /* 0x000000010000d824 */ /* 0x000fe200078e0a03 */
[----:B------:R-:W-:Y:S01]  /*d5b0*/  ISETP.GE.AND P6, PT, R19, RZ, PT ;  /* 0x000000ff1300720c */ /* 0x000fe20003fc6270 */
[----:B------:R-:W-:-:S03]  /*d5c0*/  IMAD.HI.U32 R20, R2, R16, RZ ;  /* 0x0000001002147227 */ /* 0x000fc600078e00ff */
[----:B------:R-:W-:Y:S01]  /*d5d0*/  ISETP.GT.U32.AND P4, PT, R3, R0, PT ;  /* 0x000000000300720c */ /* 0x000fe20003f84070 */
[----:B------:R-:W-:-:S04]  /*d5e0*/  IMAD.HI.U32 R21, R2, R18, RZ ;  /* 0x0000001202157227 */ /* 0x000fc800078e00ff */
[----:B------:R-:W-:Y:S02]  /*d5f0*/  VIADD R17, R5, 0xfc ;  /* 0x000000fc05117836 */ /* 0x000fe40000000000 */
[----:B------:R-:W-:Y:S02]  /*d600*/  IMAD.MOV R19, RZ, RZ, -R20 ;  /* 0x000000ffff137224 */ /* 0x000fe400078e0a14 */
[----:B------:R-:W-:Y:S01]  /*d610*/  IMAD.MOV R21, RZ, RZ, -R21 ;  /* 0x000000ffff157224 */ /* 0x000fe200078e0a15 */
[----:B------:R-:W-:Y:S01]  /*d620*/  IABS R20, R17 ;  /* 0x0000001100147213 */ /* 0x000fe20000000000 */
[----:B------:R-:W-:Y:S01]  /*d630*/  @!P1 IMAD.IADD R7, R7, 0x1, -R3 ;  /* 0x0000000107079824 */ /* 0x000fe200078e0a03 */
[----:B------:R-:W-:Y:S01]  /*d640*/  ISETP.GE.AND P1, PT, R12, RZ, PT ;  /* 0x000000ff0c00720c */ /* 0x000fe20003f26270 */
[----:B------:R-:W-:Y:S02]  /*d650*/  @!P2 IMAD.MOV R10, RZ, RZ, -R10 ;  /* 0x000000ffff0aa224 */ /* 0x000fe400078e0a0a */
[----:B------:R-:W-:Y:S01]  /*d660*/  @!P0 IMAD.MOV R9, RZ, RZ, -R9 ;  /* 0x000000ffff098224 */ /* 0x000fe200078e0a09 */
[C---:B------:R-:W-:Y:S01]  /*d670*/  ISETP.GT.U32.AND P5, PT, R3.reuse, R7, PT ;  /* 0x000000070300720c */ /* 0x040fe20003fa4070 */
[----:B------:R-:W-:Y:S01]  /*d680*/  IMAD R16, R3, R19, R16 ;  /* 0x0000001303107224 */ /* 0x000fe200078e0210 */
[----:B------:R-:W-:Y:S01]  /*d690*/  STL [R1+0x634], R10 ;  /* 0x0006340a01007387 */ /* 0x000fe20000100800 */
[----:B------:R-:W-:Y:S01]  /*d6a0*/  @!P6 IMAD.MOV R8, RZ, RZ, -R8 ;  /* 0x000000ffff08e224 */ /* 0x000fe200078e0a08 */
[----:B------:R-:W-:Y:S01]  /*d6b0*/  ISETP.GE.AND P0, PT, R13, RZ, PT ;  /* 0x000000ff0d00720c */ /* 0x000fe20003f06270 */
[C---:B------:R-:W-:Y:S01]  /*d6c0*/  IMAD R18, R3.reuse, R21, R18 ;  /* 0x0000001503127224 */ /* 0x040fe200078e0212 */
[----:B------:R0:W-:Y:S01]  /*d6d0*/  STL [R1+0x630], R9 ;  /* 0x0006300901007387 */ /* 0x0001e20000100800 */
[----:B------:R-:W-:Y:S01]  /*d6e0*/  @!P4 IMAD.IADD R0, R0, 0x1, -R3 ;  /* 0x000000010000c824 */ /* 0x000fe200078e0a03 */
[----:B------:R-:W-:-:S02]  /*d6f0*/  ISETP.GT.U32.AND P2, PT, R3, R16, PT ;  /* 0x000000100300720c */ /* 0x000fc40003f44070 */
[----:B------:R2:W-:Y:S01]  /*d700*/  STL [R1+0x62c], R8 ;  /* 0x00062c0801007387 */ /* 0x0005e20000100800 */
[----:B------:R-:W-:Y:S01]  /*d710*/  ISETP.GT.U32.AND P4, PT, R3, R18, PT ;  /* 0x000000120300720c */ /* 0x000fe20003f84070 */
[----:B-1----:R-:W-:Y:S01]  /*d720*/  IMAD.MOV.U32 R11, RZ, RZ, R0 ;  /* 0x000000ffff0b7224 */ /* 0x002fe200078e0000 */
[----:B------:R-:W-:Y:S01]  /*d730*/  ISETP.GE.AND P6, PT, R14, RZ, PT ;  /* 0x000000ff0e00720c */ /* 0x000fe20003fc6270 */
[----:B------:R-:W-:Y:S01]  /*d740*/  @!P5 IMAD.IADD R7, R7, 0x1, -R3 ;  /* 0x000000010707d824 */ /* 0x000fe200078e0a03 */
[----:B------:R-:W-:Y:S01]  /*d750*/  ISETP.GE.AND P5, PT, R15, RZ, PT ;  /* 0x000000ff0f00720c */ /* 0x000fe20003fa6270 */
[----:B0-----:R-:W-:Y:S02]  /*d760*/  VIADD R9, R5, 0xfb ;  /* 0x000000fb05097836 */ /* 0x001fe40000000000 */
[----:B------:R-:W-:Y:S02]  /*d770*/  @!P0 IMAD.MOV R11, RZ, RZ, -R11 ;  /* 0x000000ffff0b8224 */ /* 0x000fe400078e0a0b */
[----:B--2---:R-:W-:Y:S01]  /*d780*/  IMAD.HI.U32 R8, R2, R20, RZ ;  /* 0x0000001402087227 */ /* 0x004fe200078e00ff */
[----:B------:R-:W-:-:S03]  /*d790*/  IABS R14, R9 ;  /* 0x00000009000e7213 */ /* 0x000fc60000000000 */
[----:B------:R-:W-:Y:S02]  /*d7a0*/  IMAD.MOV R8, RZ, RZ, -R8 ;  /* 0x000000ffff087224 */ /* 0x000fe400078e0a08 */
[--C-:B------:R-:W-:Y:S02]  /*d7b0*/  @!P2 IMAD.IADD R16, R16, 0x1, -R3.reuse ;  /* 0x000000011010a824 */ /* 0x100fe400078e0a03 */
[C---:B------:R-:W-:Y:S02]  /*d7c0*/  IMAD R8, R3.reuse, R8, R20 ;  /* 0x0000000803087224 */ /* 0x040fe400078e0214 */
[----:B------:R-:W-:Y:S01]  /*d7d0*/  @!P4 IMAD.IADD R18, R18, 0x1, -R3 ;  /* 0x000000011212c824 */ /* 0x000fe200078e0a03 */
[C---:B------:R-:W-:Y:S01]  /*d7e0*/  ISETP.GT.U32.AND P2, PT, R3.reuse, R16, PT ;  /* 0x000000100300720c */ /* 0x040fe20003f44070 */
[----:B------:R-:W-:Y:S01]  /*d7f0*/  IMAD.MOV.U32 R10, RZ, RZ, R7 ;  /* 0x000000ffff0a7224 */ /* 0x000fe200078e0007 */
[C---:B------:R-:W-:Y:S01]  /*d800*/  ISETP.GT.U32.AND P0, PT, R3.reuse, R8, PT ;  /* 0x000000080300720c */ /* 0x040fe20003f04070 */
[----:B------:R-:W-:Y:S01]  /*d810*/  IMAD.HI.U32 R7, R2, R14, RZ ;  /* 0x0000000e02077227 */ /* 0x000fe200078e00ff */
[----:B------:R-:W-:-:S03]  /*d820*/  ISETP.GT.U32.AND P4, PT, R3, R18, PT ;  /* 0x000000120300720c */ /* 0x000fc60003f84070 */
[----:B------:R-:W-:Y:S01]  /*d830*/  @!P1 IMAD.MOV R10, RZ, RZ, -R10 ;  /* 0x000000ffff0a9224 */ /* 0x000fe200078e0a0a */
[----:B------:R-:W-:Y:S01]  /*d840*/  ISETP.GE.AND P1, PT, R17, RZ, PT ;  /* 0x000000ff1100720c */ /* 0x000fe20003f26270 */
[----:B------:R-:W-:Y:S02]  /*d850*/  IMAD.MOV R7, RZ, RZ, -R7 ;  /* 0x000000ffff077224 */ /* 0x000fe400078e0a07 */
[----:B------:R-:W-:Y:S01]  /*d860*/  VIADD R0, R5, 0xf9 ;  /* 0x000000f905007836 */ /* 0x000fe20000000000 */
[----:B------:R0:W-:Y:S01]  /*d870*/  STL [R1+0x628], R10 ;  /* 0x0006280a01007387 */ /* 0x0001e20000100800 */
[----:B------:R-:W-:Y:S02]  /*d880*/  IMAD R14, R3, R7, R14 ;  /* 0x00000007030e7224 */ /* 0x000fe400078e020e */
[--C-:B------:R-:W-:Y:S01]  /*d890*/  @!P0 IMAD.IADD R8, R8, 0x1, -R3.reuse ;  /* 0x0000000108088824 */ /* 0x100fe200078e0a03 */
[----:B------:R1:W-:Y:S01]  /*d8a0*/  STL [R1+0x61c], R11 ;  /* 0x00061c0b01007387 */ /* 0x0003e20000100800 */
[--C-:B------:R-:W-:Y:S01]  /*d8b0*/  @!P2 IMAD.IADD R16, R16, 0x1, -R3.reuse ;  /* 0x000000011010a824 */ /* 0x100fe200078e0a03 */
[----:B------:R-:W-:Y:S01]  /*d8c0*/  ISETP.GE.AND P2, PT, R9, RZ, PT ;  /* 0x000000ff0900720c */ /* 0x000fe20003f46270 */
[----:B------:R-:W-:Y:S01]  /*d8d0*/  @!P4 IMAD.IADD R18, R18, 0x1, -R3 ;  /* 0x000000011212c824 */ /* 0x000fe200078e0a03 */
[C---:B------:R-:W-:Y:S01]  /*d8e0*/  ISETP.GT.U32.AND P0, PT, R3.reuse, R8, PT ;  /* 0x000000080300720c */ /* 0x040fe20003f04070 */
[----:B------:R-:W-:Y:S01]  /*d8f0*/  IMAD.MOV.U32 R15, RZ, RZ, R16 ;  /* 0x000000ffff0f7224 */ /* 0x000fe200078e0010 */
[----:B------:R-:W-:Y:S01]  /*d900*/  ISETP.GT.U32.AND P4, PT, R3, R14, PT ;  /* 0x0000000e0300720c */ /* 0x000fe20003f84070 */
[----:B0-----:R-:W-:-:S02]  /*d910*/  VIADD R10, R5, 0xfa ;  /* 0x000000fa050a7836 */ /* 0x001fc40000000000 */
[----:B------:R-:W-:Y:S01]  /*d920*/  @!P6 IMAD.MOV R15, RZ, RZ, -R15 ;  /* 0x000000ffff0fe224 */ /* 0x000fe200078e0a0f */
[----:B-1----:R-:W-:Y:S01]  /*d930*/  IABS R11, R0 ;  /* 0x00000000000b7213 */ /* 0x002fe20000000000 */
[----:B------:R-:W-:Y:S01]  /*d940*/  VIADD R17, R5, 0xf8 ;  /* 0x000000f805117836 */ /* 0x000fe20000000000 */
[----:B------:R-:W-:Y:S02]  /*d950*/  IABS R12, R10 ;  /* 0x0000000a000c7213 */ /* 0x000fe40000000000 */
[----:B------:R0:W-:Y:S01]  /*d960*/  STL [R1+0x5f4], R15 ;  /* 0x0005f40f01007387 */ /* 0x0001e20000100800 */
[----:B------:R-:W-:Y:S01]  /*d970*/  IMAD.HI.U32 R13, R2, R11, RZ ;  /* 0x0000000b020d7227 */ /* 0x000fe200078e00ff */
[----:B------:R-:W-:Y:S02]  /*d980*/  IABS R7, R17 ;  /* 0x0000001100077213 */ /* 0x000fe40000000000 */
[----:B------:R-:W-:Y:S01]  /*d990*/  ISETP.GE.AND P6, PT, R10, RZ, PT ;  /* 0x000000ff0a00720c */ /* 0x000fe20003fc6270 */
[----:B------:R-:W-:-:S04]  /*d9a0*/  IMAD.HI.U32 R9, R2, R12, RZ ;  /* 0x0000000c02097227 */ /* 0x000fc800078e00ff */
[----:B------:R-:W-:Y:S02]  /*d9b0*/  IMAD.MOV R9, RZ, RZ, -R9 ;  /* 0x000000ffff097224 */ /* 0x000fe400078e0a09 */
[----:B0-----:R-:W-:Y:S02]  /*d9c0*/  IMAD.MOV.U32 R15, RZ, RZ, R18 ;  /* 0x000000ffff0f7224 */ /* 0x001fe400078e0012 */
[C---:B------:R-:W-:Y:S02]  /*d9d0*/  IMAD R12, R3.reuse, R9, R12 ;  /* 0x00000009030c7224 */ /* 0x040fe400078e020c */
[----:B------:R-:W-:Y:S02]  /*d9e0*/  IMAD.MOV R13, RZ, RZ, -R13 ;  /* 0x000000ffff0d7224 */ /* 0x000fe400078e0a0d */
[--C-:B------:R-:W-:Y:S01]  /*d9f0*/  @!P0 IMAD.IADD R8, R8, 0x1, -R3.reuse ;  /* 0x0000000108088824 */ /* 0x100fe200078e0a03 */
[----:B------:R-:W-:Y:S01]  /*da00*/  ISETP.GT.U32.AND P0, PT, R3, R12, PT ;  /* 0x0000000c0300720c */ /* 0x000fe20003f04070 */
[----:B------:R-:W-:-:S02]  /*da10*/  @!P4 IMAD.IADD R14, R14, 0x1, -R3 ;  /* 0x000000010e0ec824 */ /* 0x000fc400078e0a03 */
[----:B------:R-:W-:Y:S01]  /*da20*/  @!P5 IMAD.MOV R15, RZ, RZ, -R15 ;  /* 0x000000ffff0fd224 */ /* 0x000fe200078e0a0f */
[----:B------:R-:W-:Y:S01]  /*da30*/  ISETP.GE.AND P5, PT, R0, RZ, PT ;  /* 0x000000ff0000720c */ /* 0x000fe20003fa6270 */
[C---:B------:R-:W-:Y:S01]  /*da40*/  IMAD R11, R3.reuse, R13, R11 ;  /* 0x0000000d030b7224 */ /* 0x040fe200078e020b */
[----:B------:R-:W-:Y:S01]  /*da50*/  ISETP.GT.U32.AND P4, PT, R3, R14, PT ;  /* 0x0000000e0300720c */ /* 0x000fe20003f84070 */
[----:B------:R-:W-:Y:S01]  /*da60*/  IMAD.MOV.U32 R9, RZ, RZ, R8 ;  /* 0x000000ffff097224 */ /* 0x000fe200078e0008 */
[----:B------:R0:W-:Y:S01]  /*da70*/  STL [R1+0x618], R15 ;  /* 0x0006180f01007387 */ /* 0x0001e20000100800 */
[----:B------:R-:W-:-:S04]  /*da80*/  IMAD.HI.U32 R0, R2, R7, RZ ;  /* 0x0000000702007227 */ /* 0x000fc800078e00ff */
[----:B------:R-:W-:Y:S01]  /*da90*/  @!P1 IMAD.MOV R9, RZ, RZ, -R9 ;  /* 0x000000ffff099224 */ /* 0x000fe200078e0a09 */
[C---:B------:R-:W-:Y:S01]  /*daa0*/  ISETP.GT.U32.AND P1, PT, R3.reuse, R11, PT ;  /* 0x0000000b0300720c */ /* 0x040fe20003f24070 */
[----:B------:R-:W-:Y:S02]  /*dab0*/  IMAD.MOV R0, RZ, RZ, -R0 ;  /* 0x000000ffff007224 */ /* 0x000fe400078e0a00 */
[----:B------:R-:W-:Y:S01]  /*dac0*/  @!P0 IMAD.IADD R12, R12, 0x1, -R3 ;  /* 0x000000010c0c8824 */ /* 0x000fe200078e0a03 */
[----:B------:R1:W-:Y:S01]  /*dad0*/  STL [R1+0x624], R9 ;  /* 0x0006240901007387 */ /* 0x0003e20000100800 */
[----:B------:R-:W-:Y:S02]  /*dae0*/  IMAD R7, R3, R0, R7 ;  /* 0x0000000003077224 */ /* 0x000fe400078e0207 */
[----:B------:R-:W-:Y:S01]  /*daf0*/  VIADD R10, R5, 0xf7 ;  /* 0x000000f7050a7836 */ /* 0x000fe20000000000 */
[C---:B------:R-:W-:Y:S01]  /*db00*/  ISETP.GT.U32.AND P0, PT, R3.reuse, R12, PT ;  /* 0x0000000c0300720c */ /* 0x040fe20003f04070 */
[--C-:B------:R-:W-:Y:S01]  /*db10*/  @!P4 IMAD.IADD R14, R14, 0x1, -R3.reuse ;  /* 0x000000010e0ec824 */ /* 0x100fe200078e0a03 */
[----:B------:R-:W-:Y:S01]  /*db20*/  ISETP.GT.U32.AND P4, PT, R3, R7, PT ;  /* 0x000000070300720c */ /* 0x000fe20003f84070 */
[----:B------:R-:W-:Y:S01]  /*db30*/  VIADD R8, R5, 0xf6 ;  /* 0x000000f605087836 */ /* 0x000fe20000000000 */
[----:B0-----:R-:W-:Y:S01]  /*db40*/  IABS R15, R10 ;  /* 0x0000000a000f7213 */ /* 0x001fe20000000000 */
[----:B------:R-:W-:-:S02]  /*db50*/  @!P1 IMAD.IADD R11, R11, 0x1, -R3 ;  /* 0x000000010b0b9824 */ /* 0x000fc400078e0a03 */
[----:B------:R-:W-:Y:S01]  /*db60*/  IMAD.MOV.U32 R16, RZ, RZ, R14 ;  /* 0x000000ffff107224 */ /* 0x000fe200078e000e */
[----:B------:R-:W-:Y:S01]  /*db70*/  IABS R13, R8 ;  /* 0x00000008000d7213 */ /* 0x000fe20000000000 */
[----:B------:R-:W-:Y:S01]  /*db80*/  VIADD R0, R5, 0xf5 ;  /* 0x000000f505007836 */ /* 0x000fe20000000000 */
[----:B------:R-:W-:Y:S01]  /*db90*/  ISETP.GT.U32.AND P1, PT, R3, R11, PT ;  /* 0x0000000b0300720c */ /* 0x000fe20003f24070 */
[----:B------:R-:W-:-:S03]  /*dba0*/  IMAD.HI.U32 R18, R2, R15, RZ ;  /* 0x0000000f02127227 */ /* 0x000fc600078e00ff */
[----:B-1----:R-:W-:Y:S01]  /*dbb0*/  IABS R9, R0 ;  /* 0x0000000000097213 */ /* 0x002fe20000000000 */
[----:B------:R-:W-:Y:S01]  /*dbc0*/  @!P2 IMAD.MOV R16, RZ, RZ, -R16 ;  /* 0x000000ffff10a224 */ /* 0x000fe200078e0a10 */
[----:B------:R-:W-:Y:S01]  /*dbd0*/  ISETP.GE.AND P2, PT, R17, RZ, PT ;  /* 0x000000ff1100720c */ /* 0x000fe20003f46270 */
[----:B------:R-:W-:-:S03]  /*dbe0*/  IMAD.HI.U32 R14, R2, R13, RZ ;  /* 0x0000000d020e7227 */ /* 0x000fc600078e00ff */
[----:B------:R0:W-:Y:S01]  /*dbf0*/  STL [R1+0x620], R16 ;  /* 0x0006201001007387 */ /* 0x0001e20000100800 */
[----:B------:R-:W-:Y:S02]  /*dc00*/  IMAD.MOV R17, RZ, RZ, -R18 ;  /* 0x000000ffff117224 */ /* 0x000fe400078e0a12 */
[--C-:B------:R-:W-:Y:S02]  /*dc10*/  @!P4 IMAD.IADD R7, R7, 0x1, -R3.reuse ;  /* 0x000000010707c824 */ /* 0x100fe400078e0a03 */
[----:B------:R-:W-:Y:S01]  /*dc20*/  @!P0 IMAD.IADD R12, R12, 0x1, -R3 ;  /* 0x000000010c0c8824 */ /* 0x000fe200078e0a03 */
[----:B------:R-:W-:Y:S01]  /*dc30*/  ISETP.GE.AND P0, PT, R10, RZ, PT ;  /* 0x000000ff0a00720c */ /* 0x000fe20003f06270 */
[----:B------:R-:W-:Y:S01]  /*dc40*/  IMAD.MOV R14, RZ, RZ, -R14 ;  /* 0x000000ffff0e7224 */ /* 0x000fe200078e0a0e */
[C---:B------:R-:W-:Y:S01]  /*dc50*/  ISETP.GT.U32.AND P4, PT, R3.reuse, R7, PT ;  /* 0x000000070300720c */ /* 0x040fe20003f84070 */
[----:B------:R-:W-:Y:S02]  /*dc60*/  IMAD R10, R3, R17, R15 ;  /* 0x00000011030a7224 */ /* 0x000fe400078e020f */
[----:B0-----:R-:W-:-:S04]  /*dc70*/  IMAD.HI.U32 R16, R2, R9, RZ ;  /* 0x0000000902107227 */ /* 0x001fc800078e00ff */
[----:B------:R-:W-:Y:S02]  /*dc80*/  IMAD R13, R3, R14, R13 ;  /* 0x0000000e030d7224 */ /* 0x000fe400078e020d */
[----:B------:R-:W-:Y:S01]  /*dc90*/  @!P1 IMAD.IADD R11, R11, 0x1, -R3 ;  /* 0x000000010b0b9824 */ /* 0x000fe200078e0a03 */
[C---:B------:R-:W-:Y:S01]  /*dca0*/  ISETP.GT.U32.AND P1, PT, R3.reuse, R10, PT ;  /* 0x0000000a0300720c */ /* 0x040fe20003f24070 */
[----:B------:R-:W-:Y:S02]  /*dcb0*/  IMAD.MOV.U32 R20, RZ, RZ, R12 ;  /* 0x000000ffff147224 */ /* 0x000fe400078e000c */
[----:B------:R-:W-:Y:S02]  /*dcc0*/  IMAD.MOV R16, RZ, RZ, -R16 ;  /* 0x000000ffff107224 */ /* 0x000fe400078e0a10 */
[----:B------:R-:W-:Y:S01]  /*dcd0*/  @!P6 IMAD.MOV R20, RZ, RZ, -R20 ;  /* 0x000000ffff14e224 */ /* 0x000fe200078e0a14 */
[C---:B------:R-:W-:Y:S01]  /*dce0*/  ISETP.GT.U32.AND P6, PT, R3.reuse, R13, PT ;  /* 0x0000000d0300720c */ /* 0x040fe20003fc4070 */
[----:B------:R-:W-:-:S02]  /*dcf0*/  IMAD R9, R3, R16, R9 ;  /* 0x0000001003097224 */ /* 0x000fc400078e0209 */
[----:B------:R-:W-:Y:S01]  /*dd00*/  VIADD R14, R5, 0xf4 ;  /* 0x000000f4050e7836 */ /* 0x000fe20000000000 */
[----:B------:R0:W-:Y:S01]  /*dd10*/  STL [R1+0x5fc], R20 ;  /* 0x0005fc1401007387 */ /* 0x0001e20000100800 */
[--C-:B------:R-:W-:Y:S01]  /*dd20*/  @!P4 IMAD.IADD R7, R7, 0x1, -R3.reuse ;  /* 0x000000010707c824 */ /* 0x100fe200078e0a03 */
[----:B------:R-:W-:Y:S01]  /*dd30*/  ISETP.GT.U32.AND P4, PT, R3, R9, PT ;  /* 0x000000090300720c */ /* 0x000fe20003f84070 */
[----:B------:R-:W-:Y:S01]  /*dd40*/  @!P1 IMAD.IADD R10, R10, 0x1, -R3 ;  /* 0x000000010a0a9824 */ /* 0x000fe200078e0a03 */
[----:B------:R-:W-:Y:S01]  /*dd50*/  IABS R15, R14 ;  /* 0x0000000e000f7213 */ /* 0x000fe20000000000 */
[----:B------:R-:W-:Y:S01]  /*dd60*/  VIADD R12, R5, 0xf3 ;  /* 0x000000f3050c7836 */ /* 0x000fe20000000000 */
[----:B------:R-:W-:Y:S01]  /*dd70*/  ISETP.GE.AND P1, PT, R0, RZ, PT ;  /* 0x000000ff0000720c */ /* 0x000fe20003f26270 */
[----:B------:R-:W-:Y:S02]  /*dd80*/  IMAD.MOV.U32 R19, RZ, RZ, R11 ;  /* 0x000000ffff137224 */ /* 0x000fe400078e000b */
[----:B------:R-:W-:Y:S01]  /*dd90*/  @!P6 IMAD.IADD R13, R13, 0x1, -R3 ;  /* 0x000000010d0de824 */ /* 0x000fe200078e0a03 */
[----:B------:R-:W-:Y:S01]  /*dda0*/  ISETP.GT.U32.AND P6, PT, R3, R10, PT ;  /* 0x0000000a0300720c */ /* 0x000fe20003fc4070 */
[----:B------:R-:W-:Y:S01]  /*ddb0*/  IMAD.HI.U32 R0, R2, R15, RZ ;  /* 0x0000000f02007227 */ /* 0x000fe200078e00ff */
[----:B------:R-:W-:-:S03]  /*ddc0*/  IABS R17, R12 ;  /* 0x0000000c00117213 */ /* 0x000fc60000000000 */
[----:B------:R-:W-:Y:S02]  /*ddd0*/  IMAD.MOV R0, RZ, RZ, -R0 ;  /* 0x000000ffff007224 */ /* 0x000fe400078e0a00 */
[----:B------:R-:W-:Y:S01]  /*dde0*/  @!P4 IMAD.IADD R9, R9, 0x1, -R3 ;  /* 0x000000010909c824 */ /* 0x000fe200078e0a03 */
[----:B------:R-:W-:Y:S01]  /*ddf0*/  ISETP.GT.U32.AND P4, PT, R3, R13, PT ;  /* 0x0000000d0300720c */ /* 0x000fe20003f84070 */
[----:B------:R-:W-:Y:S02]  /*de00*/  IMAD.MOV.U32 R11, RZ, RZ, R7 ;  /* 0x000000ffff0b7224 */ /* 0x000fe400078e0007 */
[----:B------:R-:W-:-:S04]  /*de10*/  IMAD.HI.U32 R7, R2, R17, RZ ;  /* 0x0000001102077227 */ /* 0x000fc800078e00ff */
[C---:B------:R-:W-:Y:S02]  /*de20*/  IMAD R15, R3.reuse, R0, R15 ;  /* 0x00000000030f7224 */ /* 0x040fe400078e020f */
[----:B------:R-:W-:Y:S02]  /*de30*/  IMAD.MOV R7, RZ, RZ, -R7 ;  /* 0x000000ffff077224 */ /* 0x000fe400078e0a07 */
[----:B------:R-:W-:Y:S01]  /*de40*/  @!P6 IMAD.IADD R10, R10, 0x1, -R3 ;  /* 0x000000010a0ae824 */ /* 0x000fe200078e0a03 */
[C---:B------:R-:W-:Y:S01]  /*de50*/  ISETP.GT.U32.AND P6, PT, R3.reuse, R15, PT ;  /* 0x0000000f0300720c */ /* 0x040fe20003fc4070 */
[C---:B------:R-:W-:Y:S02]  /*de60*/  IMAD R17, R3.reuse, R7, R17 ;  /* 0x0000000703117224 */ /* 0x040fe400078e0211 */
[----:B------:R-:W-:Y:S01]  /*de70*/  @!P5 IMAD.MOV R19, RZ, RZ, -R19 ;  /* 0x000000ffff13d224 */ /* 0x000fe200078e0a13 */
[----:B------:R-:W-:Y:S01]  /*de80*/  ISETP.GE.AND P5, PT, R8, RZ, PT ;  /* 0x000000ff0800720c */ /* 0x000fe20003fa6270 */
[----:B------:R-:W-:Y:S01]  /*de90*/  @!P2 IMAD.MOV R11, RZ, RZ, -R11 ;  /* 0x000000ffff0ba224 */ /* 0x000fe200078e0a0b */
[----:B------:R-:W-:Y:S01]  /*dea0*/  ISETP.GT.U32.AND P2, PT, R3, R9, PT ;  /* 0x000000090300720c */ /* 0x000fe20003f44070 */
[----:B------:R-:W-:Y:S01]  /*deb0*/  VIADD R8, R5, 0xf2 ;  /* 0x000000f205087836 */ /* 0x000fe20000000000 */
[----:B------:R1:W-:Y:S01]  /*dec0*/  STL [R1+0x600], R19 ;  /* 0x0006001301007387 */ /* 0x0003e20000100800 */
[--C-:B------:R-:W-:Y:S01]  /*ded0*/  @!P4 IMAD.IADD R13, R13, 0x1, -R3.reuse ;  /* 0x000000010d0dc824 */ /* 0x100fe200078e0a03 */
[----:B------:R-:W-:Y:S01]  /*dee0*/  ISETP.GT.U32.AND P4, PT, R3, R17, PT ;  /* 0x000000110300720c */ /* 0x000fe20003f84070 */
[C---:B------:R-:W-:Y:S01]  /*def0*/  VIADD R0, R5.reuse, 0xf1 ;  /* 0x000000f105007836 */ /* 0x040fe20000000000 */
[----:B------:R-:W-:Y:S01]  /*df00*/  IABS R18, R8 ;  /* 0x0000000800127213 */ /* 0x000fe20000000000 */
[----:B------:R-:W-:Y:S01]  /*df10*/  VIADD R7, R5, 0xf0 ;  /* 0x000000f005077836 */ /* 0x000fe20000000000 */
[----:B------:R2:W-:Y:S01]  /*df20*/  STL [R1+0x614], R11 ;  /* 0x0006140b01007387 */ /* 0x0005e20000100800 */
[----:B------:R-:W-:Y:S01]  /*df30*/  @!P6 IMAD.IADD R15, R15, 0x1, -R3 ;  /* 0x000000010f0fe824 */ /* 0x000fe200078e0a03 */
[----:B------:R-:W-:Y:S01]  /*df40*/  ISETP.GE.AND P6, PT, R12, RZ, PT ;  /* 0x000000ff0c00720c */ /* 0x000fe20003fc6270 */
[----:B0-----:R-:W-:Y:S01]  /*df50*/  IMAD.MOV.U32 R20, RZ, RZ, R10 ;  /* 0x000000ffff147224 */ /* 0x001fe200078e000a */
[----:B------:R-:W-:Y:S01]  /*df60*/  IABS R16, R7 ;  /* 0x0000000700107213 */ /* 0x000fe20000000000 */
[----:B-1----:R-:W-:-:S04]  /*df70*/  IMAD.HI.U32 R19, R2, R18, RZ ;  /* 0x0000001202137227 */ /* 0x002fc800078e00ff */
[----:B------:R-:W-:Y:S01]  /*df80*/  @!P2 IMAD.IADD R9, R9, 0x1, -R3 ;  /* 0x000000010909a824 */ /* 0x000fe200078e0a03 */
[----:B--2---:R-:W-:Y:S01]  /*df90*/  IABS R11, R0 ;  /* 0x00000000000b7213 */ /* 0x004fe20000000000 */
[----:B------:R-:W-:Y:S01]  /*dfa0*/  @!P0 IMAD.MOV R20, RZ, RZ, -R20 ;  /* 0x000000ffff148224 */ /* 0x000fe200078e0a14 */
[----:B------:R-:W-:Y:S01]  /*dfb0*/  ISETP.GE.AND P2, PT, R14, RZ, PT ;  /* 0x000000ff0e00720c */ /* 0x000fe20003f46270 */
[----:B------:R-:W-:Y:S01]  /*dfc0*/  IMAD.MOV R19, RZ, RZ, -R19 ;  /* 0x000000ffff137224 */ /* 0x000fe200078e0a13 */
[----:B------:R-:W-:Y:S01]  /*dfd0*/  ISETP.GT.U32.AND P0, PT, R3, R15, PT ;  /* 0x0000000f0300720c */ /* 0x000fe20003f04070 */
[----:B------:R-:W-:Y:S01]  /*dfe0*/  IMAD.HI.U32 R14, R2, R11, RZ ;  /* 0x0000000b020e7227 */ /* 0x000fe200078e00ff */
[----:B------:R0:W-:Y:S03]  /*dff0*/  STL [R1+0x5f8], R20 ;  /* 0x0005f81401007387 */ /* 0x0001e60000100800 */
[----:B------:R-:W-:-:S02]  /*e000*/  @!P4 IMAD.IADD R17, R17, 0x1, -R3 ;  /* 0x000000011111c824 */ /* 0x000fc400078e0a03 */
[----:B------:R-:W-:Y:S02]  /*e010*/  IMAD.MOV.U32 R10, RZ, RZ, R16 ;  /* 0x000000ffff0a7224 */ /* 0x000fe400078e0010 */
[C---:B------:R-:W-:Y:S01]  /*e020*/  IMAD R12, R3.reuse, R19, R18 ;  /* 0x00000013030c7224 */ /* 0x040fe200078e0212 */
[----:B------:R-:W-:Y:S01]  /*e030*/  ISETP.GT.U32.AND P4, PT, R3, R17, PT ;  /* 0x000000110300720c */ /* 0x000fe20003f84070 */
[----:B------:R-:W-:Y:S02]  /*e040*/  IMAD.MOV R16, RZ, RZ, -R14 ;  /* 0x000000ffff107224 */ /* 0x000fe400078e0a0e */
[----:B------:R-:W-:-:S04]  /*e050*/  IMAD.HI.U32 R14, R2, R10, RZ ;  /* 0x0000000a020e7227 */ /* 0x000fc800078e00ff */
[C---:B------:R-:W-:Y:S02]  /*e060*/  IMAD R11, R3.reuse, R16, R11 ;  /* 0x00000010030b7224 */ /* 0x040fe400078e020b */
[----:B------:R-:W-:Y:S01]  /*e070*/  @!P5 IMAD.MOV R13, RZ, RZ, -R13 ;  /* 0x000000ffff0dd224 */ /* 0x000fe200078e0a0d */
[----:B------:R-:W-:Y:S01]  /*e080*/  ISETP.GT.U32.AND P5, PT, R3, R12, PT ;  /* 0x0000000c0300720c */ /* 0x000fe20003fa4070 */
[----:B------:R-:W-:Y:S02]  /*e090*/  IMAD.MOV R14, RZ, RZ, -R14 ;  /* 0x000000ffff0e7224 */ /* 0x000fe400078e0a0e */
[----:B------:R-:W-:Y:S01]  /*e0a0*/  @!P0 IMAD.IADD R15, R15, 0x1, -R3 ;  /* 0x000000010f0f8824 */ /* 0x000fe200078e0a03 */
[C---:B------:R-:W-:Y:S01]  /*e0b0*/  ISETP.GT.U32.AND P0, PT, R3.reuse, R11, PT ;  /* 0x0000000b0300720c */ /* 0x040fe20003f04070 */
[----:B------:R-:W-:Y:S01]  /*e0c0*/  IMAD R10, R3, R14, R10 ;  /* 0x0000000e030a7224 */ /* 0x000fe200078e020a */
[----:B------:R1:W-:Y:S01]  /*e0d0*/  STL [R1+0x5e4], R13 ;  /* 0x0005e40d01007387 */ /* 0x0003e20000100800 */
[----:B------:R-:W-:Y:S01]  /*e0e0*/  @!P1 IMAD.MOV R9, RZ, RZ, -R9 ;  /* 0x000000ffff099224 */ /* 0x000fe200078e0a09 */
[----:B------:R-:W-:Y:S01]  /*e0f0*/  ISETP.GE.AND P1, PT, R8, RZ, PT ;  /* 0x000000ff0800720c */ /* 0x000fe20003f26270 */
[--C-:B------:R-:W-:Y:S01]  /*e100*/  @!P4 IMAD.IADD R17, R17, 0x1, -R3.reuse ;  /* 0x000000011111c824 */ /* 0x100fe200078e0a03 */
[----:B------:R-:W-:Y:S01]  /*e110*/  ISETP.GT.U32.AND P4, PT, R3, R10, PT ;  /* 0x0000000a0300720c */ /* 0x000fe20003f84070 */
[----:B0-----:R-:W-:Y:S01]  /*e120*/  VIADD R20, R5, 0xee ;  /* 0x000000ee05147836 */ /* 0x001fe20000000000 */
[----:B------:R0:W-:Y:S01]  /*e130*/  STL [R1+0x5f0], R9 ;  /* 0x0005f00901007387 */ /* 0x0001e20000100800 */
[----:B------:R-:W-:Y:S01]  /*e140*/  @!P5 IMAD.IADD R12, R12, 0x1, -R3 ;  /* 0x000000010c0cd824 */ /* 0x000fe200078e0a03 */
[----:B------:R-:W-:Y:S01]  /*e150*/  ISETP.GE.AND P5, PT, R0, RZ, PT ;  /* 0x000000ff0000720c */ /* 0x000fe20003fa6270 */
[----:B------:R-:W-:Y:S01]  /*e160*/  IMAD.MOV.U32 R19, RZ, RZ, R15 ;  /* 0x000000ffff137224 */ /* 0x000fe200078e000f */
[----:B------:R-:W-:Y:S01]  /*e170*/  IABS R8, R20 ;  /* 0x0000001400087213 */ /* 0x000fe20000000000 */
[----:B------:R-:W-:Y:S01]  /*e180*/  @!P0 IMAD.IADD R11, R11, 0x1, -R3 ;  /* 0x000000010b0b8824 */ /* 0x000fe200078e0a03 */
[----:B------:R-:W-:Y:S01]  /*e190*/  ISETP.GT.U32.AND P0, PT, R3, R12, PT ;  /* 0x0000000c0300720c */ /* 0x000fe20003f04070 */
[----:B-1----:R-:W-:-:S02]  /*e1a0*/  VIADD R13, R5, 0xed ;  /* 0x000000ed050d7836 */ /* 0x002fc40000000000 */
[----:B------:R-:W-:Y:S02]  /*e1b0*/  IMAD.MOV.U32 R18, RZ, RZ, R17 ;  /* 0x000000ffff127224 */ /* 0x000fe400078e0011 */
[----:B0-----:R-:W-:Y:S01]  /*e1c0*/  VIADD R9, R5, 0xef ;  /* 0x000000ef05097836 */ /* 0x001fe20000000000 */
[----:B------:R-:W-:Y:S01]  /*e1d0*/  IABS R16, R13 ;  /* 0x0000000d00107213 */ /* 0x000fe20000000000 */
[----:B------:R-:W-:Y:S01]  /*e1e0*/  @!P4 IMAD.IADD R10, R10, 0x1, -R3 ;  /* 0x000000010a0ac824 */ /* 0x000fe200078e0a03 */
[----:B------:R-:W-:Y:S01]  /*e1f0*/  ISETP.GE.AND P4, PT, R7, RZ, PT ;  /* 0x000000ff0700720c */ /* 0x000fe20003f86270 */
[----:B------:R-:W-:Y:S01]  /*e200*/  @!P2 IMAD.MOV R19, RZ, RZ, -R19 ;  /* 0x000000ffff13a224 */ /* 0x000fe200078e0a13 */
[----:B------:R-:W-:Y:S01]  /*e210*/  IABS R14, R9 ;  /* 0x00000009000e7213 */ /* 0x000fe20000000000 */
[----:B------:R-:W-:Y:S01]  /*e220*/  @!P6 IMAD.MOV R18, RZ, RZ, -R18 ;  /* 0x000000ffff12e224 */ /* 0x000fe200078e0a12 */
[C---:B------:R-:W-:Y:S01]  /*e230*/  ISETP.GT.U32.AND P2, PT, R3.reuse, R11, PT ;  /* 0x0000000b0300720c */ /* 0x040fe20003f44070 */
[----:B------:R-:W-:Y:S01]  /*e240*/  IMAD.MOV.U32 R7, RZ, RZ, R16 ;  /* 0x000000ffff077224 */ /* 0x000fe200078e0010 */
[----:B------:R-:W-:Y:S01]  /*e250*/  ISETP.GT.U32.AND P6, PT, R3, R10, PT ;  /* 0x0000000a0300720c */ /* 0x000fe20003fc4070 */
[C---:B------:R-:W-:Y:S01]  /*e260*/  IMAD.HI.U32 R0, R2.reuse, R14, RZ ;  /* 0x0000000e02007227 */ /* 0x040fe200078e00ff */
[----:B------:R-:W-:Y:S03]  /*e270*/  STL [R1+0x5ec], R19 ;  /* 0x0005ec1301007387 */ /* 0x000fe60000100800 */
[----:B------:R-:W-:Y:S01]  /*e280*/  IMAD.HI.U32 R15, R2, R8, RZ ;  /* 0x00000008020f7227 */ /* 0x000fe200078e00ff */
[----:B------:R0:W-:Y:S03]  /*e290*/  STL [R1+0x5e8], R18 ;  /* 0x0005e81201007387 */ /* 0x0001e60000100800 */
[----:B------:R-:W-:-:S02]  /*e2a0*/  IMAD.MOV R16, RZ, RZ, -R0 ;  /* 0x000000ffff107224 */ /* 0x000fc400078e0a00 */
[----:B------:R-:W-:Y:S01]  /*e2b0*/  @!P0 IMAD.IADD R12, R12, 0x1, -R3 ;  /* 0x000000010c0c8824 */ /* 0x000fe200078e0a03 */
[----:B------:R-:W-:Y:S01]  /*e2c0*/  ISETP.GE.AND P0, PT, R9, RZ, PT ;  /* 0x000000ff0900720c */ /* 0x000fe20003f06270 */
[----:B------:R-:W-:Y:S02]  /*e2d0*/  IMAD.MOV R0, RZ, RZ, -R15 ;  /* 0x000000ffff007224 */ /* 0x000fe400078e0a0f */
[C---:B------:R-:W-:Y:S02]  /*e2e0*/  IMAD R9, R3.reuse, R16, R14 ;  /* 0x0000001003097224 */ /* 0x040fe400078e020e */
[----:B------:R-:W-:Y:S02]  /*e2f0*/  IMAD R8, R3, R0, R8 ;  /* 0x0000000003087224 */ /* 0x000fe400078e0208 */
[--C-:B------:R-:W-:Y:S01]  /*e300*/  @!P2 IMAD.IADD R11, R11, 0x1, -R3.reuse ;  /* 0x000000010b0ba824 */ /* 0x100fe200078e0a03 */
[C---:B------:R-:W-:Y:S01]  /*e310*/  ISETP.GT.U32.AND P2, PT, R3.reuse, R9, PT ;  /* 0x000000090300720c */ /* 0x040fe20003f44070 */
[----:B------:R-:W-:Y:S01]  /*e320*/  @!P6 IMAD.IADD R10, R10, 0x1, -R3 ;  /* 0x000000010a0ae824 */ /* 0x000fe200078e0a03 */
[----:B------:R-:W-:Y:S01]  /*e330*/  ISETP.GT.U32.AND P6, PT, R3, R8, PT ;  /* 0x000000080300720c */ /* 0x000fe20003fc4070 */
[----:B------:R-:W-:-:S04]  /*e340*/  IMAD.HI.U32 R16, R2, R7, RZ ;  /* 0x0000000702107227 */ /* 0x000fc800078e00ff */
[C---:B------:R-:W-:Y:S02]  /*e350*/  VIADD R14, R5.reuse, 0xec ;  /* 0x000000ec050e7836 */ /* 0x040fe40000000000 */
[----:B------:R-:W-:Y:S02]  /*e360*/  IMAD.MOV R16, RZ, RZ, -R16 ;  /* 0x000000ffff107224 */ /* 0x000fe400078e0a10 */
[----:B------:R-:W-:Y:S01]  /*e370*/  VIADD R15, R5, 0xeb ;  /* 0x000000eb050f7836 */ /* 0x000fe20000000000 */
[----:B------:R-:W-:Y:S01]  /*e380*/  IABS R0, R14 ;  /* 0x0000000e00007213 */ /* 0x000fe20000000000 */
[----:B------:R-:W-:Y:S02]  /*e390*/  IMAD R7, R3, R16, R7 ;  /* 0x0000001003077224 */ /* 0x000fe400078e0207 */
[----:B------:R-:W-:Y:S01]  /*e3a0*/  @!P2 IMAD.IADD R9, R9, 0x1, -R3 ;  /* 0x000000010909a824 */ /* 0x000fe200078e0a03 */
[----:B0-----:R-:W-:Y:S01]  /*e3b0*/  IABS R18, R15 ;  /* 0x0000000f00127213 */ /* 0x001fe20000000000 */
[----:B------:R-:W-:Y:S01]  /*e3c0*/  IMAD.MOV.U32 R24, RZ, RZ, R12 ;  /* 0x000000ffff187224 */ /* 0x000fe200078e000c */
[----:B------:R-:W-:Y:S01]  /*e3d0*/  ISETP.GT.U32.AND P2, PT, R3, R7, PT ;  /* 0x000000070300720c */ /* 0x000fe20003f44070 */
[----:B------:R-:W-:-:S04]  /*e3e0*/  IMAD.HI.U32 R21, R2, R0, RZ ;  /* 0x0000000002157227 */ /* 0x000fc800078e00ff */
[----:B------:R-:W-:Y:S01]  /*e3f0*/  @!P6 IMAD.IADD R8, R8, 0x1, -R3 ;  /* 0x000000010808e824 */ /* 0x000fe200078e0a03 */
[----:B------:R-:W-:Y:S01]  /*e400*/  ISETP.GE.AND P6, PT, R20, RZ, PT ;  /* 0x000000ff1400720c */ /* 0x000fe20003fc6270 */
[----:B------:R-:W-:Y:S01]  /*e410*/  @!P1 IMAD.MOV R24, RZ, RZ, -R24 ;  /* 0x000000ffff189224 */ /* 0x000fe200078e0a18 */
[----:B------:R-:W-:Y:S01]  /*e420*/  ISETP.GT.U32.AND P1, PT, R3, R9, PT ;  /* 0x000000090300720c */ /* 0x000fe20003f24070 */
[----:B------:R-:W-:Y:S02]  /*e430*/  VIADD R16, R5, 0xea ;  /* 0x000000ea05107836 */ /* 0x000fe40000000000 */
[----:B------:R-:W-:Y:S01]  /*e440*/  IMAD.MOV R21, RZ, RZ, -R21 ;  /* 0x000000ffff157224 */ /* 0x000fe200078e0a15 */
[----:B------:R-:W-:Y:S01]  /*e450*/  STL [R1+0x5e0], R24 ;  /* 0x0005e01801007387 */ /* 0x000fe20000100800 */
[----:B------:R-:W-:Y:S01]  /*e460*/  IMAD.HI.U32 R20, R2, R18, RZ ;  /* 0x0000001202147227 */ /* 0x000fe200078e00ff */
[----:B------:R-:W-:-:S03]  /*e470*/  IABS R19, R16 ;  /* 0x0000001000137213 */ /* 0x000fc60000000000 */
[C---:B------:R-:W-:Y:S02]  /*e480*/  IMAD R0, R3.reuse, R21, R0 ;  /* 0x0000001503007224 */ /* 0x040fe400078e0200 */
[----:B------:R-:W-:Y:S02]  /*e490*/  IMAD.MOV R20, RZ, RZ, -R20 ;  /* 0x000000ffff147224 */ /* 0x000fe400078e0a14 */
[----:B------:R-:W-:Y:S02]  /*e4a0*/  IMAD.MOV.U32 R23, RZ, RZ, R11 ;  /* 0x000000ffff177224 */ /* 0x000fe400078e000b */
[C---:B------:R-:W-:Y:S02]  /*e4b0*/  IMAD R18, R3.reuse, R20, R18 ;  /* 0x0000001403127224 */ /* 0x040fe400078e0212 */
[----:B------:R-:W-:Y:S01]  /*e4c0*/  @!P5 IMAD.MOV R23, RZ, RZ, -R23 ;  /* 0x000000ffff17d224 */ /* 0x000fe200078e0a17 */
[C---:B------:R-:W-:Y:S01]  /*e4d0*/  ISETP.GT.U32.AND P5, PT, R3.reuse, R8, PT ;  /* 0x000000080300720c */ /* 0x040fe20003fa4070 */
[----:B------:R-:W-:Y:S01]  /*e4e0*/  @!P4 IMAD.MOV R10, RZ, RZ, -R10 ;  /* 0x000000ffff0ac224 */ /* 0x000fe200078e0a0a */
[----:B------:R-:W-:Y:S01]  /*e4f0*/  ISETP.GT.U32.AND P4, PT, R3, R0, PT ;  /* 0x000000000300720c */ /* 0x000fe20003f84070 */
[----:B------:R-:W-:Y:S01]  /*e500*/  VIADD R17, R5, 0xe9 ;  /* 0x000000e905117836 */ /* 0x000fe20000000000 */
[----:B------:R-:W-:Y:S01]  /*e510*/  STL [R1+0x5dc], R23 ;  /* 0x0005dc1701007387 */ /* 0x000fe20000100800 */
[----:B------:R-:W-:-:S03]  /*e520*/  IMAD.HI.U32 R22, R2, R19, RZ ;  /* 0x0000001302167227 */ /* 0x000fc600078e00ff */
[----:B------:R-:W-:Y:S01]  /*e530*/  IABS R21, R17 ;  /* 0x0000001100157213 */ /* 0x000fe20000000000 */
[--C-:B------:R-:W-:Y:S01]  /*e540*/  @!P2 IMAD.IADD R7, R7, 0x1, -R3.reuse ;  /* 0x000000010707a824 */ /* 0x100fe200078e0a03 */
[----:B------:R0:W-:Y:S01]  /*e550*/  STL [R1+0x5d8], R10 ;  /* 0x0005d80a01007387 */ /* 0x0001e20000100800 */
[----:B------:R-:W-:Y:S01]  /*e560*/  @!P1 IMAD.IADD R9, R9, 0x1, -R3 ;  /* 0x0000000109099824 */ /* 0x000fe200078e0a03 */
[C---:B------:R-:W-:Y:S01]  /*e570*/  ISETP.GT.U32.AND P1, PT, R3.reuse, R18, PT ;  /* 0x000000120300720c */ /* 0x040fe20003f24070 */
[----:B------:R-:W-:Y:S01]  /*e580*/  IMAD.MOV R22, RZ, RZ, -R22 ;  /* 0x000000ffff167224 */ /* 0x000fe200078e0a16 */
[----:B------:R-:W-:Y:S01]  /*e590*/  ISETP.GT.U32.AND P2, PT, R3, R7, PT ;  /* 0x000000070300720c */ /* 0x000fe20003f44070 */
[----:B------:R-:W-:-:S04]  /*e5a0*/  IMAD.HI.U32 R11, R2, R21, RZ ;  /* 0x00000015020b7227 */ /* 0x000fc800078e00ff */
[C---:B------:R-:W-:Y:S02]  /*e5b0*/  IMAD R19, R3.reuse, R22, R19 ;  /* 0x0000001603137224 */ /* 0x040fe400078e0213 */
[--C-:B------:R-:W-:Y:S02]  /*e5c0*/  @!P5 IMAD.IADD R8, R8, 0x1, -R3.reuse ;  /* 0x000000010808d824 */ /* 0x100fe400078e0a03 */
[----:B------:R-:W-:Y:S01]  /*e5d0*/  @!P4 IMAD.IADD R0, R0, 0x1, -R3 ;  /* 0x000000010000c824 */ /* 0x000fe200078e0a03 */
[----:B------:R-:W-:Y:S01]  /*e5e0*/  ISETP.GT.U32.AND P5, PT, R3, R19, PT ;  /* 0x000000130300720c */ /* 0x000fe20003fa4070 */
[----:B------:R-:W-:Y:S01]  /*e5f0*/  IMAD.MOV R11, RZ, RZ, -R11 ;  /* 0x000000ffff0b7224 */ /* 0x000fe200078e0a0b */
[----:B------:R-:W-:Y:S01]  /*e600*/  ISETP.GE.AND P4, PT, R14, RZ, PT ;  /* 0x000000ff0e00720c */ /* 0x000fe20003f86270 */
[----:B0-----:R-:W-:Y:S02]  /*e610*/  VIADD R10, R5, 0xe8 ;  /* 0x000000e8050a7836 */ /* 0x001fe40000000000 */
[----:B------:R-:W-:Y:S01]  /*e620*/  @!P1 IMAD.IADD R18, R18, 0x1, -R3 ;  /* 0x0000000112129824 */ /* 0x000fe200078e0a03 */
[C---:B------:R-:W-:Y:S01]  /*e630*/  ISETP.GT.U32.AND P1, PT, R3.reuse, R0, PT ;  /* 0x000000000300720c */ /* 0x040fe20003f24070 */
[----:B------:R-:W-:-:S02]  /*e640*/  IMAD R11, R3, R11, R21 ;  /* 0x0000000b030b7224 */ /* 0x000fc400078e0215 */
[----:B------:R-:W-:Y:S01]  /*e650*/  @!P2 IMAD.IADD R7, R7, 0x1, -R3 ;  /* 0x000000010707a824 */ /* 0x000fe200078e0a03 */
[----:B------:R-:W-:Y:S01]  /*e660*/  ISETP.GE.AND P2, PT, R13, RZ, PT ;  /* 0x000000ff0d00720c */ /* 0x000fe20003f46270 */
[----:B------:R-:W-:Y:S01]  /*e670*/  @!P6 IMAD.MOV R8, RZ, RZ, -R8 ;  /* 0x000000ffff08e224 */ /* 0x000fe200078e0a08 */
[----:B------:R-:W-:Y:S01]  /*e680*/  IABS R13, R10 ;  /* 0x0000000a000d7213 */ /* 0x000fe20000000000 */
[----:B------:R-:W-:Y:S01]  /*e690*/  IMAD.MOV.U32 R20, RZ, RZ, R9 ;  /* 0x000000ffff147224 */ /* 0x000fe200078e0009 */
[----:B------:R-:W-:Y:S01]  /*e6a0*/  ISETP.GT.U32.AND P6, PT, R3, R11, PT ;  /* 0x0000000b0300720c */ /* 0x000fe20003fc4070 */
[----:B------:R-:W-:Y:S02]  /*e6b0*/  IMAD.MOV.U32 R9, RZ, RZ, R7 ;  /* 0x000000ffff097224 */ /* 0x000fe400078e0007 */
[----:B------:R-:W-:Y:S01]  /*e6c0*/  @!P5 IMAD.IADD R19, R19, 0x1, -R3 ;  /* 0x000000011313d824 */ /* 0x000fe200078e0a03 */
[----:B------:R-:W-:Y:S01]  /*e6d0*/  ISETP.GT.U32.AND P5, PT, R3, R18, PT ;  /* 0x000000120300720c */ /* 0x000fe20003fa4070 */
[----:B------:R-:W-:-:S04]  /*e6e0*/  IMAD.HI.U32 R7, R2, R13, RZ ;  /* 0x0000000d02077227 */ /* 0x000fc800078e00ff */
[----:B------:R-:W-:Y:S01]  /*e6f0*/  @!P1 IMAD.IADD R0, R0, 0x1, -R3 ;  /* 0x0000000100009824 */ /* 0x000fe200078e0a03 */
[----:B------:R-:W-:Y:S01]  /*e700*/  ISETP.GE.AND P1, PT, R16, RZ, PT ;  /* 0x000000ff1000720c */ /* 0x000fe20003f26270 */
[----:B------:R-:W-:Y:S02]  /*e710*/  IMAD.MOV R7, RZ, RZ, -R7 ;  /* 0x000000ffff077224 */ /* 0x000fe400078e0a07 */
[----:B------:R-:W-:Y:S02]  /*e720*/  VIADD R12, R5, 0xe7 ;  /* 0x000000e7050c7836 */ /* 0x000fe40000000000 */
[C---:B------:R-:W-:Y:S02]  /*e730*/  IMAD R7, R3.reuse, R7, R13 ;  /* 0x0000000703077224 */ /* 0x040fe400078e020d */
[----:B------:R-:W-:Y:S01]  /*e740*/  IMAD.MOV.U32 R21, RZ, RZ, R0 ;  /* 0x000000ffff157224 */ /* 0x000fe200078e0000 */
[----:B------:R-:W-:Y:S01]  /*e750*/  IABS R14, R12 ;  /* 0x0000000c000e7213 */ /* 0x000fe20000000000 */
[----:B------:R-:W-:Y:S01]  /*e760*/  @!P0 IMAD.MOV R20, RZ, RZ, -R20 ;  /* 0x000000ffff148224 */ /* 0x000fe200078e0a14 */
[----:B------:R-:W-:Y:S01]  /*e770*/  ISETP.GT.U32.AND P0, PT, R3, R19, PT ;  /* 0x000000130300720c */ /* 0x000fe20003f04070 */
[----:B------:R-:W-:-:S02]  /*e780*/  @!P6 IMAD.IADD R11, R11, 0x1, -R3 ;  /* 0x000000010b0be824 */ /* 0x000fc400078e0a03 */
[----:B------:R-:W-:Y:S01]  /*e790*/  @!P4 IMAD.MOV R21, RZ, RZ, -R21 ;  /* 0x000000ffff15c224 */ /* 0x000fe200078e0a15 */
[----:B------:R-:W-:Y:S01]  /*e7a0*/  ISETP.GT.U32.AND P4, PT, R3, R7, PT ;  /* 0x000000070300720c */ /* 0x000fe20003f84070 */
[----:B------:R-:W-:Y:S01]  /*e7b0*/  @!P5 IMAD.IADD R18, R18, 0x1, -R3 ;  /* 0x000000011212d824 */ /* 0x000fe200078e0a03 */
[----:B------:R-:W-:Y:S01]  /*e7c0*/  ISETP.GE.AND P5, PT, R17, RZ, PT ;  /* 0x000000ff1100720c */ /* 0x000fe20003fa6270 */
[----:B------:R-:W-:Y:S01]  /*e7d0*/  IMAD.HI.U32 R17, R2, R14, RZ ;  /* 0x0000000e02117227 */ /* 0x000fe200078e00ff */
[----:B------:R-:W-:Y:S01]  /*e7e0*/  ISETP.GT.U32.AND P6, PT, R3, R11, PT ;  /* 0x0000000b0300720c */ /* 0x000fe20003fc4070 */
[----:B------:R0:W-:Y:S02]  /*e7f0*/  STL [R1+0x5d4], R20 ;  /* 0x0005d41401007387 */ /* 0x0001e40000100800 */
[----:B------:R-:W-:Y:S01]  /*e800*/  @!P2 IMAD.MOV R9, RZ, RZ, -R9 ;  /* 0x000000ffff09a224 */ /* 0x000fe200078e0a09 */
[----:B------:R-:W-:Y:S01]  /*e810*/  ISETP.GE.AND P2, PT, R15, RZ, PT ;  /* 0x000000ff0f00720c */ /* 0x000fe20003f46270 */
[----:B------:R-:W-:Y:S01]  /*e820*/  IMAD.MOV R17, RZ, RZ, -R17 ;  /* 0x000000ffff117224 */ /* 0x000fe200078e0a11 */
[----:B------:R1:W-:Y:S01]  /*e830*/  STL [R1+0x5d0], R8 ;  /* 0x0005d00801007387 */ /* 0x0003e20000100800 */
[--C-:B------:R-:W-:Y:S01]  /*e840*/  @!P0 IMAD.IADD R19, R19, 0x1, -R3.reuse ;  /* 0x0000000113138824 */ /* 0x100fe200078e0a03 */
[----:B------:R-:W-:Y:S01]  /*e850*/  ISETP.GE.AND P0, PT, R10, RZ, PT ;  /* 0x000000ff0a00720c */ /* 0x000fe20003f06270 */
[----:B------:R-:W-:Y:S01]  /*e860*/  IMAD R17, R3, R17, R14 ;  /* 0x0000001103117224 */ /* 0x000fe200078e020e */
[----:B------:R2:W-:Y:S01]  /*e870*/  STL [R1+0x59c], R9 ;  /* 0x00059c0901007387 */ /* 0x0005e20000100800 */
[----:B------:R-:W-:-:S02]  /*e880*/  @!P4 IMAD.IADD R7, R7, 0x1, -R3 ;  /* 0x000000010707c824 */ /* 0x000fc400078e0a03 */
[----:B0-----:R-:W-:Y:S01]  /*e890*/  IMAD.MOV.U32 R20, RZ, RZ, R18 ;  /* 0x000000ffff147224 */ /* 0x001fe200078e0012 */
[----:B------:R-:W-:Y:S01]  /*e8a0*/  STL [R1+0x598], R21 ;  /* 0x0005981501007387 */ /* 0x000fe20000100800 */
[----:B------:R-:W-:Y:S01]  /*e8b0*/  @!P6 IMAD.IADD R11, R11, 0x1, -R3 ;  /* 0x000000010b0be824 */ /* 0x000fe200078e0a03 */
[----:B------:R-:W-:Y:S01]  /*e8c0*/  ISETP.GT.U32.AND P6, PT, R3, R17, PT ;  /* 0x000000110300720c */ /* 0x000fe20003fc4070 */
[----:B-1----:R-:W-:Y:S01]  /*e8d0*/  VIADD R8, R5, 0xe6 ;  /* 0x000000e605087836 */ /* 0x002fe20000000000 */
[----:B------:R-:W-:Y:S01]  /*e8e0*/  ISETP.GT.U32.AND P4, PT, R3, R7, PT ;  /* 0x000000070300720c */ /* 0x000fe20003f84070 */
[----:B------:R-:W-:Y:S01]  /*e8f0*/  @!P2 IMAD.MOV R20, RZ, RZ, -R20 ;  /* 0x000000ffff14a224 */ /* 0x000fe200078e0a14 */
[----:B------:R-:W-:Y:S01]  /*e900*/  ISETP.GE.AND P2, PT, R12, RZ, PT ;  /* 0x000000ff0c00720c */ /* 0x000fe20003f46270 */
[----:B--2---:R-:W-:Y:S01]  /*e910*/  IMAD.MOV.U32 R9, RZ, RZ, R19 ;  /* 0x000000ffff097224 */ /* 0x004fe200078e0013 */
[----:B------:R-:W-:Y:S01]  /*e920*/  IABS R15, R8 ;  /* 0x00000008000f7213 */ /* 0x000fe20000000000 */
[----:B------:R-:W-:Y:S01]  /*e930*/  IMAD.MOV.U32 R13, RZ, RZ, R11 ;  /* 0x000000ffff0d7224 */ /* 0x000fe200078e000b */
[----:B------:R-:W-:Y:S01]  /*e940*/  STL [R1+0x594], R20 ;  /* 0x0005941401007387 */ /* 0x000fe20000100800 */
[----:B------:R-:W-:Y:S01]  /*e950*/  @!P1 IMAD.MOV R9, RZ, RZ, -R9 ;  /* 0x000000ffff099224 */ /* 0x000fe200078e0a09 */
[----:B------:R-:W-:Y:S01]  /*e960*/  ISETP.GE.AND P1, PT, R8, RZ, PT ;  /* 0x000000ff0800720c */ /* 0x000fe20003f26270 */
[----:B------:R-:W-:-:S03]  /*e970*/  IMAD.HI.U32 R0, R2, R15, RZ ;  /* 0x0000000f02007227 */ /* 0x000fc600078e00ff */
[----:B------:R0:W-:Y:S01]  /*e980*/  STL [R1+0x590], R9 ;  /* 0x0005900901007387 */ /* 0x0001e20000100800 */
[----:B------:R-:W-:Y:S02]  /*e990*/  IMAD.MOV R11, RZ, RZ, -R0 ;  /* 0x000000ffff0b7224 */ /* 0x000fe400078e0a00 */
[----:B------:R-:W-:Y:S02]  /*e9a0*/  @!P6 IMAD.IADD R17, R17, 0x1, -R3 ;  /* 0x000000011111e824 */ /* 0x000fe400078e0a03 */
[----:B------:R-:W-:Y:S02]  /*e9b0*/  IMAD R15, R3, R11, R15 ;  /* 0x0000000b030f7224 */ /* 0x000fe400078e020f */
[----:B------:R-:W-:Y:S01]  /*e9c0*/  VIADD R8, R5, 0xe4 ;  /* 0x000000e405087836 */ /* 0x000fe20000000000 */
[----:B------:R-:W-:Y:S01]  /*e9d0*/  ISETP.GT.U32.AND P6, PT, R3, R17, PT ;  /* 0x000000110300720c */ /* 0x000fe20003fc4070 */
[----:B------:R-:W-:Y:S01]  /*e9e0*/  @!P4 IMAD.IADD R7, R7, 0x1, -R3 ;  /* 0x000000010707c824 */ /* 0x000fe200078e0a03 */
[----:B------:R-:W-:Y:S01]  /*e9f0*/  ISETP.GT.U32.AND P4, PT, R3, R15, PT ;  /* 0x0000000f0300720c */ /* 0x000fe20003f84070 */
[----:B0-----:R-:W-:Y:S01]  /*ea00*/  VIADD R9, R5, 0xe5 ;  /* 0x000000e505097836 */ /* 0x001fe20000000000 */
[----:B------:R-:W-:Y:S01]  /*ea10*/  IABS R12, R8 ;  /* 0x00000008000c7213 */ /* 0x000fe20000000000 */
[----:B------:R-:W-:-:S02]  /*ea20*/  @!P5 IMAD.MOV R13, RZ, RZ, -R13 ;  /* 0x000000ffff0dd224 */ /* 0x000fc400078e0a0d */
[----:B------:R-:W-:Y:S01]  /*ea30*/  IMAD.MOV.U32 R18, RZ, RZ, R7 ;  /* 0x000000ffff127224 */ /* 0x000fe200078e0007 */
[----:B------:R-:W-:Y:S01]  /*ea40*/  IABS R10, R9 ;  /* 0x00000009000a7213 */ /* 0x000fe20000000000 */
[C---:B------:R-:W-:Y:S01]  /*ea50*/  IMAD.HI.U32 R11, R2.reuse, R12, RZ ;  /* 0x0000000c020b7227 */ /* 0x040fe200078e00ff */
[----:B------:R-:W-:Y:S01]  /*ea60*/  ISETP.GE.AND P5, PT, R9, RZ, PT ;  /* 0x000000ff0900720c */ /* 0x000fe20003fa6270 */
[----:B------:R0:W-:Y:S02]  /*ea70*/  STL [R1+0x58c], R13 ;  /* 0x00058c0d01007387 */ /* 0x0001e40000100800 */
[----:B------:R-:W-:-:S04]  /*ea80*/  IMAD.HI.U32 R0, R2, R10, RZ ;  /* 0x0000000a02007227 */ /* 0x000fc800078e00ff */
[----:B------:R-:W-:Y:S02]  /*ea90*/  IMAD.MOV R0, RZ, RZ, -R0 ;  /* 0x000000ffff007224 */ /* 0x000fe400078e0a00 */
[----:B------:R-:W-:Y:S02]  /*eaa0*/  VIADD R9, R5, 0xe3 ;  /* 0x000000e305097836 */ /* 0x000fe40000000000 */
[----:B------:R-:W-:Y:S02]  /*eab0*/  IMAD R10, R3, R0, R10 ;  /* 0x00000000030a7224 */ /* 0x000fe400078e020a */
[----:B------:R-:W-:Y:S01]  /*eac0*/  IMAD.MOV R11, RZ, RZ, -R11 ;  /* 0x000000ffff0b7224 */ /* 0x000fe200078e0a0b */
[----:B------:R-:W-:Y:S01]  /*ead0*/  IABS R16, R9 ;  /* 0x0000000900107213 */ /* 0x000fe20000000000 */
[--C-:B------:R-:W-:Y:S02]  /*eae0*/  @!P4 IMAD.IADD R15, R15, 0x1, -R3.reuse ;  /* 0x000000010f0fc824 */ /* 0x100fe400078e0a03 */
[----:B------:R-:W-:Y:S01]  /*eaf0*/  @!P6 IMAD.IADD R17, R17, 0x1, -R3 ;  /* 0x000000011111e824 */ /* 0x000fe200078e0a03 */
[C---:B------:R-:W-:Y:S01]  /*eb00*/  ISETP.GT.U32.AND P6, PT, R3.reuse, R10, PT ;  /* 0x0000000a0300720c */ /* 0x040fe20003fc4070 */
[----:B------:R-:W-:Y:S01]  /*eb10*/  @!P0 IMAD.MOV R18, RZ, RZ, -R18 ;  /* 0x000000ffff128224 */ /* 0x000fe200078e0a12 */
[C---:B------:R-:W-:Y:S01]  /*eb20*/  ISETP.GT.U32.AND P0, PT, R3.reuse, R15, PT ;  /* 0x0000000f0300720c */ /* 0x040fe20003f04070 */
[----:B------:R-:W-:-:S02]  /*eb30*/  IMAD R12, R3, R11, R12 ;  /* 0x0000000b030c7224 */ /* 0x000fc400078e020c */
[----:B------:R-:W-:Y:S01]  /*eb40*/  IMAD.HI.U32 R7, R2, R16, RZ ;  /* 0x0000001002077227 */ /* 0x000fe200078e00ff */
[----:B------:R1:W-:Y:S02]  /*eb50*/  STL [R1+0x588], R18 ;  /* 0x0005881201007387 */ /* 0x0003e40000100800 */
[----:B------:R-:W-:Y:S01]  /*eb60*/  ISETP.GT.U32.AND P4, PT, R3, R12, PT ;  /* 0x0000000c0300720c */ /* 0x000fe20003f84070 */
[C---:B------:R-:W-:Y:S02]  /*eb70*/  VIADD R14, R5.reuse, 0xe2 ;  /* 0x000000e2050e7836 */ /* 0x040fe40000000000 */
[----:B------:R-:W-:Y:S02]  /*eb80*/  VIADD R0, R5, 0xe1 ;  /* 0x000000e105007836 */ /* 0x000fe40000000000 */
[--C-:B------:R-:W-:Y:S01]  /*eb90*/  @!P6 IMAD.IADD R10, R10, 0x1, -R3.reuse ;  /* 0x000000010a0ae824 */ /* 0x100fe200078e0a03 */
[----:B0-----:R-:W-:Y:S01]  /*eba0*/  IABS R13, R14 ;  /* 0x0000000e000d7213 */ /* 0x001fe20000000000 */
[----:B------:R-:W-:Y:S01]  /*ebb0*/  @!P0 IMAD.IADD R15, R15, 0x1, -R3 ;  /* 0x000000010f0f8824 */ /* 0x000fe200078e0a03 */
[----:B------:R-:W-:Y:S01]  /*ebc0*/  IABS R11, R0 ;  /* 0x00000000000b7213 */ /* 0x000fe20000000000 */
[----:B-1----:R-:W-:Y:S01]  /*ebd0*/  IMAD.MOV.U32 R18, RZ, RZ, R17 ;  /* 0x000000ffff127224 */ /* 0x002fe200078e0011 */
[----:B------:R-:W-:Y:S01]  /*ebe0*/  ISETP.GT.U32.AND P6, PT, R3, R10, PT ;  /* 0x0000000a0300720c */ /* 0x000fe20003fc4070 */
[----:B------:R-:W-:-:S02]  /*ebf0*/  IMAD.MOV R17, RZ, RZ, -R7 ;  /* 0x000000ffff117224 */ /* 0x000fc400078e0a07 */
[----:B------:R-:W-:Y:S01]  /*ec00*/  @!P2 IMAD.MOV R18, RZ, RZ, -R18 ;  /* 0x000000ffff12a224 */ /* 0x000fe200078e0a12 */
[----:B------:R-:W-:Y:S01]  /*ec10*/  ISETP.GE.AND P2, PT, R8, RZ, PT ;  /* 0x000000ff0800720c */ /* 0x000fe20003f46270 */
[C---:B------:R-:W-:Y:S02]  /*ec20*/  IMAD R8, R3.reuse, R17, R16 ;  /* 0x0000001103087224 */ /* 0x040fe400078e0210 */
[----:B------:R-:W-:Y:S01]  /*ec30*/  @!P4 IMAD.IADD R12, R12, 0x1, -R3 ;  /* 0x000000010c0cc824 */ /* 0x000fe200078e0a03 */
[----:B------:R0:W-:Y:S01]  /*ec40*/  STL [R1+0x55c], R18 ;  /* 0x00055c1201007387 */ /* 0x0001e20000100800 */
[----:B------:R-:W-:Y:S01]  /*ec50*/  IMAD.HI.U32 R7, R2, R13, RZ ;  /* 0x0000000d02077227 */ /* 0x000fe200078e00ff */
[C---:B------:R-:W-:Y:S02]  /*ec60*/  ISETP.GT.U32.AND P0, PT, R3.reuse, R8, PT ;  /* 0x000000080300720c */ /* 0x040fe40003f04070 */
[----:B------:R-:W-:Y:S01]  /*ec70*/  ISETP.GT.U32.AND P4, PT, R3, R12, PT ;  /* 0x0000000c0300720c */ /* 0x000fe20003f84070 */
[----:B------:R-:W-:-:S02]  /*ec80*/  IMAD.MOV R7, RZ, RZ, -R7 ;  /* 0x000000ffff077224 */ /* 0x000fc400078e0a07 */
[----:B------:R-:W-:-:S04]  /*ec90*/  IMAD.HI.U32 R16, R2, R11, RZ ;  /* 0x0000000b02107227 */ /* 0x000fc800078e00ff */
[----:B------:R-:W-:Y:S02]  /*eca0*/  IMAD R13, R3, R7, R13 ;  /* 0x00000007030d7224 */ /* 0x000fe400078e020d */
[----:B0-----:R-:W-:Y:S02]  /*ecb0*/  IMAD.MOV.U32 R18, RZ, RZ, R15 ;  /* 0x000000ffff127224 */ /* 0x001fe400078e000f */
[----:B------:R-:W-:Y:S02]  /*ecc0*/  VIADD R7, R5, 0xe0 ;  /* 0x000000e005077836 */ /* 0x000fe40000000000 */
[--C-:B------:R-:W-:Y:S02]  /*ecd0*/  @!P0 IMAD.IADD R8, R8, 0x1, -R3.reuse ;  /* 0x0000000108088824 */ /* 0x100fe400078e0a03 */
[----:B------:R-:W-:Y:S01]  /*ece0*/  IMAD.MOV R16, RZ, RZ, -R16 ;  /* 0x000000ffff107224 */ /* 0x000fe200078e0a10 */
[----:B------:R-:W-:Y:S01]  /*ecf0*/  IABS R15, R7 ;  /* 0x00000007000f7213 */ /* 0x000fe20000000000 */
[----:B------:R-:W-:Y:S01]  /*ed00*/  @!P6 IMAD.IADD R10, R10, 0x1, -R3 ;  /* 0x000000010a0ae824 */ /* 0x000fe200078e0a03 */
[----:B------:R-:W-:Y:S01]  /*ed10*/  ISETP.GT.U32.AND P6, PT, R3, R13, PT ;  /* 0x0000000d0300720c */ /* 0x000fe20003fc4070 */
[----:B------:R-:W-:Y:S01]  /*ed20*/  @!P1 IMAD.MOV R18, RZ, RZ, -R18 ;  /* 0x000000ffff129224 */ /* 0x000fe200078e0a12 */
[----:B------:R-:W-:Y:S01]  /*ed30*/  ISETP.GE.AND P1, PT, R9, RZ, PT ;  /* 0x000000ff0900720c */ /* 0x000fe20003f26270 */
[C---:B------:R-:W-:Y:S01]  /*ed40*/  IMAD R9, R3.reuse, R16, R11 ;  /* 0x0000001003097224 */ /* 0x040fe200078e020b */
[----:B------:R-:W-:Y:S01]  /*ed50*/  ISETP.GT.U32.AND P0, PT, R3, R8, PT ;  /* 0x000000080300720c */ /* 0x000fe20003f04070 */
[----:B------:R-:W-:Y:S01]  /*ed60*/  IMAD.MOV.U32 R17, RZ, RZ, R10 ;  /* 0x000000ffff117224 */ /* 0x000fe200078e000a */
[----:B------:R-:W-:Y:S01]  /*ed70*/  STL [R1+0x560], R18 ;  /* 0x0005601201007387 */ /* 0x000fe20000100800 */
[----:B------:R-:W-:-:S02]  /*ed80*/  VIADD R11, R5, 0xdf ;  /* 0x000000df050b7836 */ /* 0x000fc40000000000 */
[----:B------:R-:W-:Y:S01]  /*ed90*/  @!P4 IMAD.IADD R12, R12, 0x1, -R3 ;  /* 0x000000010c0cc824 */ /* 0x000fe200078e0a03 */
[----:B------:R-:W-:Y:S01]  /*eda0*/  ISETP.GT.U32.AND P4, PT, R3, R9, PT ;  /* 0x000000090300720c */ /* 0x000fe20003f84070 */
[----:B------:R-:W-:Y:S02]  /*edb0*/  IMAD.MOV.U32 R10, RZ, RZ, R15 ;  /* 0x000000ffff0a7224 */ /* 0x000fe400078e000f */
[----:B------:R-:W-:Y:S01]  /*edc0*/  @!P5 IMAD.MOV R17, RZ, RZ, -R17 ;  /* 0x000000ffff11d224 */ /* 0x000fe200078e0a11 */
[----:B------:R-:W-:Y:S01]  /*edd0*/  ISETP.GE.AND P5, PT, R14, RZ, PT ;  /* 0x000000ff0e00720c */ /* 0x000fe20003fa6270 */
[----:B------:R-:W-:Y:S01]  /*ede0*/  IMAD.MOV.U32 R15, RZ, RZ, R12 ;  /* 0x000000ffff0f7224 */ /* 0x000fe200078e000c */
[----:B------:R-:W-:Y:S01]  /*edf0*/  IABS R14, R11 ;  /* 0x0000000b000e7213 */ /* 0x000fe20000000000 */
[----:B------:R-:W-:Y:S01]  /*ee00*/  IMAD.HI.U32 R12, R2, R10, RZ ;  /* 0x0000000a020c7227 */ /* 0x000fe200078e00ff */
[----:B------:R-:W-:Y:S03]  /*ee10*/  STL [R1+0x564], R17 ;  /* 0x0005641101007387 */ /* 0x000fe60000100800 */
[----:B------:R-:W-:Y:S01]  /*ee20*/  @!P2 IMAD.MOV R15, RZ, RZ, -R15 ;  /* 0x000000ffff0fa224 */ /* 0x000fe200078e0a0f */
[----:B------:R-:W-:Y:S01]  /*ee30*/  ISETP.GE.AND P2, PT, R0, RZ, PT ;  /* 0x000000ff0000720c */ /* 0x000fe20003f46270 */
[----:B------:R-:W-:-:S02]  /*ee40*/  IMAD.MOV.U32 R0, RZ, RZ, R14 ;  /* 0x000000ffff007224 */ /* 0x000fc400078e000e */
[--C-:B------:R-:W-:Y:S01]  /*ee50*/  @!P6 IMAD.IADD R13, R13, 0x1, -R3.reuse ;  /* 0x000000010d0de824 */ /* 0x100fe200078e0a03 */
[----:B------:R0:W-:Y:S01]  /*ee60*/  STL [R1+0x570], R15 ;  /* 0x0005700f01007387 */ /* 0x0001e20000100800 */
[----:B------:R-:W-:Y:S02]  /*ee70*/  IMAD.MOV R14, RZ, RZ, -R12 ;  /* 0x000000ffff0e7224 */ /* 0x000fe400078e0a0c */
[--C-:B------:R-:W-:Y:S01]  /*ee80*/  @!P0 IMAD.IADD R8, R8, 0x1, -R3.reuse ;  /* 0x0000000108088824 */ /* 0x100fe200078e0a03 */
[----:B------:R-:W-:Y:S01]  /*ee90*/  ISETP.GE.AND P0, PT, R7, RZ, PT ;  /* 0x000000ff0700720c */ /* 0x000fe20003f06270 */
[C---:B------:R-:W-:Y:S01]  /*eea0*/  IMAD R7, R3.reuse, R14, R10 ;  /* 0x0000000e03077224 */ /* 0x040fe200078e020a */
[----:B------:R-:W-:Y:S01]  /*eeb0*/  ISETP.GT.U32.AND P6, PT, R3, R13, PT ;  /* 0x0000000d0300720c */ /* 0x000fe20003fc4070 */
[----:B------:R-:W-:Y:S02]  /*eec0*/  @!P4 IMAD.IADD R9, R9, 0x1, -R3 ;  /* 0x000000010909c824 */ /* 0x000fe400078e0a03 */
[----:B------:R-:W-:-:S03]  /*eed0*/  IMAD.HI.U32 R12, R2, R0, RZ ;  /* 0x00000000020c7227 */ /* 0x000fc600078e00ff */
[C---:B------:R-:W-:Y:S01]  /*eee0*/  ISETP.GT.U32.AND P4, PT, R3.reuse, R9, PT ;  /* 0x000000090300720c */ /* 0x040fe20003f84070 */
[----:B0-----:R-:W-:Y:S02]  /*eef0*/  IMAD.MOV.U32 R15, RZ, RZ, R8 ;  /* 0x000000ffff0f7224 */ /* 0x001fe400078e0008 */
[----:B------:R-:W-:Y:S02]  /*ef00*/  IMAD.MOV R8, RZ, RZ, -R12 ;  /* 0x000000ffff087224 */ /* 0x000fe400078e0a0c */
[----:B------:R-:W-:Y:S01]  /*ef10*/  @!P1 IMAD.MOV R15, RZ, RZ, -R15 ;  /* 0x000000ffff0f9224 */ /* 0x000fe200078e0a0f */
[----:B------:R-:W-:Y:S01]  /*ef20*/  ISETP.GT.U32.AND P1, PT, R3, R7, PT ;  /* 0x000000070300720c */ /* 0x000fe20003f24070 */
[----:B------:R-:W-:Y:S01]  /*ef30*/  @!P6 IMAD.IADD R13, R13, 0x1, -R3 ;  /* 0x000000010d0de824 */ /* 0x000fe200078e0a03 */
[----:B------:R-:W-:Y:S01]  /*ef40*/  ISETP.GE.AND P6, PT, R11, RZ, PT ;  /* 0x000000ff0b00720c */ /* 0x000fe20003fc6270 */
[----:B------:R-:W-:Y:S01]  /*ef50*/  VIADD R10, R5, 0xde ;  /* 0x000000de050a7836 */ /* 0x000fe20000000000 */
[----:B------:R-:W-:Y:S01]  /*ef60*/  STL [R1+0x584], R15 ;  /* 0x0005840f01007387 */ /* 0x000fe20000100800 */
[----:B------:R-:W-:-:S02]  /*ef70*/  IMAD.MOV.U32 R14, RZ, RZ, R13 ;  /* 0x000000ffff0e7224 */ /* 0x000fc400078e000d */
[----:B------:R-:W-:Y:S01]  /*ef80*/  IMAD R0, R3, R8, R0 ;  /* 0x0000000803007224 */ /* 0x000fe200078e0200 */
[----:B------:R-:W-:Y:S01]  /*ef90*/  IABS R16, R10 ;  /* 0x0000000a00107213 */ /* 0x000fe20000000000 */
[----:B------:R-:W-:Y:S02]  /*efa0*/  @!P5 IMAD.MOV R14, RZ, RZ, -R14 ;  /* 0x000000ffff0ed224 */ /* 0x000fe400078e0a0e */
[--C-:B------:R-:W-:Y:S01]  /*efb0*/  @!P4 IMAD.IADD R9, R9, 0x1, -R3.reuse ;  /* 0x000000010909c824 */ /* 0x100fe200078e0a03 */
[----:B------:R-:W-:Y:S01]  /*efc0*/  ISETP.GT.U32.AND P4, PT, R3, R0, PT ;  /* 0x000000000300720c */ /* 0x000fe20003f84070 */
[----:B------:R-:W-:Y:S01]  /*efd0*/  @!P1 IMAD.IADD R7, R7, 0x1, -R3 ;  /* 0x0000000107079824 */ /* 0x000fe200078e0a03 */
[----:B------:R0:W-:Y:S01]  /*efe0*/  STL [R1+0x57c], R14 ;  /* 0x00057c0e01007387 */ /* 0x0001e20000100800 */
[----:B------:R-:W-:Y:S01]  /*eff0*/  VIADD R12, R5, 0xdd ;  /* 0x000000dd050c7836 */ /* 0x000fe20000000000 */
[----:B------:R-:W-:Y:S01]  /*f000*/  ISETP.GE.AND P1, PT, R10, RZ, PT ;  /* 0x000000ff0a00720c */ /* 0x000fe20003f26270 */
[----:B------:R-:W-:Y:S01]  /*f010*/  IMAD.HI.U32 R13, R2, R16, RZ ;  /* 0x00000010020d7227 */ /* 0x000fe200078e00ff */
[----:B------:R-:W-:-:S02]  /*f020*/  ISETP.GT.U32.AND P5, PT, R3, R7, PT ;  /* 0x000000070300720c */ /* 0x000fc40003fa4070 */
[----:B------:R-:W-:Y:S01]  /*f030*/  IABS R22, R12 ;  /* 0x0000000c00167213 */ /* 0x000fe20000000000 */
[C---:B------:R-:W-:Y:S02]  /*f040*/  VIADD R11, R5.reuse, 0xdc ;  /* 0x000000dc050b7836 */ /* 0x040fe40000000000 */
[----:B------:R-:W-:Y:S02]  /*f050*/  VIADD R21, R5, 0xda ;  /* 0x000000da05157836 */ /* 0x000fe40000000000 */
[----:B0-----:R-:W-:Y:S01]  /*f060*/  IMAD.MOV.U32 R14, RZ, RZ, R9 ;  /* 0x000000ffff0e7224 */ /* 0x001fe200078e0009 */
[----:B------:R-:W-:Y:S01]  /*f070*/  IABS R8, R11 ;  /* 0x0000000b00087213 */ /* 0x000fe20000000000 */
[----:B------:R-:W-:Y:S02]  /*f080*/  @!P4 IMAD.IADD R0, R0, 0x1, -R3 ;  /* 0x000000010000c824 */ /* 0x000fe400078e0a03 */
[----:B------:R-:W-:Y:S01]  /*f090*/  @!P2 IMAD.MOV R14, RZ, RZ, -R14 ;  /* 0x000000ffff0ea224 */ /* 0x000fe200078e0a0e */
[----:B------:R-:W-:Y:S01]  /*f0a0*/  ISETP.GE.AND P2, PT, R12, RZ, PT ;  /* 0x000000ff0c00720c */ /* 0x000fe20003f46270 */
[----:B------:R-:W-:Y:S01]  /*f0b0*/  IMAD.MOV R12, RZ, RZ, -R13 ;  /* 0x000000ffff0c7224 */ /* 0x000fe200078e0a0d */
[----:B------:R-:W-:Y:S01]  /*f0c0*/  ISETP.GT.U32.AND P4, PT, R3, R0, PT ;  /* 0x000000000300720c */ /* 0x000fe20003f84070 */
[----:B------:R-:W-:Y:S01]  /*f0d0*/  @!P5 IMAD.IADD R7, R7, 0x1, -R3 ;  /* 0x000000010707d824 */ /* 0x000fe200078e0a03 */
[----:B------:R0:W-:Y:S01]  /*f0e0*/  STL [R1+0x580], R14 ;  /* 0x0005800e01007387 */ /* 0x0001e20000100800 */
[----:B------:R-:W-:Y:S01]  /*f0f0*/  IMAD R16, R3, R12, R16 ;  /* 0x0000000c03107224 */ /* 0x000fe200078e0210 */
[----:B------:R-:W-:Y:S01]  /*f100*/  ISETP.GE.AND P5, PT, R11, RZ, PT ;  /* 0x000000ff0b00720c */ /* 0x000fe20003fa6270 */
[----:B------:R-:W-:-:S04]  /*f110*/  IMAD.HI.U32 R9, R2, R8, RZ ;  /* 0x0000000802097227 */ /* 0x000fc800078e00ff */
[----:B------:R-:W-:-:S04]  /*f120*/  IMAD.HI.U32 R10, R2, R22, RZ ;  /* 0x00000016020a7227 */ /* 0x000fc800078e00ff */
[----:B0-----:R-:W-:Y:S02]  /*f130*/  IMAD.MOV.U32 R14, RZ, RZ, R7 ;  /* 0x000000ffff0e7224 */ /* 0x001fe400078e0007 */
[----:B------:R-:W-:Y:S02]  /*f140*/  IMAD.MOV R9, RZ, RZ, -R9 ;  /* 0x000000ffff097224 */ /* 0x000fe400078e0a09 */
[----:B------:R-:W-:Y:S01]  /*f150*/  @!P0 IMAD.MOV R14, RZ, RZ, -R14 ;  /* 0x000000ffff0e8224 */ /* 0x000fe200078e0a0e */
[C---:B------:R-:W-:Y:S01]  /*f160*/  ISETP.GT.U32.AND P0, PT, R3.reuse, R16, PT ;  /* 0x000000100300720c */ /* 0x040fe20003f04070 */
[----:B------:R-:W-:Y:S02]  /*f170*/  IMAD.MOV R10, RZ, RZ, -R10 ;  /* 0x000000ffff0a7224 */ /* 0x000fe400078e0a0a */
[----:B------:R-:W-:Y:S01]  /*f180*/  @!P4 IMAD.IADD R0, R0, 0x1, -R3 ;  /* 0x000000010000c824 */ /* 0x000fe200078e0a03 */
[----:B------:R0:W-:Y:S01]  /*f190*/  STL [R1+0x578], R14 ;  /* 0x0005780e01007387 */ /* 0x0001e20000100800 */
[----:B------:R-:W-:-:S02]  /*f1a0*/  IMAD R8, R3, R9, R8 ;  /* 0x0000000903087224 */ /* 0x000fc400078e0208 */
[----:B------:R-:W-:Y:S01]  /*f1b0*/  IMAD R22, R3, R10, R22 ;  /* 0x0000000a03167224 */ /* 0x000fe200078e0216 */
[----:B------:R-:W-:Y:S01]  /*f1c0*/  IABS R10, R21 ;  /* 0x00000015000a7213 */ /* 0x000fe20000000000 */
[----:B------:R-:W-:Y:S02]  /*f1d0*/  IMAD.MOV.U32 R9, RZ, RZ, R0 ;  /* 0x000000ffff097224 */ /* 0x000fe400078e0000 */
[----:B------:R-:W-:Y:S02]  /*f1e0*/  VIADD R7, R5, 0xdb ;  /* 0x000000db05077836 */ /* 0x000fe40000000000 */
[----:B------:R-:W-:Y:S02]  /*f1f0*/  @!P0 IMAD.IADD R16, R16, 0x1, -R3 ;  /* 0x0000000110108824 */ /* 0x000fe400078e0a03 */
[----:B------:R-:W-:Y:S01]  /*f200*/  @!P6 IMAD.MOV R9, RZ, RZ, -R9 ;  /* 0x000000ffff09e224 */ /* 0x000fe200078e0a09 */
[----:B------:R-:W-:Y:S01]  /*f210*/  ISETP.GT.U32.AND P6, PT, R3, R22, PT ;  /* 0x000000160300720c */ /* 0x000fe20003fc4070 */
[----:B------:R-:W-:Y:S01]  /*f220*/  VIADD R20, R5, 0xd8 ;  /* 0x000000d805147836 */ /* 0x000fe20000000000 */
[----:B------:R-:W-:Y:S01]  /*f230*/  ISETP.GT.U32.AND P0, PT, R3, R16, PT ;  /* 0x000000100300720c */ /* 0x000fe20003f04070 */
[----:B------:R-:W-:Y:S01]  /*f240*/  VIADD R15, R5, 0xd7 ;  /* 0x000000d7050f7836 */ /* 0x000fe20000000000 */
[----:B------:R-:W-:Y:S01]  /*f250*/  ISETP.GE.AND P4, PT, R7, RZ, PT ;  /* 0x000000ff0700720c */ /* 0x000fe20003f86270 */
[----:B------:R-:W-:Y:S01]  /*f260*/  VIADD R17, R5, 0xd9 ;  /* 0x000000d905117836 */ /* 0x000fe20000000000 */
[----:B------:R-:W-:Y:S01]  /*f270*/  IABS R7, R7 ;  /* 0x0000000700077213 */ /* 0x000fe20000000000 */
[C---:B0-----:R-:W-:Y:S01]  /*f280*/  IMAD.HI.U32 R14, R2.reuse, R10, RZ ;  /* 0x0000000a020e7227 */ /* 0x041fe200078e00ff */
[----:B------:R-:W-:Y:S01]  /*f290*/  IABS R12, R20 ;  /* 0x00000014000c7213 */ /* 0x000fe20000000000 */
[----:B------:R0:W-:Y:S01]  /*f2a0*/  STL [R1+0x574], R9 ;  /* 0x0005740901007387 */ /* 0x0001e20000100800 */
[----:B------:R-:W-:Y:S01]  /*f2b0*/  IABS R19, R15 ;  /* 0x0000000f00137213 */ /* 0x000fe20000000000 */
[----:B------:R-:W-:Y:S01]  /*f2c0*/  IMAD.HI.U32 R0, R2, R7, RZ ;  /* 0x0000000702007227 */ /* 0x000fe200078e00ff */
[----:B------:R-:W-:-:S03]  /*f2d0*/  IABS R11, R17 ;  /* 0x00000011000b7213 */ /* 0x000fc60000000000 */
[--C-:B------:R-:W-:Y:S01]  /*f2e0*/  @!P0 IMAD.IADD R16, R16, 0x1, -R3.reuse ;  /* 0x0000000110108824 */ /* 0x100fe200078e0a03 */
[C---:B------:R-:W-:Y:S01]  /*f2f0*/  ISETP.GT.U32.AND P0, PT, R3.reuse, R8, PT ;  /* 0x000000080300720c */ /* 0x040fe20003f04070 */
[----:B------:R-:W-:Y:S02]  /*f300*/  @!P6 IMAD.IADD R22, R22, 0x1, -R3 ;  /* 0x000000011616e824 */ /* 0x000fe400078e0a03 */
[----:B------:R-:W-:Y:S02]  /*f310*/  IMAD.MOV R0, RZ, RZ, -R0 ;  /* 0x000000ffff007224 */ /* 0x000fe400078e0a00 */
[----:B0-----:R-:W-:Y:S01]  /*f320*/  IMAD.HI.U32 R9, R2, R12, RZ ;  /* 0x0000000c02097227 */ /* 0x001fe200078e00ff */
[----:B------:R-:W-:-:S03]  /*f330*/  ISETP.GT.U32.AND P6, PT, R3, R22, PT ;  /* 0x000000160300720c */ /* 0x000fc60003fc4070 */
[----:B------:R-:W-:Y:S02]  /*f340*/  IMAD R7, R3, R0, R7 ;  /* 0x0000000003077224 */ /* 0x000fe400078e0207 */
[----:B------:R-:W-:Y:S02]  /*f350*/  IMAD.MOV R14, RZ, RZ, -R14 ;  /* 0x000000ffff0e7224 */ /* 0x000fe400078e0a0e */
[----:B------:R-:W-:Y:S02]  /*f360*/  @!P0 IMAD.IADD R8, R8, 0x1, -R3 ;  /* 0x0000000108088824 */ /* 0x000fe400078e0a03 */
[----:B------:R-:W-:-:S03]  /*f370*/  IMAD.HI.U32 R0, R2, R19, RZ ;  /* 0x0000001302007227 */ /* 0x000fc600078e00ff */
[C---:B------:R-:W-:Y:S01]  /*f380*/  ISETP.GT.U32.AND P0, PT, R3.reuse, R8, PT ;  /* 0x000000080300720c */ /* 0x040fe20003f04070 */
[----:B------:R-:W-:Y:S01]  /*f390*/  @!P6 IMAD.IADD R22, R22, 0x1, -R3 ;  /* 0x000000011616e824 */ /* 0x000fe200078e0a03 */
[----:B------:R-:W-:Y:S01]  /*f3a0*/  ISETP.GT.U32.AND P6, PT, R3, R7, PT ;  /* 0x000000070300720c */ /* 0x000fe20003fc4070 */
[----:B------:R-:W-:Y:S02]  /*f3b0*/  IMAD.MOV R9, RZ, RZ, -R9 ;  /* 0x000000ffff097224 */ /* 0x000fe400078e0a09 */
[----:B------:R-:W-:-:S04]  /*f3c0*/  IMAD.HI.U32 R13, R2, R11, RZ ;  /* 0x0000000b020d7227 */ /* 0x000fc800078e00ff */
[C---:B------:R-:W-:Y:S02]  /*f3d0*/  IMAD R10, R3.reuse, R14, R10 ;  /* 0x0000000e030a7224 */ /* 0x040fe400078e020a */
[----:B------:R-:W-:Y:S02]  /*f3e0*/  IMAD.MOV.U32 R24, RZ, RZ, R16 ;  /* 0x000000ffff187224 */ /* 0x000fe400078e0010 */
[----:B------:R-:W-:Y:S02]  /*f3f0*/  IMAD.MOV R0, RZ, RZ, -R0 ;  /* 0x000000ffff007224 */ /* 0x000fe400078e0a00 */
[C---:B------:R-:W-:Y:S02]  /*f400*/  IMAD R12, R3.reuse, R9, R12 ;  /* 0x00000009030c7224 */ /* 0x040fe400078e020c */
[----:B------:R-:W-:Y:S02]  /*f410*/  IMAD.MOV R13, RZ, RZ, -R13 ;  /* 0x000000ffff0d7224 */ /* 0x000fe400078e0a0d */
[----:B------:R-:W-:Y:S01]  /*f420*/  @!P1 IMAD.MOV R24, RZ, RZ, -R24 ;  /* 0x000000ffff189224 */ /* 0x000fe200078e0a18 */
[C---:B------:R-:W-:Y:S01]  /*f430*/  ISETP.GT.U32.AND P1, PT, R3.reuse, R10, PT ;  /* 0x0000000a0300720c */ /* 0x040fe20003f24070 */
[----:B------:R-:W-:-:S02]  /*f440*/  IMAD R19, R3, R0, R19 ;  /* 0x0000000003137224 */ /* 0x000fc400078e0213 */
[----:B------:R-:W-:Y:S01]  /*f450*/  @!P0 IMAD.IADD R8, R8, 0x1, -R3 ;  /* 0x0000000108088824 */ /* 0x000fe200078e0a03 */
[C---:B------:R-:W-:Y:S01]  /*f460*/  ISETP.GT.U32.AND P0, PT, R3.reuse, R12, PT ;  /* 0x0000000c0300720c */ /* 0x040fe20003f04070 */
[----:B------:R-:W-:Y:S01]  /*f470*/  IMAD R11, R3, R13, R11 ;  /* 0x0000000d030b7224 */ /* 0x000fe200078e020b */
[----:B------:R-:W-:Y:S01]  /*f480*/  STL [R1+0x558], R24 ;  /* 0x0005581801007387 */ /* 0x000fe20000100800 */
[----:B------:R-:W-:Y:S02]  /*f490*/  IMAD.MOV.U32 R25, RZ, RZ, R22 ;  /* 0x000000ffff197224 */ /* 0x000fe400078e0016 */
[C---:B------:R-:W-:Y:S02]  /*f4a0*/  VIADD R14, R5.reuse, 0xd4 ;  /* 0x000000d4050e7836 */ /* 0x040fe40000000000 */
[----:B------:R-:W-:Y:S02]  /*f4b0*/  VIADD R13, R5, 0xd6 ;  /* 0x000000d6050d7836 */ /* 0x000fe40000000000 */
[----:B------:R-:W-:Y:S01]  /*f4c0*/  @!P6 IMAD.IADD R7, R7, 0x1, -R3 ;  /* 0x000000010707e824 */ /* 0x000fe200078e0a03 */
[C---:B------:R-:W-:Y:S01]  /*f4d0*/  ISETP.GT.U32.AND P6, PT, R3.reuse, R19, PT ;  /* 0x000000130300720c */ /* 0x040fe20003fc4070 */
[----:B------:R-:W-:Y:S01]  /*f4e0*/  @!P2 IMAD.MOV R25, RZ, RZ, -R25 ;  /* 0x000000ffff19a224 */ /* 0x000fe200078e0a19 */
[----:B------:R-:W-:Y:S01]  /*f4f0*/  ISETP.GT.U32.AND P2, PT, R3, R11, PT ;  /* 0x0000000b0300720c */ /* 0x000fe20003f44070 */
[----:B------:R-:W-:Y:S01]  /*f500*/  VIADD R18, R5, 0xd5 ;  /* 0x000000d505127836 */ /* 0x000fe20000000000 */
[----:B------:R-:W-:Y:S01]  /*f510*/  IABS R23, R14 ;  /* 0x0000000e00177213 */ /* 0x000fe20000000000 */
[--C-:B------:R-:W-:Y:S01]  /*f520*/  @!P1 IMAD.IADD R10, R10, 0x1, -R3.reuse ;  /* 0x000000010a0a9824 */ /* 0x100fe200078e0a03 */
[----:B------:R-:W-:Y:S01]  /*f530*/  IABS R0, R13 ;  /* 0x0000000d00007213 */ /* 0x000fe20000000000 */
[----:B------:R-:W-:Y:S01]  /*f540*/  @!P0 IMAD.IADD R12, R12, 0x1, -R3 ;  /* 0x000000010c0c8824 */ /* 0x000fe200078e0a03 */
[----:B------:R-:W-:Y:S01]  /*f550*/  ISETP.GT.U32.AND P1, PT, R3, R7, PT ;  /* 0x000000070300720c */ /* 0x000fe20003f24070 */
[----:B------:R-:W-:Y:S01]  /*f560*/  IMAD.MOV.U32 R16, RZ, RZ, R23 ;  /* 0x000000ffff107224 */ /* 0x000fe200078e0017 */
[----:B------:R-:W-:Y:S01]  /*f570*/  IABS R9, R18 ;  /* 0x0000001200097213 */ /* 0x000fe20000000000 */
[----:B------:R-:W-:Y:S01]  /*f580*/  IMAD.HI.U32 R23, R2, R0, RZ ;  /* 0x0000000002177227 */ /* 0x000fe200078e00ff */
[----:B------:R0:W-:Y:S03]  /*f590*/  STL [R1+0x554], R25 ;  /* 0x0005541901007387 */ /* 0x0001e60000100800 */
[----:B------:R-:W-:-:S02]  /*f5a0*/  IMAD.MOV R23, RZ, RZ, -R23 ;  /* 0x000000ffff177224 */ /* 0x000fc400078e0a17 */
[--C-:B------:R-:W-:Y:S01]  /*f5b0*/  @!P6 IMAD.IADD R19, R19, 0x1, -R3.reuse ;  /* 0x000000011313e824 */ /* 0x100fe200078e0a03 */
[----:B------:R-:W-:Y:S01]  /*f5c0*/  ISETP.GT.U32.AND P6, PT, R3, R12, PT ;  /* 0x0000000c0300720c */ /* 0x000fe20003fc4070 */
[----:B------:R-:W-:Y:S01]  /*f5d0*/  @!P2 IMAD.IADD R11, R11, 0x1, -R3 ;  /* 0x000000010b0ba824 */ /* 0x000fe200078e0a03 */
[----:B------:R-:W-:Y:S01]  /*f5e0*/  ISETP.GT.U32.AND P2, PT, R3, R10, PT ;  /* 0x0000000a0300720c */ /* 0x000fe20003f44070 */
[----:B------:R-:W-:-:S03]  /*f5f0*/  IMAD.HI.U32 R22, R2, R16, RZ ;  /* 0x0000001002167227 */ /* 0x000fc600078e00ff */
[----:B------:R-:W-:Y:S01]  /*f600*/  ISETP.GT.U32.AND P0, PT, R3, R11, PT ;  /* 0x0000000b0300720c */ /* 0x000fe20003f04070 */
[----:B0-----:R-:W-:Y:S02]  /*f610*/  IMAD.MOV.U32 R25, RZ, RZ, R8 ;  /* 0x000000ffff197224 */ /* 0x001fe400078e0008 */
[----:B------:R-:W-:-:S04]  /*f620*/  IMAD.HI.U32 R24, R2, R9, RZ ;  /* 0x0000000902187227 */ /* 0x000fc800078e00ff */
[C---:B------:R-:W-:Y:S02]  /*f630*/  IMAD R0, R3.reuse, R23, R0 ;  /* 0x0000001703007224 */ /* 0x040fe400078e0200 */
[----:B------:R-:W-:Y:S01]  /*f640*/  @!P5 IMAD.MOV R25, RZ, RZ, -R25 ;  /* 0x000000ffff19d224 */ /* 0x000fe200078e0a19 */
[----:B------:R-:W-:Y:S01]  /*f650*/  ISETP.GT.U32.AND P5, PT, R3, R19, PT ;  /* 0x000000130300720c */ /* 0x000fe20003fa4070 */
[----:B------:R-:W-:Y:S02]  /*f660*/  IMAD.MOV R22, RZ, RZ, -R22 ;  /* 0x000000ffff167224 */ /* 0x000fe400078e0a16 */
[----:B------:R-:W-:Y:S01]  /*f670*/  IMAD.MOV R24, RZ, RZ, -R24 ;  /* 0x000000ffff187224 */ /* 0x000fe200078e0a18 */
[----:B------:R0:W-:Y:S01]  /*f680*/  STL [R1+0x550], R25 ;  /* 0x0005501901007387 */ /* 0x0001e20000100800 */
[----:B------:R-:W-:Y:S01]  /*f690*/  @!P1 IMAD.IADD R7, R7, 0x1, -R3 ;  /* 0x0000000107079824 */ /* 0x000fe200078e0a03 */
[C---:B------:R-:W-:Y:S01]  /*f6a0*/  ISETP.GT.U32.AND P1, PT, R3.reuse, R0, PT ;  /* 0x000000000300720c */ /* 0x040fe20003f24070 */
[----:B------:R-:W-:-:S02]  /*f6b0*/  IMAD R16, R3, R22, R16 ;  /* 0x0000001603107224 */ /* 0x000fc400078e0210 */
[C---:B------:R-:W-:Y:S02]  /*f6c0*/  IMAD R9, R3.reuse, R24, R9 ;  /* 0x0000001803097224 */ /* 0x040fe400078e0209 */
[--C-:B------:R-:W-:Y:S01]  /*f6d0*/  @!P6 IMAD.IADD R12, R12, 0x1, -R3.reuse ;  /* 0x000000010c0ce824 */ /* 0x100fe200078e0a03 */
[C---:B------:R-:W-:Y:S01]  /*f6e0*/  ISETP.GT.U32.AND P6, PT, R3.reuse, R16, PT ;  /* 0x000000100300720c */ /* 0x040fe20003fc4070 */
[--C-:B------:R-:W-:Y:S01]  /*f6f0*/  @!P2 IMAD.IADD R10, R10, 0x1, -R3.reuse ;  /* 0x000000010a0aa824 */ /* 0x100fe200078e0a03 */
[----:B------:R-:W-:Y:S01]  /*f700*/  ISETP.GT.U32.AND P2, PT, R3, R9, PT ;  /* 0x000000090300720c */ /* 0x000fe20003f44070 */
[----:B------:R-:W-:Y:S01]  /*f710*/  @!P5 IMAD.IADD R19, R19, 0x1, -R3 ;  /* 0x000000011313d824 */ /* 0x000fe200078e0a03 */
[----:B------:R-:W-:Y:S01]  /*f720*/  ISETP.GE.AND P5, PT, R17, RZ, PT ;  /* 0x000000ff1100720c */ /* 0x000fe20003fa6270 */
[----:B------:R-:W-:Y:S02]  /*f730*/  IMAD.MOV.U32 R27, RZ, RZ, R7 ;  /* 0x000000ffff1b7224 */ /* 0x000fe400078e0007 */
[----:B------:R-:W-:Y:S01]  /*f740*/  @!P1 IMAD.IADD R0, R0, 0x1, -R3 ;  /* 0x0000000100009824 */ /* 0x000fe200078e0a03 */
[----:B------:R-:W-:Y:S01]  /*f750*/  ISETP.GE.AND P1, PT, R20, RZ, PT ;  /* 0x000000ff1400720c */ /* 0x000fe20003f26270 */
[----:B------:R-:W-:-:S02]  /*f760*/  VIADD R23, R5, 0xd3 ;  /* 0x000000d305177836 */ /* 0x000fc40000000000 */
[----:B------:R-:W-:Y:S01]  /*f770*/  @!P0 IMAD.IADD R11, R11, 0x1, -R3 ;  /* 0x000000010b0b8824 */ /* 0x000fe200078e0a03 */
[----:B------:R-:W-:Y:S01]  /*f780*/  ISETP.GE.AND P0, PT, R21, RZ, PT ;  /* 0x000000ff1500720c */ /* 0x000fe20003f06270 */
[----:B------:R-:W-:Y:S01]  /*f790*/  @!P4 IMAD.MOV R27, RZ, RZ, -R27 ;  /* 0x000000ffff1bc224 */ /* 0x000fe200078e0a1b */
[----:B------:R-:W-:Y:S01]  /*f7a0*/  ISETP.GT.U32.AND P4, PT, R3, R0, PT ;  /* 0x000000000300720c */ /* 0x000fe20003f84070 */
[----:B------:R-:W-:Y:S01]  /*f7b0*/  @!P6 IMAD.IADD R16, R16, 0x1, -R3 ;  /* 0x000000011010e824 */ /* 0x000fe200078e0a03 */
[----:B------:R-:W-:Y:S01]  /*f7c0*/  IABS R8, R23 ;  /* 0x0000001700087213 */ /* 0x000fe20000000000 */
[----:B0-----:R-:W-:Y:S01]  /*f7d0*/  IMAD.MOV.U32 R25, RZ, RZ, R11 ;  /* 0x000000ffff197224 */ /* 0x001fe200078e000b */
[----:B------:R-:W-:Y:S01]  /*f7e0*/  STL [R1+0x52c], R27 ;  /* 0x00052c1b01007387 */ /* 0x000fe20000100800 */
[----:B------:R-:W-:Y:S01]  /*f7f0*/  @!P2 IMAD.IADD R9, R9, 0x1, -R3 ;  /* 0x000000010909a824 */ /* 0x000fe200078e0a03 */
[----:B------:R-:W-:Y:S01]  /*f800*/  ISETP.GE.AND P2, PT, R15, RZ, PT ;  /* 0x000000ff0f00720c */ /* 0x000fe20003f46270 */
[----:B------:R-:W-:Y:S01]  /*f810*/  VIADD R17, R5, 0xd2 ;  /* 0x000000d205117836 */ /* 0x000fe20000000000 */
[----:B------:R-:W-:Y:S01]  /*f820*/  ISETP.GE.AND P6, PT, R13, RZ, PT ;  /* 0x000000ff0d00720c */ /* 0x000fe20003fc6270 */
[----:B------:R-:W-:Y:S01]  /*f830*/  @!P5 IMAD.MOV R25, RZ, RZ, -R25 ;  /* 0x000000ffff19d224 */ /* 0x000fe200078e0a19 */
[----:B------:R-:W-:Y:S01]  /*f840*/  ISETP.GT.U32.AND P5, PT, R3, R16, PT ;  /* 0x000000100300720c */ /* 0x000fe20003fa4070 */
[----:B------:R-:W-:Y:S01]  /*f850*/  IMAD.HI.U32 R21, R2, R8, RZ ;  /* 0x0000000802157227 */ /* 0x000fe200078e00ff */
[----:B------:R-:W-:-:S03]  /*f860*/  IABS R20, R17 ;  /* 0x0000001100147213 */ /* 0x000fc60000000000 */
[----:B------:R-:W-:Y:S02]  /*f870*/  IMAD.MOV.U32 R26, RZ, RZ, R10 ;  /* 0x000000ffff1a7224 */ /* 0x000fe400078e000a */
[----:B------:R-:W-:Y:S02]  /*f880*/  IMAD.MOV R21, RZ, RZ, -R21 ;  /* 0x000000ffff157224 */ /* 0x000fe400078e0a15 */
[----:B------:R-:W-:Y:S02]  /*f890*/  IMAD.MOV.U32 R11, RZ, RZ, R12 ;  /* 0x000000ffff0b7224 */ /* 0x000fe400078e000c */
[----:B------:R-:W-:Y:S02]  /*f8a0*/  IMAD.MOV.U32 R10, RZ, RZ, R19 ;  /* 0x000000ffff0a7224 */ /* 0x000fe400078e0013 */
[----:B------:R-:W-:Y:S01]  /*f8b0*/  @!P0 IMAD.MOV R26, RZ, RZ, -R26 ;  /* 0x000000ffff1a8224 */ /* 0x000fe200078e0a1a */
[C---:B------:R-:W-:Y:S01]  /*f8c0*/  ISETP.GT.U32.AND P0, PT, R3.reuse, R9, PT ;  /* 0x000000090300720c */ /* 0x040fe20003f04070 */
[----:B------:R-:W-:Y:S01]  /*f8d0*/  @!P4 IMAD.IADD R0, R0, 0x1, -R3 ;  /* 0x000000010000c824 */ /* 0x000fe200078e0a03 */
[----:B------:R-:W-:Y:S01]  /*f8e0*/  ISETP.GE.AND P4, PT, R14, RZ, PT ;  /* 0x000000ff0e00720c */ /* 0x000fe20003f86270 */
[----:B------:R-:W-:Y:S01]  /*f8f0*/  IMAD R8, R3, R21, R8 ;  /* 0x0000001503087224 */ /* 0x000fe200078e0208 */
[----:B------:R-:W-:Y:S01]  /*f900*/  STL [R1+0x51c], R26 ;  /* 0x00051c1a01007387 */ /* 0x000fe20000100800 */
[----:B------:R-:W-:-:S03]  /*f910*/  IMAD.HI.U32 R7, R2, R20, RZ ;  /* 0x0000001402077227 */ /* 0x000fc600078e00ff */
[----:B------:R-:W-:Y:S01]  /*f920*/  STL [R1+0x518], R25 ;  /* 0x0005181901007387 */ /* 0x000fe20000100800 */
[----:B------:R-:W-:Y:S01]  /*f930*/  @!P1 IMAD.MOV R11, RZ, RZ, -R11 ;  /* 0x000000ffff0b9224 */ /* 0x000fe200078e0a0b */
[----:B------:R-:W-:Y:S01]  /*f940*/  ISETP.GT.U32.AND P1, PT, R3, R8, PT ;  /* 0x000000080300720c */ /* 0x000fe20003f24070 */
[----:B------:R-:W-:Y:S01]  /*f950*/  @!P2 IMAD.MOV R10, RZ, RZ, -R10 ;  /* 0x000000ffff0aa224 */ /* 0x000fe200078e0a0a */
[----:B------:R-:W-:Y:S01]  /*f960*/  ISETP.GE.AND P2, PT, R18, RZ, PT ;  /* 0x000000ff1200720c */ /* 0x000fe20003f46270 */
[----:B------:R-:W-:Y:S01]  /*f970*/  IMAD.MOV R7, RZ, RZ, -R7 ;  /* 0x000000ffff077224 */ /* 0x000fe200078e0a07 */
[----:B------:R-:W-:Y:S01]  /*f980*/  STL [R1+0x514], R11 ;  /* 0x0005140b01007387 */ /* 0x000fe20000100800 */
[--C-:B------:R-:W-:Y:S01]  /*f990*/  @!P5 IMAD.IADD R16, R16, 0x1, -R3.reuse ;  /* 0x000000011010d824 */ /* 0x100fe200078e0a03 */
[----:B------:R-:W-:Y:S01]  /*f9a0*/  ISETP.GE.AND P5, PT, R17, RZ, PT ;  /* 0x000000ff1100720c */ /* 0x000fe20003fa6270 */
[----:B------:R-:W-:Y:S01]  /*f9b0*/  IMAD R12, R3, R7, R20 ;  /* 0x00000007030c7224 */ /* 0x000fe200078e0214 */
[----:B------:R0:W-:Y:S01]  /*f9c0*/  STL [R1+0x504], R10 ;  /* 0x0005040a01007387 */ /* 0x0001e20000100800 */
[----:B------:R-:W-:Y:S01]  /*f9d0*/  @!P0 IMAD.IADD R9, R9, 0x1, -R3 ;  /* 0x0000000109098824 */ /* 0x000fe200078e0a03 */
[----:B------:R-:W-:Y:S01]  /*f9e0*/  ISETP.GE.AND P0, PT, R23, RZ, PT ;  /* 0x000000ff1700720c */ /* 0x000fe20003f06270 */
[----:B------:R-:W-:-:S02]  /*f9f0*/  VIADD R17, R5, 0xd1 ;  /* 0x000000d105117836 */ /* 0x000fc40000000000 */
[----:B------:R-:W-:Y:S02]  /*fa00*/  @!P1 IMAD.IADD R8, R8, 0x1, -R3 ;  /* 0x0000000108089824 */ /* 0x000fe400078e0a03 */
[----:B------:R-:W-:Y:S01]  /*fa10*/  VIADD R20, R5, 0xd0 ;  /* 0x000000d005147836 */ /* 0x000fe20000000000 */
[----:B------:R-:W-:Y:S01]  /*fa20*/  ISETP.GE.AND P1, PT, R17, RZ, PT ;  /* 0x000000ff1100720c */ /* 0x000fe20003f26270 */
[----:B------:R-:W-:Y:S01]  /*fa30*/  IMAD.MOV.U32 R7, RZ, RZ, R9 ;  /* 0x000000ffff077224 */ /* 0x000fe200078e0009 */
[----:B------:R-:W-:Y:S01]  /*fa40*/  IABS R17, R17 ;  /* 0x0000001100117213 */ /* 0x000fe20000000000 */
[----:B0-----:R-:W-:Y:S02]  /*fa50*/  IMAD.MOV.U32 R10, RZ, RZ, R0 ;  /* 0x000000ffff0a7224 */ /* 0x001fe400078e0000 */
[----:B------:R-:W-:Y:S02]  /*fa60*/  IMAD.MOV.U32 R0, RZ, RZ, R16 ;  /* 0x000000ffff007224 */ /* 0x000fe400078e0010 */
[----:B------:R-:W-:Y:S01]  /*fa70*/  @!P6 IMAD.MOV R10, RZ, RZ, -R10 ;  /* 0x000000ffff0ae224 */ /* 0x000fe200078e0a0a */
[C---:B------:R-:W-:Y:S01]  /*fa80*/  ISETP.GT.U32.AND P6, PT, R3.reuse, R8, PT ;  /* 0x000000080300720c */ /* 0x040fe20003fc4070 */
[----:B------:R-:W-:Y:S01]  /*fa90*/  @!P4 IMAD.MOV R0, RZ, RZ, -R0 ;  /* 0x000000ffff00c224 */ /* 0x000fe200078e0a00 */
[----:B------:R-:W-:Y:S01]  /*faa0*/  ISETP.GT.U32.AND P4, PT, R3, R12, PT ;  /* 0x0000000c0300720c */ /* 0x000fe20003f84070 */
[----:B------:R-:W-:Y:S01]  /*fab0*/  @!P2 IMAD.MOV R7, RZ, RZ, -R7 ;  /* 0x000000ffff07a224 */ /* 0x000fe200078e0a07 */
[----:B------:R-:W-:Y:S01]  /*fac0*/  ISETP.GE.AND P2, PT, R20, RZ, PT ;  /* 0x000000ff1400720c */ /* 0x000fe20003f46270 */
[----:B------:R-:W-:Y:S01]  /*fad0*/  IMAD.HI.U32 R9, R2, R17, RZ ;  /* 0x0000001102097227 */ /* 0x000fe200078e00ff */
[----:B------:R-:W-:Y:S01]  /*fae0*/  IABS R20, R20 ;  /* 0x0000001400147213 */ /* 0x000fe20000000000 */
[----:B------:R0:W-:Y:S02]  /*faf0*/  STL [R1+0x500], R10 ;  /* 0x0005000a01007387 */ /* 0x0001e40000100800 */
[----:B------:R-:W-:-:S02]  /*fb00*/  VIADD R15, R5, 0xcf ;  /* 0x000000cf050f7836 */ /* 0x000fc40000000000 */
[----:B------:R-:W-:Y:S01]  /*fb10*/  IMAD.HI.U32 R11, R2, R20, RZ ;  /* 0x00000014020b7227 */ /* 0x000fe200078e00ff */
[----:B------:R-:W-:Y:S03]  /*fb20*/  STL [R1+0x4fc], R7 ;  /* 0x0004fc0701007387 */ /* 0x000fe60000100800 */
[--C-:B------:R-:W-:Y:S01]  /*fb30*/  @!P4 IMAD.IADD R12, R12, 0x1, -R3.reuse ;  /* 0x000000010c0cc824 */ /* 0x100fe200078e0a03 */
[----:B------:R1:W-:Y:S01]  /*fb40*/  STL [R1+0x4f8], R0 ;  /* 0x0004f80001007387 */ /* 0x0003e20000100800 */
[----:B------:R-:W-:Y:S01]  /*fb50*/  @!P6 IMAD.IADD R8, R8, 0x1, -R3 ;  /* 0x000000010808e824 */ /* 0x000fe200078e0a03 */
[----:B------:R-:W-:Y:S01]  /*fb60*/  ISETP.GE.AND P6, PT, R15, RZ, PT ;  /* 0x000000ff0f00720c */ /* 0x000fe20003fc6270 */
[----:B------:R-:W-:Y:S01]  /*fb70*/  IMAD.MOV R9, RZ, RZ, -R9 ;  /* 0x000000ffff097224 */ /* 0x000fe200078e0a09 */
[C---:B------:R-:W-:Y:S01]  /*fb80*/  ISETP.GT.U32.AND P4, PT, R3.reuse, R12, PT ;  /* 0x0000000c0300720c */ /* 0x040fe20003f84070 */
[----:B------:R-:W-:Y:S01]  /*fb90*/  IMAD.MOV R11, RZ, RZ, -R11 ;  /* 0x000000ffff0b7224 */ /* 0x000fe200078e0a0b */
[----:B------:R-:W-:Y:S01]  /*fba0*/  IABS R15, R15 ;  /* 0x0000000f000f7213 */ /* 0x000fe20000000000 */
[----:B------:R-:W-:-:S02]  /*fbb0*/  IMAD R17, R3, R9, R17 ;  /* 0x0000000903117224 */ /* 0x000fc400078e0211 */
[----:B------:R-:W-:Y:S02]  /*fbc0*/  IMAD.MOV.U32 R16, RZ, RZ, R8 ;  /* 0x000000ffff107224 */ /* 0x000fe400078e0008 */
[C---:B------:R-:W-:Y:S02]  /*fbd0*/  IMAD R20, R3.reuse, R11, R20 ;  /* 0x0000000b03147224 */ /* 0x040fe400078e0214 */
[----:B------:R-:W-:Y:S01]  /*fbe0*/  @!P0 IMAD.MOV R16, RZ, RZ, -R16 ;  /* 0x000000ffff108224 */ /* 0x000fe200078e0a10 */
[----:B------:R-:W-:Y:S01]  /*fbf0*/  ISETP.GT.U32.AND P0, PT, R3, R17, PT ;  /* 0x000000110300720c */ /* 0x000fe20003f04070 */
[----:B------:R-:W-:-:S03]  /*fc00*/  IMAD.HI.U32 R13, R2, R15, RZ ;  /* 0x0000000f020d7227 */ /* 0x000fc600078e00ff */
[----:B------:R2:W-:Y:S01]  /*fc10*/  STL [R1+0x4f4], R16 ;  /* 0x0004f41001007387 */ /* 0x0005e20000100800 */
[----:B------:R-:W-:Y:S01]  /*fc20*/  @!P4 IMAD.IADD R12, R12, 0x1, -R3 ;  /* 0x000000010c0cc824 */ /* 0x000fe200078e0a03 */
[----:B------:R-:W-:Y:S01]  /*fc30*/  ISETP.GT.U32.AND P4, PT, R3, R20, PT ;  /* 0x000000140300720c */ /* 0x000fe20003f84070 */
[C---:B0-----:R-:W-:Y:S02]  /*fc40*/  VIADD R10, R5.reuse, 0xcd ;  /* 0x000000cd050a7836 */ /* 0x041fe40000000000 */
[----:B------:R-:W-:Y:S02]  /*fc50*/  IMAD.MOV R13, RZ, RZ, -R13 ;  /* 0x000000ffff0d7224 */ /* 0x000fe400078e0a0d */
[----:B------:R-:W-:Y:S01]  /*fc60*/  VIADD R21, R5, 0xce ;  /* 0x000000ce05157836 */ /* 0x000fe20000000000 */
[----:B-1----:R-:W-:Y:S01]  /*fc70*/  IABS R0, R10 ;  /* 0x0000000a00007213 */ /* 0x002fe20000000000 */
[----:B------:R-:W-:Y:S02]  /*fc80*/  IMAD R15, R3, R13, R15 ;  /* 0x0000000d030f7224 */ /* 0x000fe400078e020f */
[----:B------:R-:W-:Y:S01]  /*fc90*/  @!P0 IMAD.IADD R17, R17, 0x1, -R3 ;  /* 0x0000000111118824 */ /* 0x000fe200078e0a03 */
[----:B------:R-:W-:Y:S01]  /*fca0*/  IABS R7, R21 ;  /* 0x0000001500077213 */ /* 0x000fe20000000000 */
[----:B------:R-:W-:Y:S01]  /*fcb0*/  IMAD.HI.U32 R14, R2, R0, RZ ;  /* 0x00000000020e7227 */ /* 0x000fe200078e00ff */
[----:B------:R-:W-:-:S03]  /*fcc0*/  ISETP.GT.U32.AND P0, PT, R3, R15, PT ;  /* 0x0000000f0300720c */ /* 0x000fc60003f04070 */
[----:B------:R-:W-:Y:S02]  /*fcd0*/  @!P4 IMAD.IADD R20, R20, 0x1, -R3 ;  /* 0x000000011414c824 */ /* 0x000fe400078e0a03 */
[----:B------:R-:W-:Y:S02]  /*fce0*/  IMAD.MOV.U32 R22, RZ, RZ, R12 ;  /* 0x000000ffff167224 */ /* 0x000fe400078e000c */
[----:B------:R-:W-:Y:S01]  /*fcf0*/  IMAD.HI.U32 R9, R2, R7, RZ ;  /* 0x0000000702097227 */ /* 0x000fe200078e00ff */
[----:B------:R-:W-:-:S03]  /*fd00*/  ISETP.GT.U32.AND P4, PT, R3, R20, PT ;  /* 0x000000140300720c */ /* 0x000fc60003f84070 */
[----:B------:R-:W-:Y:S02]  /*fd10*/  IMAD.MOV R8, RZ, RZ, -R14 ;  /* 0x000000ffff087224 */ /* 0x000fe400078e0a0e */
[----:B--2---:R-:W-:Y:S02]  /*fd20*/  VIADD R16, R5, 0xcc ;  /* 0x000000cc05107836 */ /* 0x004fe40000000000 */
[----:B------:R-:W-:Y:S01]  /*fd30*/  @!P5 IMAD.MOV R22, RZ, RZ, -R22 ;  /* 0x000000ffff16d224 */ /* 0x000fe200078e0a16 */
[C---:B------:R-:W-:Y:S01]  /*fd40*/  ISETP.GT.U32.AND P5, PT, R3.reuse, R17, PT ;  /* 0x000000110300720c */ /* 0x040fe20003fa4070 */
[----:B------:R-:W-:Y:S02]  /*fd50*/  IMAD.MOV R9, RZ, RZ, -R9 ;  /* 0x000000ffff097224 */ /* 0x000fe400078e0a09 */
[C---:B------:R-:W-:Y:S01]  /*fd60*/  IMAD R0, R3.reuse, R8, R0 ;  /* 0x0000000803007224 */ /* 0x040fe200078e0200 */
[----:B------:R-:W-:Y:S01]  /*fd70*/  IABS R8, R16 ;  /* 0x0000001000087213 */ /* 0x000fe20000000000 */
[----:B------:R-:W-:Y:S01]  /*fd80*/  IMAD R7, R3, R9, R7 ;  /* 0x0000000903077224 */ /* 0x000fe200078e0207 */
[----:B------:R0:W-:Y:S01]  /*fd90*/  STL [R1+0x4f0], R22 ;  /* 0x0004f01601007387 */ /* 0x0001e20000100800 */
[----:B------:R-:W-:-:S02]  /*fda0*/  VIADD R9, R5, 0xcb ;  /* 0x000000cb05097836 */ /* 0x000fc40000000000 */
[--C-:B------:R-:W-:Y:S02]  /*fdb0*/  @!P0 IMAD.IADD R15, R15, 0x1, -R3.reuse ;  /* 0x000000010f0f8824 */ /* 0x100fe400078e0a03 */
[----:B------:R-:W-:Y:S01]  /*fdc0*/  IMAD.MOV.U32 R12, RZ, RZ, R8 ;  /* 0x000000ffff0c7224 */ /* 0x000fe200078e0008 */
[----:B------:R-:W-:Y:S01]  /*fdd0*/  IABS R13, R9 ;  /* 0x00000009000d7213 */ /* 0x000fe20000000000 */
[----:B------:R-:W-:Y:S01]  /*fde0*/  @!P4 IMAD.IADD R20, R20, 0x1, -R3 ;  /* 0x000000011414c824 */ /* 0x000fe200078e0a03 */
[C---:B------:R-:W-:Y:S01]  /*fdf0*/  ISETP.GT.U32.AND P0, PT, R3.reuse, R15, PT ;  /* 0x0000000f0300720c */ /* 0x040fe20003f04070 */
[----:B------:R-:W-:Y:S01]  /*fe00*/  IMAD.HI.U32 R24, R2, R12, RZ ;  /* 0x0000000c02187227 */ /* 0x000fe200078e00ff */
[----:B------:R-:W-:-:S03]  /*fe10*/  ISETP.GT.U32.AND P4, PT, R3, R0, PT ;  /* 0x000000000300720c */ /* 0x000fc60003f84070 */
[----:B------:R-:W-:Y:S01]  /*fe20*/  @!P5 IMAD.IADD R17, R17, 0x1, -R3 ;  /* 0x000000011111d824 */ /* 0x000fe200078e0a03 */
[----:B------:R-:W-:Y:S01]  /*fe30*/  ISETP.GT.U32.AND P5, PT, R3, R7, PT ;  /* 0x000000070300720c */ /* 0x000fe20003fa4070 */
[----:B0-----:R-:W-:-:S04]  /*fe40*/  IMAD.HI.U32 R22, R2, R13, RZ ;  /* 0x0000000d02167227 */ /* 0x001fc800078e00ff */
[----:B------:R-:W-:Y:S02]  /*fe50*/  IMAD.MOV R24, RZ, RZ, -R24 ;  /* 0x000000ffff187224 */ /* 0x000fe400078e0a18 */
[----:B------:R-:W-:Y:S02]  /*fe60*/  VIADD R11, R5, 0xca ;  /* 0x000000ca050b7836 */ /* 0x000fe40000000000 */
[----:B------:R-:W-:Y:S02]  /*fe70*/  IMAD.MOV R22, RZ, RZ, -R22 ;  /* 0x000000ffff167224 */ /* 0x000fe400078e0a16 */
[C---:B------:R-:W-:Y:S01]  /*fe80*/  IMAD R12, R3.reuse, R24, R12 ;  /* 0x00000018030c7224 */ /* 0x040fe200078e020c */
[----:B------:R-:W-:Y:S01]  /*fe90*/  IABS R23, R11 ;  /* 0x0000000b00177213 */ /* 0x000fe20000000000 */
[----:B------:R-:W-:Y:S02]  /*fea0*/  IMAD R13, R3, R22, R13 ;  /* 0x00000016030d7224 */ /* 0x000fe400078e020d */
[--C-:B------:R-:W-:Y:S01]  /*feb0*/  @!P0 IMAD.IADD R15, R15, 0x1, -R3.reuse ;  /* 0x000000010f0f8824 */ /* 0x100fe200078e0a03 */
[----:B------:R-:W-:Y:S01]  /*fec0*/  ISETP.GT.U32.AND P0, PT, R3, R12, PT ;  /* 0x0000000c0300720c */ /* 0x000fe20003f04070 */
[----:B------:R-:W-:Y:S01]  /*fed0*/  @!P4 IMAD.IADD R0, R0, 0x1, -R3 ;  /* 0x000000010000c824 */ /* 0x000fe200078e0a03 */
[----:B------:R-:W-:Y:S01]  /*fee0*/  ISETP.GE.AND P4, PT, R21, RZ, PT ;  /* 0x000000ff1500720c */ /* 0x000fe20003f86270 */
[----:B------:R-:W-:-:S02]  /*fef0*/  IMAD.MOV.U32 R26, RZ, RZ, R17 ;  /* 0x000000ffff1a7224 */ /* 0x000fc400078e0011 */
[----:B------:R-:W-:Y:S01]  /*ff00*/  @!P5 IMAD.IADD R7, R7, 0x1, -R3 ;  /* 0x000000010707d824 */ /* 0x000fe200078e0a03 */
[----:B------:R-:W-:Y:S01]  /*ff10*/  ISETP.GT.U32.AND P5, PT, R3, R13, PT ;  /* 0x0000000d0300720c */ /* 0x000fe20003fa4070 */
[----:B------:R-:W-:Y:S02]  /*ff20*/  IMAD.MOV.U32 R21, RZ, RZ, R20 ;  /* 0x000000ffff157224 */ /* 0x000fe400078e0014 */
[----:B------:R-:W-:-:S04]  /*ff30*/  IMAD.HI.U32 R22, R2, R23, RZ ;  /* 0x0000001702167227 */ /* 0x000fc800078e00ff */
[----:B------:R-:W-:Y:S02]  /*ff40*/  VIADD R14, R5, 0xc9 ;  /* 0x000000c9050e7836 */ /* 0x000fe40000000000 */
[----:B------:R-:W-:Y:S01]  /*ff50*/  @!P1 IMAD.MOV R26, RZ, RZ, -R26 ;  /* 0x000000ffff1a9224 */ /* 0x000fe200078e0a1a */
[----:B------:R-:W-:Y:S01]  /*ff60*/  ISETP.GT.U32.AND P1, PT, R3, R7, PT ;  /* 0x000000070300720c */ /* 0x000fe20003f24070 */
[----:B------:R-:W-:Y:S01]  /*ff70*/  @!P2 IMAD.MOV R21, RZ, RZ, -R21 ;  /* 0x000000ffff15a224 */ /* 0x000fe200078e0a15 */
[----:B------:R-:W-:Y:S01]  /*ff80*/  IABS R18, R14 ;  /* 0x0000000e00127213 */ /* 0x000fe20000000000 */
[----:B------:R-:W-:Y:S01]  /*ff90*/  IMAD.MOV R22, RZ, RZ, -R22 ;  /* 0x000000ffff167224 */ /* 0x000fe200078e0a16 */
[----:B------:R-:W-:Y:S01]  /*ffa0*/  STL [R1+0x4ec], R26 ;  /* 0x0004ec1a01007387 */ /* 0x000fe20000100800 */
[----:B------:R-:W-:Y:S02]  /*ffb0*/  VIADD R19, R5, 0xc8 ;  /* 0x000000c805137836 */ /* 0x000fe40000000000 */
[C---:B------:R-:W-:Y:S01]  /*ffc0*/  IMAD R22, R3.reuse, R22, R23 ;  /* 0x0000001603167224 */ /* 0x040fe200078e0217 */
[----:B------:R0:W-:Y:S01]  /*ffd0*/  STL [R1+0x4e8], R21 ;  /* 0x0004e81501007387 */ /* 0x0001e20000100800 */
[----:B------:R-:W-:Y:S01]  /*ffe0*/  @!P0 IMAD.IADD R12, R12, 0x1, -R3 ;  /* 0x000000010c0c8824 */ /* 0x000fe200078e0a03 */
[----:B------:R-:W-:Y:S01]  /*fff0*/  IABS R8, R19 ;  /* 0x0000001300087213 */ /* 0x000fe20000000000 */
[----:B------:R-:W-:Y:S01]  /*10000*/  IMAD.HI.U32 R25, R2, R18, RZ ;  /* 0x0000001202197227 */ /* 0x000fe200078e00ff */
[----:B------:R-:W-:-:S03]  /*10010*/  ISETP.GT.U32.AND P0, PT, R3, R0, PT ;  /* 0x000000000300720c */ /* 0x000fc60003f04070 */
[----:B------:R-:W-:Y:S01]  /*10020*/  @!P5 IMAD.IADD R13, R13, 0x1, -R3 ;  /* 0x000000010d0dd824 */ /* 0x000fe200078e0a03 */
[----:B------:R-:W-:Y:S01]  /*10030*/  ISETP.GT.U32.AND P5, PT, R3, R12, PT ;  /* 0x0000000c0300720c */ /* 0x000fe20003fa4070 */
[----:B------:R-:W-:-:S03]  /*10040*/  IMAD.HI.U32 R24, R2, R8, RZ ;  /* 0x0000000802187227 */ /* 0x000fc600078e00ff */
[C---:B------:R-:W-:Y:S01]  /*10050*/  ISETP.GT.U32.AND P2, PT, R3.reuse, R13, PT ;  /* 0x0000000d0300720c */ /* 0x040fe20003f44070 */
[----:B0-----:R-:W-:Y:S02]  /*10060*/  IMAD.MOV.U32 R21, RZ, RZ, R15 ;  /* 0x000000ffff157224 */ /* 0x001fe400078e000f */
[----:B------:R-:W-:Y:S02]  /*10070*/  IMAD.MOV R25, RZ, RZ, -R25 ;  /* 0x000000ffff197224 */ /* 0x000fe400078e0a19 */
[----:B------:R-:W-:Y:S01]  /*10080*/  @!P6 IMAD.MOV R21, RZ, RZ, -R21 ;  /* 0x000000ffff15e224 */ /* 0x000fe200078e0a15 */
[----:B------:R-:W-:Y:S01]  /*10090*/  ISETP.GT.U32.AND P6, PT, R3, R22, PT ;  /* 0x000000160300720c */ /* 0x000fe20003fc4070 */
[----:B------:R-:W-:Y:S02]  /*100a0*/  VIADD R17, R5, 0xc7 ;  /* 0x000000c705117836 */ /* 0x000fe40000000000 */
[----:B------:R-:W-:Y:S01]  /*100b0*/  IMAD.MOV R24, RZ, RZ, -R24 ;  /* 0x000000ffff187224 */ /* 0x000fe200078e0a18 */
[----:B------:R0:W-:Y:S01]  /*100c0*/  STL [R1+0x4e4], R21 ;  /* 0x0004e41501007387 */ /* 0x0001e20000100800 */
[C---:B------:R-:W-:Y:S01]  /*100d0*/  IMAD R18, R3.reuse, R25, R18 ;  /* 0x0000001903127224 */ /* 0x040fe200078e0212 */
[----:B------:R-:W-:Y:S01]  /*100e0*/  IABS R20, R17 ;  /* 0x0000001100147213 */ /* 0x000fe20000000000 */
[----:B------:R-:W-:-:S02]  /*100f0*/  IMAD R8, R3, R24, R8 ;  /* 0x0000001803087224 */ /* 0x000fc400078e0208 */
[--C-:B------:R-:W-:Y:S01]  /*10100*/  @!P1 IMAD.IADD R7, R7, 0x1, -R3.reuse ;  /* 0x0000000107079824 */ /* 0x100fe200078e0a03 */
[----:B------:R-:W-:Y:S01]  /*10110*/  ISETP.GT.U32.AND P1, PT, R3, R18, PT ;  /* 0x000000120300720c */ /* 0x000fe20003f24070 */
[--C-:B------:R-:W-:Y:S01]  /*10120*/  @!P0 IMAD.IADD R0, R0, 0x1, -R3.reuse ;  /* 0x0000000100008824 */ /* 0x100fe200078e0a03 */
[----:B------:R-:W-:Y:S01]  /*10130*/  ISETP.GE.AND P0, PT, R10, RZ, PT ;  /* 0x000000ff0a00720c */ /* 0x000fe20003f06270 */
[--C-:B------:R-:W-:Y:S01]  /*10140*/  @!P6 IMAD.IADD R22, R22, 0x1, -R3.reuse ;  /* 0x000000011616e824 */ /* 0x100fe200078e0a03 */
[----:B------:R-:W-:Y:S01]  /*10150*/  ISETP.GE.AND P6, PT, R9, RZ, PT ;  /* 0x000000ff0900720c */ /* 0x000fe20003fc6270 */
[----:B------:R-:W-:Y:S01]  /*10160*/  @!P5 IMAD.IADD R12, R12, 0x1, -R3 ;  /* 0x000000010c0cd824 */ /* 0x000fe200078e0a03 */
[----:B------:R-:W-:Y:S01]  /*10170*/  ISETP.GT.U32.AND P5, PT, R3, R8, PT ;  /* 0x000000080300720c */ /* 0x000fe20003fa4070 */
[----:B------:R-:W-:-:S04]  /*10180*/  IMAD.HI.U32 R10, R2, R20, RZ ;  /* 0x00000014020a7227 */ /* 0x000fc800078e00ff */
[----:B------:R-:W-:Y:S01]  /*10190*/  @!P2 IMAD.IADD R13, R13, 0x1, -R3 ;  /* 0x000000010d0da824 */ /* 0x000fe200078e0a03 */
[----:B------:R-:W-:Y:S01]  /*101a0*/  ISETP.GE.AND P2, PT, R16, RZ, PT ;  /* 0x000000ff1000720c */ /* 0x000fe20003f46270 */
[----:B------:R-:W-:Y:S02]  /*101b0*/  IMAD.MOV R10, RZ, RZ, -R10 ;  /* 0x000000ffff0a7224 */ /* 0x000fe400078e0a0a */
[----:B------:R-:W-:Y:S02]  /*101c0*/  VIADD R15, R5, 0xc6 ;  /* 0x000000c6050f7836 */ /* 0x000fe40000000000 */
[----:B------:R-:W-:Y:S02]  /*101d0*/  IMAD.MOV.U32 R24, RZ, RZ, R7 ;  /* 0x000000ffff187224 */ /* 0x000fe400078e0007 */
[----:B------:R-:W-:Y:S01]  /*101e0*/  IMAD R10, R3, R10, R20 ;  /* 0x0000000a030a7224 */ /* 0x000fe200078e0214 */
[----:B0-----:R-:W-:Y:S01]  /*101f0*/  IABS R21, R15 ;  /* 0x0000000f00157213 */ /* 0x001fe20000000000 */
[----:B------:R-:W-:-:S02]  /*10200*/  IMAD.MOV.U32 R7, RZ, RZ, R13 ;  /* 0x000000ffff077224 */ /* 0x000fc400078e000d */
[----:B------:R-:W-:Y:S01]  /*10210*/  @!P1 IMAD.IADD R18, R18, 0x1, -R3 ;  /* 0x0000000112129824 */ /* 0x000fe200078e0a03 */
[----:B------:R-:W-:Y:S01]  /*10220*/  ISETP.GE.AND P1, PT, R11, RZ, PT ;  /* 0x000000ff0b00720c */ /* 0x000fe20003f26270 */
[----:B------:R-:W-:Y:S02]  /*10230*/  IMAD.MOV.U32 R23, RZ, RZ, R0 ;  /* 0x000000ffff177224 */ /* 0x000fe400078e0000 */
[----:B------:R-:W-:Y:S01]  /*10240*/  @!P4 IMAD.MOV R24, RZ, RZ, -R24 ;  /* 0x000000ffff18c224 */ /* 0x000fe200078e0a18 */
[C---:B------:R-:W-:Y:S01]  /*10250*/  ISETP.GT.U32.AND P4, PT, R3.reuse, R22, PT ;  /* 0x000000160300720c */ /* 0x040fe20003f84070 */
[----:B------:R-:W-:Y:S02]  /*10260*/  IMAD.MOV.U32 R0, RZ, RZ, R12 ;  /* 0x000000ffff007224 */ /* 0x000fe400078e000c */
[----:B------:R-:W-:Y:S01]  /*10270*/  @!P6 IMAD.MOV R7, RZ, RZ, -R7 ;  /* 0x000000ffff07e224 */ /* 0x000fe200078e0a07 */
[C---:B------:R-:W-:Y:S01]  /*10280*/  ISETP.GT.U32.AND P6, PT, R3.reuse, R10, PT ;  /* 0x0000000a0300720c */ /* 0x040fe20003fc4070 */
[----:B------:R-:W-:Y:S01]  /*10290*/  @!P5 IMAD.IADD R8, R8, 0x1, -R3 ;  /* 0x000000010808d824 */ /* 0x000fe200078e0a03 */
[C---:B------:R-:W-:Y:S01]  /*102a0*/  ISETP.GT.U32.AND P5, PT, R3.reuse, R18, PT ;  /* 0x000000120300720c */ /* 0x040fe20003fa4070 */
[----:B------:R-:W-:Y:S01]  /*102b0*/  IMAD.HI.U32 R9, R2, R21, RZ ;  /* 0x0000001502097227 */ /* 0x000fe200078e00ff */
[----:B------:R-:W-:Y:S03]  /*102c0*/  STL [R1+0x4e0], R24 ;  /* 0x0004e01801007387 */ /* 0x000fe60000100800 */
[----:B------:R-:W-:Y:S01]  /*102d0*/  @!P0 IMAD.MOV R23, RZ, RZ, -R23 ;  /* 0x000000ffff178224 */ /* 0x000fe200078e0a17 */
[----:B------:R-:W-:Y:S01]  /*102e0*/  ISETP.GT.U32.AND P0, PT, R3, R8, PT ;  /* 0x000000080300720c */ /* 0x000fe20003f04070 */
[----:B------:R-:W-:Y:S01]  /*102f0*/  @!P2 IMAD.MOV R0, RZ, RZ, -R0 ;  /* 0x000000ffff00a224 */ /* 0x000fe200078e0a00 */
[----:B------:R-:W-:Y:S01]  /*10300*/  ISETP.GE.AND P2, PT, R14, RZ, PT ;  /* 0x000000ff0e00720c */ /* 0x000fe20003f46270 */
[----:B------:R-:W-:Y:S01]  /*10310*/  IMAD.MOV R9, RZ, RZ, -R9 ;  /* 0x000000ffff097224 */ /* 0x000fe200078e0a09 */
[----:B------:R-:W-:Y:S01]  /*10320*/  STL [R1+0x4dc], R23 ;  /* 0x0004dc1701007387 */ /* 0x000fe20000100800 */
[----:B------:R-:W-:Y:S01]  /*10330*/  @!P4 IMAD.IADD R22, R22, 0x1, -R3 ;  /* 0x000000011616c824 */ /* 0x000fe200078e0a03 */
[----:B------:R-:W-:Y:S01]  /*10340*/  ISETP.GE.AND P4, PT, R19, RZ, PT ;  /* 0x000000ff1300720c */ /* 0x000fe20003f86270 */
[----:B------:R-:W-:Y:S01]  /*10350*/  IMAD R21, R3, R9, R21 ;  /* 0x0000000903157224 */ /* 0x000fe200078e0215 */
[----:B------:R0:W-:Y:S01]  /*10360*/  STL [R1+0x4d8], R0 ;  /* 0x0004d80001007387 */ /* 0x0001e20000100800 */
[----:B------:R-:W-:-:S02]  /*10370*/  @!P6 IMAD.IADD R10, R10, 0x1, -R3 ;  /* 0x000000010a0ae824 */ /* 0x000fc400078e0a03 */
[--C-:B------:R-:W-:Y:S01]  /*10380*/  @!P5 IMAD.IADD R18, R18, 0x1, -R3.reuse ;  /* 0x000000011212d824 */ /* 0x100fe200078e0a03 */
[C---:B------:R-:W-:Y:S01]  /*10390*/  ISETP.GT.U32.AND P5, PT, R3.reuse, R21, PT ;  /* 0x000000150300720c */ /* 0x040fe20003fa4070 */
[----:B------:R-:W-:Y:S01]  /*103a0*/  IMAD.MOV.U32 R13, RZ, RZ, R22 ;  /* 0x000000ffff0d7224 */ /* 0x000fe200078e0016 */
[----:B------:R-:W-:Y:S01]  /*103b0*/  ISETP.GT.U32.AND P6, PT, R3, R10, PT ;  /* 0x0000000a0300720c */ /* 0x000fe20003fc4070 */
[----:B------:R1:W-:Y:S01]  /*103c0*/  STL [R1+0x4d4], R7 ;  /* 0x0004d40701007387 */ /* 0x0003e20000100800 */
[----:B------:R-:W-:Y:S01]  /*103d0*/  @!P0 IMAD.IADD R8, R8, 0x1, -R3 ;  /* 0x0000000108088824 */ /* 0x000fe200078e0a03 */
[----:B------:R-:W-:Y:S01]  /*103e0*/  ISETP.GE.AND P0, PT, R17, RZ, PT ;  /* 0x000000ff1100720c */ /* 0x000fe20003f06270 */
[----:B0-----:R-:W-:Y:S02]  /*103f0*/  VIADD R0, R5, 0xc5 ;  /* 0x000000c505007836 */ /* 0x001fe40000000000 */
[----:B------:R-:W-:Y:S01]  /*10400*/  @!P1 IMAD.MOV R13, RZ, RZ, -R13 ;  /* 0x000000ffff0d9224 */ /* 0x000fe200078e0a0d */
[----:B------:R-:W-:Y:S01]  /*10410*/  ISETP.GE.AND P1, PT, R15, RZ, PT ;  /* 0x000000ff0f00720c */ /* 0x000fe20003f26270 */
[----:B------:R-:W-:Y:S01]  /*10420*/  @!P4 IMAD.MOV R8, RZ, RZ, -R8 ;  /* 0x000000ffff08c224 */ /* 0x000fe200078e0a08 */
[----:B------:R-:W-:Y:S01]  /*10430*/  IABS R9, R0 ;  /* 0x0000000000097213 */ /* 0x000fe20000000000 */
[----:B-1----:R-:W-:Y:S01]  /*10440*/  VIADD R7, R5, 0xc4 ;  /* 0x000000c405077836 */ /* 0x002fe20000000000 */
[----:B------:R0:W-:Y:S01]  /*10450*/  STL [R1+0x4d0], R13 ;  /* 0x0004d00d01007387 */ /* 0x0001e20000100800 */
[----:B------:R-:W-:Y:S01]  /*10460*/  @!P5 IMAD.IADD R21, R21, 0x1, -R3 ;  /* 0x000000011515d824 */ /* 0x000fe200078e0a03 */
[----:B------:R-:W-:Y:S01]  /*10470*/  ISETP.GE.AND P5, PT, R0, RZ, PT ;  /* 0x000000ff0000720c */ /* 0x000fe20003fa6270 */
[----:B------:R-:W-:Y:S01]  /*10480*/  IMAD.HI.U32 R11, R2, R9, RZ ;  /* 0x00000009020b7227 */ /* 0x000fe200078e00ff */
[----:B------:R-:W-:-:S02]  /*10490*/  IABS R12, R7 ;  /* 0x00000007000c7213 */ /* 0x000fc40000000000 */
[----:B------:R-:W-:Y:S01]  /*104a0*/  ISETP.GE.AND P4, PT, R7, RZ, PT ;  /* 0x000000ff0700720c */ /* 0x000fe20003f86270 */
[----:B------:R-:W-:Y:S02]  /*104b0*/  IMAD.MOV R11, RZ, RZ, -R11 ;  /* 0x000000ffff0b7224 */ /* 0x000fe400078e0a0b */
[----:B------:R-:W-:Y:S02]  /*104c0*/  IMAD.MOV.U32 R15, RZ, RZ, R12 ;  /* 0x000000ffff0f7224 */ /* 0x000fe400078e000c */
[----:B0-----:R-:W-:Y:S02]  /*104d0*/  IMAD.MOV.U32 R13, RZ, RZ, R18 ;  /* 0x000000ffff0d7224 */ /* 0x001fe400078e0012 */
[C---:B------:R-:W-:Y:S02]  /*104e0*/  IMAD R18, R3.reuse, R11, R9 ;  /* 0x0000000b03127224 */ /* 0x040fe400078e0209 */
[----:B------:R-:W-:Y:S02]  /*104f0*/  @!P6 IMAD.IADD R10, R10, 0x1, -R3 ;  /* 0x000000010a0ae824 */ /* 0x000fe400078e0a03 */
[----:B------:R-:W-:Y:S01]  /*10500*/  @!P2 IMAD.MOV R13, RZ, RZ, -R13 ;  /* 0x000000ffff0da224 */ /* 0x000fe200078e0a0d */
[C---:B------:R-:W-:Y:S01]  /*10510*/  ISETP.GT.U32.AND P6, PT, R3.reuse, R18, PT ;  /* 0x000000120300720c */ /* 0x040fe20003fc4070 */
[----:B------:R-:W-:Y:S01]  /*10520*/  IMAD.HI.U32 R0, R2, R15, RZ ;  /* 0x0000000f02007227 */ /* 0x000fe200078e00ff */
[----:B------:R-:W-:-:S02]  /*10530*/  ISETP.GT.U32.AND P2, PT, R3, R21, PT ;  /* 0x000000150300720c */ /* 0x000fc40003f44070 */
[----:B------:R-:W-:Y:S01]  /*10540*/  STL [R1+0x4c4], R13 ;  /* 0x0004c40d01007387 */ /* 0x000fe20000100800 */
[----:B------:R-:W-:Y:S02]  /*10550*/  IMAD.MOV R0, RZ, RZ, -R0 ;  /* 0x000000ffff007224 */ /* 0x000fe400078e0a00 */
[----:B------:R-:W-:Y:S01]  /*10560*/  IMAD.MOV.U32 R9, RZ, RZ, R10 ;  /* 0x000000ffff097224 */ /* 0x000fe200078e000a */
[----:B------:R0:W-:Y:S01]  /*10570*/  STL [R1+0x358], R8 ;  /* 0x0003580801007387 */ /* 0x0001e20000100800 */
[----:B------:R-:W-:Y:S02]  /*10580*/  IMAD R15, R3, R0, R15 ;  /* 0x00000000030f7224 */ /* 0x000fe400078e020f */
[----:B------:R-:W-:Y:S02]  /*10590*/  @!P0 IMAD.MOV R9, RZ, RZ, -R9 ;  /* 0x000000ffff098224 */ /* 0x000fe400078e0a09 */
[--C-:B------:R-:W-:Y:S02]  /*105a0*/  @!P6 IMAD.IADD R18, R18, 0x1, -R3.reuse ;  /* 0x000000011212e824 */ /* 0x100fe400078e0a03 */
[----:B------:R-:W-:Y:S01]  /*105b0*/  @!P2 IMAD.IADD R21, R21, 0x1, -R3 ;  /* 0x000000011515a824 */ /* 0x000fe200078e0a03 */
[----:B------:R-:W-:Y:S01]  /*105c0*/  ISETP.GT.U32.AND P2, PT, R3, R15, PT ;  /* 0x0000000f0300720c */ /* 0x000fe20003f44070 */
[----:B------:R-:W-:Y:S01]  /*105d0*/  VIADD R7, R5, 0xc2 ;  /* 0x000000c205077836 */ /* 0x000fe20000000000 */
[----:B------:R-:W-:Y:S01]  /*105e0*/  ISETP.GT.U32.AND P0, PT, R3, R18, PT ;  /* 0x000000120300720c */ /* 0x000fe20003f04070 */
[C---:B0-----:R-:W-:Y:S01]  /*105f0*/  VIADD R8, R5.reuse, 0xc3 ;  /* 0x000000c305087836 */ /* 0x041fe20000000000 */
[----:B------:R0:W-:Y:S01]  /*10600*/  STL [R1+0x42c], R9 ;  /* 0x00042c0901007387 */ /* 0x0001e20000100800 */
[C---:B------:R-:W-:Y:S01]  /*10610*/  VIADD R0, R5.reuse, 0xc1 ;  /* 0x000000c105007836 */ /* 0x040fe20000000000 */
[----:B------:R-:W-:Y:S01]  /*10620*/  IABS R14, R7 ;  /* 0x00000007000e7213 */ /* 0x000fe20000000000 */
[----:B------:R-:W-:Y:S01]  /*10630*/  IMAD.MOV.U32 R12, RZ, RZ, R21 ;  /* 0x000000ffff0c7224 */ /* 0x000fe200078e0015 */
[----:B------:R-:W-:Y:S01]  /*10640*/  IABS R17, R8 ;  /* 0x0000000800117213 */ /* 0x000fe20000000000 */
[----:B------:R-:W-:Y:S01]  /*10650*/  VIADD R13, R5, 0xc0 ;  /* 0x000000c0050d7836 */ /* 0x000fe20000000000 */
[----:B------:R-:W-:Y:S01]  /*10660*/  IABS R11, R0 ;  /* 0x00000000000b7213 */ /* 0x000fe20000000000 */
[----:B------:R-:W-:Y:S01]  /*10670*/  @!P1 IMAD.MOV R12, RZ, RZ, -R12 ;  /* 0x000000ffff0c9224 */ /* 0x000fe200078e0a0c */
[----:B------:R-:W-:Y:S01]  /*10680*/  ISETP.GE.AND P6, PT, R8, RZ, PT ;  /* 0x000000ff0800720c */ /* 0x000fe20003fc6270 */
[----:B------:R-:W-:Y:S01]  /*10690*/  IMAD.HI.U32 R10, R2, R17, RZ ;  /* 0x00000011020a7227 */ /* 0x000fe200078e00ff */
[----:B------:R-:W-:-:S02]  /*106a0*/  ISETP.GE.AND P1, PT, R7, RZ, PT ;  /* 0x000000ff0700720c */ /* 0x000fc40003f26270 */
[----:B------:R-:W-:Y:S01]  /*106b0*/  STL [R1+0x4cc], R12 ;  /* 0x0004cc0c01007387 */ /* 0x000fe20000100800 */
[----:B------:R-:W-:Y:S02]  /*106c0*/  IMAD.MOV R10, RZ, RZ, -R10 ;  /* 0x000000ffff0a7224 */ /* 0x000fe400078e0a0a */
[----:B------:R-:W-:Y:S02]  /*106d0*/  @!P2 IMAD.IADD R15, R15, 0x1, -R3 ;  /* 0x000000010f0fa824 */ /* 0x000fe400078e0a03 */
[C---:B------:R-:W-:Y:S02]  /*106e0*/  IMAD R17, R3.reuse, R10, R17 ;  /* 0x0000000a03117224 */ /* 0x040fe400078e0211 */
[----:B------:R-:W-:Y:S01]  /*106f0*/  @!P0 IMAD.IADD R18, R18, 0x1, -R3 ;  /* 0x0000000112128824 */ /* 0x000fe200078e0a03 */
[C---:B------:R-:W-:Y:S01]  /*10700*/  ISETP.GT.U32.AND P2, PT, R3.reuse, R15, PT ;  /* 0x0000000f0300720c */ /* 0x040fe20003f44070 */
[----:B0-----:R-:W-:Y:S01]  /*10710*/  IMAD.HI.U32 R9, R2, R14, RZ ;  /* 0x0000000e02097227 */ /* 0x001fe200078e00ff */
[----:B------:R-:W-:-:S03]  /*10720*/  ISETP.GT.U32.AND P0, PT, R3, R17, PT ;  /* 0x000000110300720c */ /* 0x000fc60003f04070 */
[----:B------:R-:W-:-:S04]  /*10730*/  IMAD.HI.U32 R8, R2, R11, RZ ;  /* 0x0000000b02087227 */ /* 0x000fc800078e00ff */
[----:B------:R-:W-:Y:S02]  /*10740*/  IMAD.MOV R9, RZ, RZ, -R9 ;  /* 0x000000ffff097224 */ /* 0x000fe400078e0a09 */
[----:B------:R-:W-:Y:S02]  /*10750*/  VIADD R7, R5, 0xbf ;  /* 0x000000bf05077836 */ /* 0x000fe40000000000 */
[----:B------:R-:W-:Y:S02]  /*10760*/  IMAD.MOV R8, RZ, RZ, -R8 ;  /* 0x000000ffff087224 */ /* 0x000fe400078e0a08 */
[C---:B------:R-:W-:Y:S01]  /*10770*/  IMAD R14, R3.reuse, R9, R14 ;  /* 0x00000009030e7224 */ /* 0x040fe200078e020e */
[----:B------:R-:W-:Y:S01]  /*10780*/  IABS R19, R7 ;  /* 0x0000000700137213 */ /* 0x000fe20000000000 */
[----:B------:R-:W-:Y:S02]  /*10790*/  IMAD.MOV.U32 R20, RZ, RZ, R18 ;  /* 0x000000ffff147224 */ /* 0x000fe400078e0012 */
[----:B------:R-:W-:Y:S01]  /*107a0*/  IMAD R11, R3, R8, R11 ;  /* 0x00000008030b7224 */ /* 0x000fe200078e020b */
[----:B------:R-:W-:Y:S01]  /*107b0*/  IABS R8, R13 ;  /* 0x0000000d00087213 */ /* 0x000fe20000000000 */
[----:B------:R-:W-:-:S02]  /*107c0*/  @!P0 IMAD.IADD R17, R17, 0x1, -R3 ;  /* 0x0000000111118824 */ /* 0x000fc400078e0a03 */
[----:B------:R-:W-:Y:S01]  /*107d0*/  @!P2 IMAD.IADD R15, R15, 0x1, -R3 ;  /* 0x000000010f0fa824 */ /* 0x000fe200078e0a03 */
[C---:B------:R-:W-:Y:S01]  /*107e0*/  ISETP.GT.U32.AND P2, PT, R3.reuse, R14, PT ;  /* 0x0000000e0300720c */ /* 0x040fe20003f44070 */
[----:B------:R-:W-:Y:S01]  /*107f0*/  @!P5 IMAD.MOV R20, RZ, RZ, -R20 ;  /* 0x000000ffff14d224 */ /* 0x000fe200078e0a14 */
[C---:B------:R-:W-:Y:S01]  /*10800*/  ISETP.GT.U32.AND P5, PT, R3.reuse, R17, PT ;  /* 0x000000110300720c */ /* 0x040fe20003fa4070 */
[----:B------:R-:W-:Y:S01]  /*10810*/  IMAD.MOV.U32 R18, RZ, RZ, R19 ;  /* 0x000000ffff127224 */ /* 0x000fe200078e0013 */
[----:B------:R-:W-:Y:S01]  /*10820*/  ISETP.GT.U32.AND P0, PT, R3, R11, PT ;  /* 0x0000000b0300720c */ /* 0x000fe20003f04070 */
[----:B------:R-:W-:Y:S01]  /*10830*/  IMAD.HI.U32 R19, R2, R8, RZ ;  /* 0x0000000802137227 */ /* 0x000fe200078e00ff */
[----:B------:R0:W-:Y:S03]  /*10840*/  STL [R1+0x4c8], R20 ;  /* 0x0004c81401007387 */ /* 0x0001e60000100800 */
[----:B------:R-:W-:-:S02]  /*10850*/  IMAD.MOV R19, RZ, RZ, -R19 ;  /* 0x000000ffff137224 */ /* 0x000fc400078e0a13 */
[----:B------:R-:W-:Y:S02]  /*10860*/  VIADD R9, R5, 0xbe ;  /* 0x000000be05097836 */ /* 0x000fe40000000000 */
[--C-:B------:R-:W-:Y:S02]  /*10870*/  @!P2 IMAD.IADD R14, R14, 0x1, -R3.reuse ;  /* 0x000000010e0ea824 */ /* 0x100fe400078e0a03 */
[----:B------:R-:W-:Y:S01]  /*10880*/  @!P5 IMAD.IADD R17, R17, 0x1, -R3 ;  /* 0x000000011111d824 */ /* 0x000fe200078e0a03 */
[----:B------:R-:W-:Y:S01]  /*10890*/  IABS R16, R9 ;  /* 0x0000000900107213 */ /* 0x000fe20000000000 */
[----:B0-----:R-:W-:Y:S01]  /*108a0*/  IMAD.MOV.U32 R20, RZ, RZ, R15 ;  /* 0x000000ffff147224 */ /* 0x001fe200078e000f */
[----:B------:R-:W-:Y:S01]  /*108b0*/  ISETP.GT.U32.AND P2, PT, R3, R14, PT ;  /* 0x0000000e0300720c */ /* 0x000fe20003f44070 */
[----:B------:R-:W-:Y:S02]  /*108c0*/  @!P0 IMAD.IADD R11, R11, 0x1, -R3 ;  /* 0x000000010b0b8824 */ /* 0x000fe400078e0a03 */
[----:B------:R-:W-:Y:S01]  /*108d0*/  @!P4 IMAD.MOV R20, RZ, RZ, -R20 ;  /* 0x000000ffff14c224 */ /* 0x000fe200078e0a14 */
[----:B------:R-:W-:Y:S01]  /*108e0*/  ISETP.GE.AND P4, PT, R0, RZ, PT ;  /* 0x000000ff0000720c */ /* 0x000fe20003f86270 */
[C---:B------:R-:W-:Y:S01]  /*108f0*/  IMAD R0, R3.reuse, R19, R8 ;  /* 0x0000001303007224 */ /* 0x040fe200078e0208 */
[----:B------:R-:W-:Y:S01]  /*10900*/  ISETP.GT.U32.AND P0, PT, R3, R11, PT ;  /* 0x0000000b0300720c */ /* 0x000fe20003f04070 */
        /* <DEDUP_REMOVED lines=8> */
[----:B------:R-:W-:-:S04]  /*10990*/  IMAD.HI.U32 R16, R2, R12, RZ ;  /* 0x0000000c02107227 */ /* 0x000fc800078e00ff */
[--C-:B------:R-:W-:Y:S02]  /*109a0*/  @!P5 IMAD.IADD R0, R0, 0x1, -R3.reuse ;  /* 0x000000010000d824 */ /* 0x100fe400078e0a03 */
[----:B------:R-:W-:Y:S02]  /*109b0*/  IMAD.MOV R8, RZ, RZ, -R8 ;  /* 0x000000ffff087224 */ /* 0x000fe400078e0a08 */
[----:B------:R-:W-:Y:S01]  /*109c0*/  @!P2 IMAD.IADD R14, R14, 0x1, -R3 ;  /* 0x000000010e0ea824 */ /* 0x000fe200078e0a03 */
[----:B------:R-:W-:Y:S01]  /*109d0*/  ISETP.GE.AND P2, PT, R13, RZ, PT ;  /* 0x000000ff0d00720c */ /* 0x000fe20003f46270 */
[C---:B------:R-:W-:Y:S01]  /*109e0*/  IMAD R13, R3.reuse, R19, R18 ;  /* 0x00000013030d7224 */ /* 0x040fe200078e0212 */
[----:B------:R-:W-:Y:S01]  /*109f0*/  ISETP.GT.U32.AND P5, PT, R3, R0, PT ;  /* 0x000000000300720c */ /* 0x000fe20003fa4070 */
[----:B0-----:R-:W-:Y:S02]  /*10a00*/  IMAD.MOV.U32 R20, RZ, RZ, R17 ;  /* 0x000000ffff147224 */ /* 0x001fe400078e0011 */
[----:B------:R-:W-:-:S02]  /*10a10*/  IMAD.MOV R16, RZ, RZ, -R16 ;  /* 0x000000ffff107224 */ /* 0x000fc400078e0a10 */
[----:B------:R-:W-:Y:S02]  /*10a20*/  IMAD R15, R3, R8, R15 ;  /* 0x00000008030f7224 */ /* 0x000fe400078e020f */
[----:B------:R-:W-:Y:S02]  /*10a30*/  @!P0 IMAD.IADD R11, R11, 0x1, -R3 ;  /* 0x000000010b0b8824 */ /* 0x000fe400078e0a03 */
[----:B------:R-:W-:Y:S01]  /*10a40*/  @!P6 IMAD.MOV R20, RZ, RZ, -R20 ;  /* 0x000000ffff14e224 */ /* 0x000fe200078e0a14 */
[C---:B------:R-:W-:Y:S01]  /*10a50*/  ISETP.GT.U32.AND P6, PT, R3.reuse, R13, PT ;  /* 0x0000000d0300720c */ /* 0x040fe20003fc4070 */
[C---:B------:R-:W-:Y:S01]  /*10a60*/  IMAD R12, R3.reuse, R16, R12 ;  /* 0x00000010030c7224 */ /* 0x040fe200078e020c */
[----:B------:R-:W-:Y:S01]  /*10a70*/  ISETP.GT.U32.AND P0, PT, R3, R15, PT ;  /* 0x0000000f0300720c */ /* 0x000fe20003f04070 */
[----:B------:R-:W-:Y:S01]  /*10a80*/  IMAD.MOV.U32 R17, RZ, RZ, R11 ;  /* 0x000000ffff117224 */ /* 0x000fe200078e000b */
[----:B------:R-:W-:Y:S01]  /*10a90*/  STL [R1+0x48c], R20 ;  /* 0x00048c1401007387 */ /* 0x000fe20000100800 */
[----:B------:R-:W-:-:S02]  /*10aa0*/  VIADD R8, R5, 0xbc ;  /* 0x000000bc05087836 */ /* 0x000fc40000000000 */
[----:B------:R-:W-:Y:S01]  /*10ab0*/  @!P1 IMAD.MOV R14, RZ, RZ, -R14 ;  /* 0x000000ffff0e9224 */ /* 0x000fe200078e0a0e */
[----:B------:R-:W-:Y:S01]  /*10ac0*/  ISETP.GE.AND P1, PT, R7, RZ, PT ;  /* 0x000000ff0700720c */ /* 0x000fe20003f26270 */
[----:B------:R-:W-:Y:S01]  /*10ad0*/  @!P4 IMAD.MOV R17, RZ, RZ, -R17 ;  /* 0x000000ffff11c224 */ /* 0x000fe200078e0a11 */
[----:B------:R-:W-:Y:S01]  /*10ae0*/  ISETP.GT.U32.AND P4, PT, R3, R12, PT ;  /* 0x0000000c0300720c */ /* 0x000fe20003f84070 */
[----:B------:R-:W-:Y:S01]  /*10af0*/  VIADD R7, R5, 0xbb ;  /* 0x000000bb05077836 */ /* 0x000fe20000000000 */
[----:B------:R-:W-:Y:S01]  /*10b00*/  IABS R16, R8 ;  /* 0x0000000800107213 */ /* 0x000fe20000000000 */
[--C-:B------:R-:W-:Y:S01]  /*10b10*/  @!P5 IMAD.IADD R0, R0, 0x1, -R3.reuse ;  /* 0x000000010000d824 */ /* 0x100fe200078e0a03 */
[----:B------:R-:W-:Y:S01]  /*10b20*/  ISETP.GE.AND P5, PT, R9, RZ, PT ;  /* 0x000000ff0900720c */ /* 0x000fe20003fa6270 */
[--C-:B------:R-:W-:Y:S01]  /*10b30*/  @!P6 IMAD.IADD R13, R13, 0x1, -R3.reuse ;  /* 0x000000010d0de824 */ /* 0x100fe200078e0a03 */
[----:B------:R-:W-:Y:S01]  /*10b40*/  IABS R9, R7 ;  /* 0x0000000700097213 */ /* 0x000fe20000000000 */
[----:B------:R-:W-:Y:S01]  /*10b50*/  IMAD.HI.U32 R11, R2, R16, RZ ;  /* 0x00000010020b7227 */ /* 0x000fe200078e00ff */
[----:B------:R-:W-:Y:S01]  /*10b60*/  ISETP.GE.AND P6, PT, R10, RZ, PT ;  /* 0x000000ff0a00720c */ /* 0x000fe20003fc6270 */
[----:B------:R0:W-:Y:S02]  /*10b70*/  STL [R1+0x4b4], R14 ;  /* 0x0004b40e01007387 */ /* 0x0001e40000100800 */
[----:B------:R-:W-:Y:S01]  /*10b80*/  @!P0 IMAD.IADD R15, R15, 0x1, -R3 ;  /* 0x000000010f0f8824 */ /* 0x000fe200078e0a03 */
[----:B------:R-:W-:Y:S01]  /*10b90*/  ISETP.GT.U32.AND P0, PT, R3, R13, PT ;  /* 0x0000000d0300720c */ /* 0x000fe20003f04070 */
[----:B------:R-:W-:Y:S01]  /*10ba0*/  IMAD.MOV R10, RZ, RZ, -R11 ;  /* 0x000000ffff0a7224 */ /* 0x000fe200078e0a0b */
[----:B------:R-:W-:Y:S01]  /*10bb0*/  STL [R1+0x4b8], R17 ;  /* 0x0004b81101007387 */ /* 0x000fe20000100800 */
[----:B------:R-:W-:-:S02]  /*10bc0*/  IMAD.MOV.U32 R11, RZ, RZ, R9 ;  /* 0x000000ffff0b7224 */ /* 0x000fc400078e0009 */
[----:B------:R-:W-:Y:S01]  /*10bd0*/  @!P4 IMAD.IADD R12, R12, 0x1, -R3 ;  /* 0x000000010c0cc824 */ /* 0x000fe200078e0a03 */
[----:B------:R-:W-:Y:S01]  /*10be0*/  ISETP.GT.U32.AND P4, PT, R3, R15, PT ;  /* 0x0000000f0300720c */ /* 0x000fe20003f84070 */
[----:B0-----:R-:W-:Y:S02]  /*10bf0*/  IMAD.MOV.U32 R14, RZ, RZ, R0 ;  /* 0x000000ffff0e7224 */ /* 0x001fe400078e0000 */
[----:B------:R-:W-:-:S04]  /*10c00*/  IMAD.HI.U32 R9, R2, R11, RZ ;  /* 0x0000000b02097227 */ /* 0x000fc800078e00ff */
[----:B------:R-:W-:Y:S01]  /*10c10*/  @!P2 IMAD.MOV R14, RZ, RZ, -R14 ;  /* 0x000000ffff0ea224 */ /* 0x000fe200078e0a0e */
[C---:B------:R-:W-:Y:S01]  /*10c20*/  ISETP.GT.U32.AND P2, PT, R3.reuse, R12, PT ;  /* 0x0000000c0300720c */ /* 0x040fe20003f44070 */
[----:B------:R-:W-:Y:S02]  /*10c30*/  IMAD.MOV R9, RZ, RZ, -R9 ;  /* 0x000000ffff097224 */ /* 0x000fe400078e0a09 */
[C---:B------:R-:W-:Y:S01]  /*10c40*/  IMAD R16, R3.reuse, R10, R16 ;  /* 0x0000000a03107224 */ /* 0x040fe200078e0210 */
[----:B------:R0:W-:Y:S01]  /*10c50*/  STL [R1+0x4bc], R14 ;  /* 0x0004bc0e01007387 */ /* 0x0001e20000100800 */
[----:B------:R-:W-:Y:S02]  /*10c60*/  IMAD R11, R3, R9, R11 ;  /* 0x00000009030b7224 */ /* 0x000fe400078e020b */
[--C-:B------:R-:W-:Y:S01]  /*10c70*/  @!P0 IMAD.IADD R13, R13, 0x1, -R3.reuse ;  /* 0x000000010d0d8824 */ /* 0x100fe200078e0a03 */
[----:B------:R-:W-:Y:S01]  /*10c80*/  ISETP.GT.U32.AND P0, PT, R3, R16, PT ;  /* 0x000000100300720c */ /* 0x000fe20003f04070 */
[----:B------:R-:W-:Y:S01]  /*10c90*/  @!P4 IMAD.IADD R15, R15, 0x1, -R3 ;  /* 0x000000010f0fc824 */ /* 0x000fe200078e0a03 */
[----:B------:R-:W-:Y:S01]  /*10ca0*/  ISETP.GT.U32.AND P4, PT, R3, R11, PT ;  /* 0x0000000b0300720c */ /* 0x000fe20003f84070 */
[----:B------:R-:W-:-:S02]  /*10cb0*/  VIADD R19, R5, 0xb8 ;  /* 0x000000b805137836 */ /* 0x000fc40000000000 */
[C---:B------:R-:W-:Y:S02]  /*10cc0*/  VIADD R0, R5.reuse, 0xba ;  /* 0x000000ba05007836 */ /* 0x040fe40000000000 */
[----:B0-----:R-:W-:Y:S01]  /*10cd0*/  VIADD R14, R5, 0xb9 ;  /* 0x000000b9050e7836 */ /* 0x001fe20000000000 */
[----:B------:R-:W-:Y:S01]  /*10ce0*/  IABS R17, R19 ;  /* 0x0000001300117213 */ /* 0x000fe20000000000 */
[----:B------:R-:W-:Y:S01]  /*10cf0*/  IMAD.MOV.U32 R20, RZ, RZ, R13 ;  /* 0x000000ffff147224 */ /* 0x000fe200078e000d */
[----:B------:R-:W-:Y:S01]  /*10d00*/  IABS R10, R0 ;  /* 0x00000000000a7213 */ /* 0x000fe20000000000 */
[--C-:B------:R-:W-:Y:S01]  /*10d10*/  @!P2 IMAD.IADD R12, R12, 0x1, -R3.reuse ;  /* 0x000000010c0ca824 */ /* 0x100fe200078e0a03 */
[----:B------:R-:W-:Y:S01]  /*10d20*/  IABS R9, R14 ;  /* 0x0000000e00097213 */ /* 0x000fe20000000000 */
[--C-:B------:R-:W-:Y:S01]  /*10d30*/  @!P0 IMAD.IADD R16, R16, 0x1, -R3.reuse ;  /* 0x0000000110108824 */ /* 0x100fe200078e0a03 */
[----:B------:R-:W-:Y:S01]  /*10d40*/  ISETP.GE.AND P2, PT, R8, RZ, PT ;  /* 0x000000ff0800720c */ /* 0x000fe20003f46270 */
[----:B------:R-:W-:Y:S01]  /*10d50*/  @!P4 IMAD.IADD R11, R11, 0x1, -R3 ;  /* 0x000000010b0bc824 */ /* 0x000fe200078e0a03 */
[----:B------:R-:W-:Y:S01]  /*10d60*/  ISETP.GE.AND P0, PT, R7, RZ, PT ;  /* 0x000000ff0700720c */ /* 0x000fe20003f06270 */
[----:B------:R-:W-:Y:S01]  /*10d70*/  IMAD.HI.U32 R18, R2, R9, RZ ;  /* 0x0000000902127227 */ /* 0x000fe200078e00ff */
[----:B------:R-:W-:-:S03]  /*10d80*/  ISETP.GT.U32.AND P4, PT, R3, R16, PT ;  /* 0x000000100300720c */ /* 0x000fc60003f84070 */
[----:B------:R-:W-:Y:S02]  /*10d90*/  IMAD.MOV R13, RZ, RZ, -R18 ;  /* 0x000000ffff0d7224 */ /* 0x000fe400078e0a12 */
[----:B------:R-:W-:Y:S02]  /*10da0*/  IMAD.MOV.U32 R8, RZ, RZ, R17 ;  /* 0x000000ffff087224 */ /* 0x000fe400078e0011 */
[----:B------:R-:W-:-:S04]  /*10db0*/  IMAD.HI.U32 R17, R2, R10, RZ ;  /* 0x0000000a02117227 */ /* 0x000fc800078e00ff */
[C---:B------:R-:W-:Y:S02]  /*10dc0*/  IMAD R9, R3.reuse, R13, R9 ;  /* 0x0000000d03097224 */ /* 0x040fe400078e0209 */
[----:B------:R-:W-:Y:S02]  /*10dd0*/  IMAD.MOV.U32 R18, RZ, RZ, R12 ;  /* 0x000000ffff127224 */ /* 0x000fe400078e000c */
[----:B------:R-:W-:Y:S01]  /*10de0*/  @!P1 IMAD.MOV R20, RZ, RZ, -R20 ;  /* 0x000000ffff149224 */ /* 0x000fe200078e0a14 */
[----:B------:R-:W-:Y:S01]  /*10df0*/  ISETP.GT.U32.AND P1, PT, R3, R11, PT ;  /* 0x0000000b0300720c */ /* 0x000fe20003f24070 */
[----:B------:R-:W-:-:S03]  /*10e00*/  IMAD.HI.U32 R7, R2, R8, RZ ;  /* 0x0000000802077227 */ /* 0x000fc600078e00ff */
[----:B------:R-:W-:Y:S01]  /*10e10*/  STL [R1+0x4b0], R20 ;  /* 0x0004b01401007387 */ /* 0x000fe20000100800 */
[----:B------:R-:W-:Y:S02]  /*10e20*/  IMAD.MOV R17, RZ, RZ, -R17 ;  /* 0x000000ffff117224 */ /* 0x000fe400078e0a11 */
[----:B------:R-:W-:Y:S01]  /*10e30*/  @!P6 IMAD.MOV R18, RZ, RZ, -R18 ;  /* 0x000000ffff12e224 */ /* 0x000fe200078e0a12 */
[C---:B------:R-:W-:Y:S01]  /*10e40*/  ISETP.GT.U32.AND P6, PT, R3.reuse, R9, PT ;  /* 0x000000090300720c */ /* 0x040fe20003fc4070 */
[C---:B------:R-:W-:Y:S02]  /*10e50*/  IMAD R10, R3.reuse, R17, R10 ;  /* 0x00000011030a7224 */ /* 0x040fe400078e020a */
[----:B------:R-:W-:Y:S02]  /*10e60*/  IMAD.MOV R7, RZ, RZ, -R7 ;  /* 0x000000ffff077224 */ /* 0x000fe400078e0a07 */
[----:B------:R-:W-:Y:S01]  /*10e70*/  @!P5 IMAD.MOV R15, RZ, RZ, -R15 ;  /* 0x000000ffff0fd224 */ /* 0x000fe200078e0a0f */
[C---:B------:R-:W-:Y:S01]  /*10e80*/  ISETP.GT.U32.AND P5, PT, R3.reuse, R10, PT ;  /* 0x0000000a0300720c */ /* 0x040fe20003fa4070 */
[----:B------:R-:W-:-:S02]  /*10e90*/  IMAD R8, R3, R7, R8 ;  /* 0x0000000703087224 */ /* 0x000fc400078e0208 */
[--C-:B------:R-:W-:Y:S01]  /*10ea0*/  @!P4 IMAD.IADD R16, R16, 0x1, -R3.reuse ;  /* 0x000000011010c824 */ /* 0x100fe200078e0a03 */
[----:B------:R-:W-:Y:S01]  /*10eb0*/  STL [R1+0x480], R15 ;  /* 0x0004800f01007387 */ /* 0x000fe20000100800 */
[----:B------:R-:W-:Y:S01]  /*10ec0*/  VIADD R13, R5, 0xb6 ;  /* 0x000000b6050d7836 */ /* 0x000fe20000000000 */
[----:B------:R-:W-:Y:S01]  /*10ed0*/  ISETP.GE.AND P4, PT, R0, RZ, PT ;  /* 0x000000ff0000720c */ /* 0x000fe20003f86270 */
[--C-:B------:R-:W-:Y:S01]  /*10ee0*/  @!P1 IMAD.IADD R11, R11, 0x1, -R3.reuse ;  /* 0x000000010b0b9824 */ /* 0x100fe200078e0a03 */
[----:B------:R0:W-:Y:S01]  /*10ef0*/  STL [R1+0x484], R18 ;  /* 0x0004841201007387 */ /* 0x0001e20000100800 */
[----:B------:R-:W-:Y:S01]  /*10f00*/  ISETP.GT.U32.AND P1, PT, R3, R8, PT ;  /* 0x000000080300720c */ /* 0x000fe20003f24070 */
[--C-:B------:R-:W-:Y:S01]  /*10f10*/  @!P6 IMAD.IADD R9, R9, 0x1, -R3.reuse ;  /* 0x000000010909e824 */ /* 0x100fe200078e0a03 */
[----:B------:R-:W-:Y:S01]  /*10f20*/  IABS R0, R13 ;  /* 0x0000000d00007213 */ /* 0x000fe20000000000 */
[----:B------:R-:W-:Y:S02]  /*10f30*/  VIADD R12, R5, 0xb7 ;  /* 0x000000b7050c7836 */ /* 0x000fe40000000000 */
[----:B------:R-:W-:Y:S01]  /*10f40*/  @!P5 IMAD.IADD R10, R10, 0x1, -R3 ;  /* 0x000000010a0ad824 */ /* 0x000fe200078e0a03 */
[----:B------:R-:W-:Y:S01]  /*10f50*/  ISETP.GE.AND P5, PT, R14, RZ, PT ;  /* 0x000000ff0e00720c */ /* 0x000fe20003fa6270 */
[----:B------:R-:W-:Y:S01]  /*10f60*/  IMAD.HI.U32 R17, R2, R0, RZ ;  /* 0x0000000002117227 */ /* 0x000fe200078e00ff */
[----:B------:R-:W-:-:S02]  /*10f70*/  IABS R7, R12 ;  /* 0x0000000c00077213 */ /* 0x000fc40000000000 */
[C---:B------:R-:W-:Y:S01]  /*10f80*/  ISETP.GT.U32.AND P6, PT, R3.reuse, R10, PT ;  /* 0x0000000a0300720c */ /* 0x040fe20003fc4070 */
[----:B0-----:R-:W-:Y:S02]  /*10f90*/  IMAD.MOV.U32 R18, RZ, RZ, R16 ;  /* 0x000000ffff127224 */ /* 0x001fe400078e0010 */
[----:B------:R-:W-:Y:S02]  /*10fa0*/  IMAD.MOV R17, RZ, RZ, -R17 ;  /* 0x000000ffff117224 */ /* 0x000fe400078e0a11 */
[----:B------:R-:W-:Y:S01]  /*10fb0*/  @!P2 IMAD.MOV R18, RZ, RZ, -R18 ;  /* 0x000000ffff12a224 */ /* 0x000fe200078e0a12 */
[C---:B------:R-:W-:Y:S01]  /*10fc0*/  ISETP.GT.U32.AND P2, PT, R3.reuse, R9, PT ;  /* 0x000000090300720c */ /* 0x040fe20003f44070 */
[----:B------:R-:W-:Y:S02]  /*10fd0*/  @!P1 IMAD.IADD R8, R8, 0x1, -R3 ;  /* 0x0000000108089824 */ /* 0x000fe400078e0a03 */
[----:B------:R-:W-:Y:S01]  /*10fe0*/  IMAD.HI.U32 R15, R2, R7, RZ ;  /* 0x00000007020f7227 */ /* 0x000fe200078e00ff */
[----:B------:R0:W-:Y:S02]  /*10ff0*/  STL [R1+0x488], R18 ;  /* 0x0004881201007387 */ /* 0x0001e40000100800 */
[C---:B------:R-:W-:Y:S01]  /*11000*/  ISETP.GT.U32.AND P1, PT, R3.reuse, R8, PT ;  /* 0x000000080300720c */ /* 0x040fe20003f24070 */
[----:B------:R-:W-:-:S02]  /*11010*/  IMAD R0, R3, R17, R0 ;  /* 0x0000001103007224 */ /* 0x000fc400078e0200 */
[----:B------:R-:W-:Y:S02]  /*11020*/  VIADD R14, R5, 0xb5 ;  /* 0x000000b5050e7836 */ /* 0x000fe40000000000 */
[----:B------:R-:W-:Y:S02]  /*11030*/  IMAD.MOV R15, RZ, RZ, -R15 ;  /* 0x000000ffff0f7224 */ /* 0x000fe400078e0a0f */
[----:B------:R-:W-:Y:S01]  /*11040*/  @!P2 IMAD.IADD R9, R9, 0x1, -R3 ;  /* 0x000000010909a824 */ /* 0x000fe200078e0a03 */
[C---:B------:R-:W-:Y:S01]  /*11050*/  ISETP.GT.U32.AND P2, PT, R3.reuse, R0, PT ;  /* 0x000000000300720c */ /* 0x040fe20003f44070 */
[----:B------:R-:W-:Y:S01]  /*11060*/  IMAD R7, R3, R15, R7 ;  /* 0x0000000f03077224 */ /* 0x000fe200078e0207 */
[----:B------:R-:W-:Y:S01]  /*11070*/  IABS R16, R14 ;  /* 0x0000000e00107213 */ /* 0x000fe20000000000 */
[----:B------:R-:W-:Y:S02]  /*11080*/  @!P6 IMAD.IADD R10, R10, 0x1, -R3 ;  /* 0x000000010a0ae824 */ /* 0x000fe400078e0a03 */
[----:B------:R-:W-:Y:S01]  /*11090*/  VIADD R15, R5, 0xb4 ;  /* 0x000000b4050f7836 */ /* 0x000fe20000000000 */
[----:B------:R-:W-:Y:S01]  /*110a0*/  ISETP.GT.U32.AND P6, PT, R3, R7, PT ;  /* 0x000000070300720c */ /* 0x000fe20003fc4070 */
[----:B------:R-:W-:-:S03]  /*110b0*/  IMAD.HI.U32 R20, R2, R16, RZ ;  /* 0x0000001002147227 */ /* 0x000fc600078e00ff */
[----:B0-----:R-:W-:Y:S01]  /*110c0*/  IABS R18, R15 ;  /* 0x0000000f00127213 */ /* 0x001fe20000000000 */
[--C-:B------:R-:W-:Y:S01]  /*110d0*/  @!P1 IMAD.IADD R8, R8, 0x1, -R3.reuse ;  /* 0x0000000108089824 */ /* 0x100fe200078e0a03 */
[----:B------:R-:W-:Y:S01]  /*110e0*/  ISETP.GE.AND P1, PT, R19, RZ, PT ;  /* 0x000000ff1300720c */ /* 0x000fe20003f26270 */
[----:B------:R-:W-:Y:S02]  /*110f0*/  IMAD.MOV R19, RZ, RZ, -R20 ;  /* 0x000000ffff137224 */ /* 0x000fe400078e0a14 */
[----:B------:R-:W-:Y:S02]  /*11100*/  @!P2 IMAD.IADD R0, R0, 0x1, -R3 ;  /* 0x000000010000a824 */ /* 0x000fe400078e0a03 */
[C---:B------:R-:W-:Y:S02]  /*11110*/  IMAD R16, R3.reuse, R19, R16 ;  /* 0x0000001303107224 */ /* 0x040fe400078e0210 */
[----:B------:R-:W-:Y:S01]  /*11120*/  @!P0 IMAD.MOV R11, RZ, RZ, -R11 ;  /* 0x000000ffff0b8224 */ /* 0x000fe200078e0a0b */
[----:B------:R-:W-:Y:S01]  /*11130*/  ISETP.GT.U32.AND P0, PT, R3, R0, PT ;  /* 0x000000000300720c */ /* 0x000fe20003f04070 */
[----:B------:R-:W-:-:S03]  /*11140*/  IMAD.HI.U32 R21, R2, R18, RZ ;  /* 0x0000001202157227 */ /* 0x000fc600078e00ff */
[----:B------:R0:W-:Y:S01]  /*11150*/  STL [R1+0x474], R11 ;  /* 0x0004740b01007387 */ /* 0x0001e20000100800 */
[----:B------:R-:W-:Y:S01]  /*11160*/  @!P6 IMAD.IADD R7, R7, 0x1, -R3 ;  /* 0x000000010707e824 */ /* 0x000fe200078e0a03 */
[----:B------:R-:W-:Y:S01]  /*11170*/  ISETP.GE.AND P6, PT, R12, RZ, PT ;  /* 0x000000ff0c00720c */ /* 0x000fe20003fc6270 */
[----:B------:R-:W-:Y:S01]  /*11180*/  @!P4 IMAD.MOV R10, RZ, RZ, -R10 ;  /* 0x000000ffff0ac224 */ /* 0x000fe200078e0a0a */
[C---:B------:R-:W-:Y:S01]  /*11190*/  ISETP.GT.U32.AND P4, PT, R3.reuse, R16, PT ;  /* 0x000000100300720c */ /* 0x040fe20003f84070 */
[----:B------:R-:W-:Y:S01]  /*111a0*/  IMAD.MOV R21, RZ, RZ, -R21 ;  /* 0x000000ffff157224 */ /* 0x000fe200078e0a15 */
[----:B------:R-:W-:Y:S01]  /*111b0*/  ISETP.GT.U32.AND P2, PT, R3, R7, PT ;  /* 0x000000070300720c */ /* 0x000fe20003f44070 */
[----:B------:R-:W-:Y:S01]  /*111c0*/  @!P5 IMAD.MOV R9, RZ, RZ, -R9 ;  /* 0x000000ffff09d224 */ /* 0x000fe200078e0a09 */
[----:B------:R-:W-:Y:S01]  /*111d0*/  ISETP.GE.AND P5, PT, R13, RZ, PT ;  /* 0x000000ff0d00720c */ /* 0x000fe20003fa6270 */
[----:B------:R-:W-:Y:S01]  /*111e0*/  IMAD R18, R3, R21, R18 ;  /* 0x0000001503127224 */ /* 0x000fe200078e0212 */
[----:B------:R-:W-:Y:S01]  /*111f0*/  STL [R1+0x470], R10 ;  /* 0x0004700a01007387 */ /* 0x000fe20000100800 */
[----:B------:R-:W-:-:S02]  /*11200*/  @!P0 IMAD.IADD R0, R0, 0x1, -R3 ;  /* 0x0000000100008824 */ /* 0x000fc400078e0a03 */
[----:B------:R-:W-:Y:S01]  /*11210*/  VIADD R17, R5, 0xb3 ;  /* 0x000000b305117836 */ /* 0x000fe20000000000 */
[----:B------:R-:W-:Y:S01]  /*11220*/  ISETP.GT.U32.AND P0, PT, R3, R18, PT ;  /* 0x000000120300720c */ /* 0x000fe20003f04070 */
[----:B------:R-:W-:Y:S01]  /*11230*/  @!P1 IMAD.MOV R8, RZ, RZ, -R8 ;  /* 0x000000ffff089224 */ /* 0x000fe200078e0a08 */
[----:B------:R-:W-:Y:S01]  /*11240*/  STL [R1+0x46c], R9 ;  /* 0x00046c0901007387 */ /* 0x000fe20000100800 */
[--C-:B------:R-:W-:Y:S01]  /*11250*/  @!P4 IMAD.IADD R16, R16, 0x1, -R3.reuse ;  /* 0x000000011010c824 */ /* 0x100fe200078e0a03 */
[----:B------:R-:W-:Y:S01]  /*11260*/  IABS R20, R17 ;  /* 0x0000001100147213 */ /* 0x000fe20000000000 */
[----:B------:R-:W-:Y:S01]  /*11270*/  @!P2 IMAD.IADD R7, R7, 0x1, -R3 ;  /* 0x000000010707a824 */ /* 0x000fe200078e0a03 */
[----:B------:R1:W-:Y:S01]  /*11280*/  STL [R1+0x468], R8 ;  /* 0x0004680801007387 */ /* 0x0003e20000100800 */
[----:B------:R-:W-:Y:S01]  /*11290*/  IMAD.MOV.U32 R12, RZ, RZ, R0 ;  /* 0x000000ffff0c7224 */ /* 0x000fe200078e0000 */
[----:B------:R-:W-:Y:S01]  /*112a0*/  ISETP.GT.U32.AND P4, PT, R3, R16, PT ;  /* 0x000000100300720c */ /* 0x000fe20003f84070 */
[----:B0-----:R-:W-:Y:S01]  /*112b0*/  IMAD.MOV.U32 R11, RZ, RZ, R7 ;  /* 0x000000ffff0b7224 */ /* 0x001fe200078e0007 */
[----:B------:R-:W-:Y:S01]  /*112c0*/  ISETP.GE.AND P1, PT, R14, RZ, PT ;  /* 0x000000ff0e00720c */ /* 0x000fe20003f26270 */
[----:B------:R-:W-:Y:S01]  /*112d0*/  @!P5 IMAD.MOV R12, RZ, RZ, -R12 ;  /* 0x000000ffff0cd224 */ /* 0x000fe200078e0a0c */
[----:B------:R-:W-:Y:S01]  /*112e0*/  ISETP.GE.AND P2, PT, R15, RZ, PT ;  /* 0x000000ff0f00720c */ /* 0x000fe20003f46270 */
[----:B------:R-:W-:-:S02]  /*112f0*/  @!P0 IMAD.IADD R18, R18, 0x1, -R3 ;  /* 0x0000000112128824 */ /* 0x000fc400078e0a03 */
[----:B------:R-:W-:Y:S01]  /*11300*/  @!P6 IMAD.MOV R11, RZ, RZ, -R11 ;  /* 0x000000ffff0be224 */ /* 0x000fe200078e0a0b */
[----:B------:R-:W-:Y:S01]  /*11310*/  ISETP.GE.AND P6, PT, R17, RZ, PT ;  /* 0x000000ff1100720c */ /* 0x000fe20003fc6270 */
[----:B-1----:R-:W-:Y:S01]  /*11320*/  IMAD.HI.U32 R8, R2, R20, RZ ;  /* 0x0000001402087227 */ /* 0x002fe200078e00ff */
[----:B------:R-:W-:Y:S02]  /*11330*/  ISETP.GT.U32.AND P0, PT, R3, R18, PT ;  /* 0x000000120300720c */ /* 0x000fe40003f04070 */
[----:B------:R-:W-:Y:S01]  /*11340*/  STL [R1+0x460], R11 ;  /* 0x0004600b01007387 */ /* 0x000fe20000100800 */
[----:B------:R-:W-:Y:S02]  /*11350*/  VIADD R0, R5, 0xb1 ;  /* 0x000000b105007836 */ /* 0x000fe40000000000 */
[----:B------:R-:W-:Y:S01]  /*11360*/  IMAD.MOV R8, RZ, RZ, -R8 ;  /* 0x000000ffff087224 */ /* 0x000fe200078e0a08 */
[----:B------:R0:W-:Y:S01]  /*11370*/  STL [R1+0x450], R12 ;  /* 0x0004500c01007387 */ /* 0x0001e20000100800 */
[----:B------:R-:W-:-:S02]  /*11380*/  @!P4 IMAD.IADD R16, R16, 0x1, -R3 ;  /* 0x000000011010c824 */ /* 0x000fc400078e0a03 */
[----:B------:R-:W-:Y:S02]  /*11390*/  IMAD R8, R3, R8, R20 ;  /* 0x0000000803087224 */ /* 0x000fe400078e0214 */
[----:B------:R-:W-:Y:S02]  /*113a0*/  IMAD.MOV.U32 R14, RZ, RZ, R16 ;  /* 0x000000ffff0e7224 */ /* 0x000fe400078e0010 */
[----:B------:R-:W-:Y:S01]  /*113b0*/  VIADD R9, R5, 0xb2 ;  /* 0x000000b205097836 */ /* 0x000fe20000000000 */
[----:B------:R-:W-:Y:S01]  /*113c0*/  ISETP.GT.U32.AND P5, PT, R3, R8, PT ;  /* 0x000000080300720c */ /* 0x000fe20003fa4070 */
[----:B------:R-:W-:Y:S01]  /*113d0*/  @!P1 IMAD.MOV R14, RZ, RZ, -R14 ;  /* 0x000000ffff0e9224 */ /* 0x000fe200078e0a0e */
[----:B0-----:R-:W-:Y:S01]  /*113e0*/  IABS R12, R0 ;  /* 0x00000000000c7213 */ /* 0x001fe20000000000 */
[----:B------:R-:W-:Y:S01]  /*113f0*/  @!P0 IMAD.IADD R18, R18, 0x1, -R3 ;  /* 0x0000000112128824 */ /* 0x000fe200078e0a03 */
[----:B------:R-:W-:Y:S01]  /*11400*/  IABS R10, R9 ;  /* 0x00000009000a7213 */ /* 0x000fe20000000000 */
[----:B------:R-:W-:Y:S01]  /*11410*/  VIADD R7, R5, 0xb0 ;  /* 0x000000b005077836 */ /* 0x000fe20000000000 */
[----:B------:R0:W-:Y:S01]  /*11420*/  STL [R1+0x434], R14 ;  /* 0x0004340e01007387 */ /* 0x0001e20000100800 */
[----:B------:R-:W-:Y:S01]  /*11430*/  IMAD.HI.U32 R13, R2, R12, RZ ;  /* 0x0000000c020d7227 */ /* 0x000fe200078e00ff */
[----:B------:R-:W-:-:S02]  /*11440*/  ISETP.GE.AND P0, PT, R0, RZ, PT ;  /* 0x000000ff0000720c */ /* 0x000fc40003f06270 */
[----:B------:R-:W-:Y:S01]  /*11450*/  IABS R17, R7 ;  /* 0x0000000700117213 */ /* 0x000fe20000000000 */
[----:B------:R-:W-:Y:S01]  /*11460*/  IMAD.MOV R13, RZ, RZ, -R13 ;  /* 0x000000ffff0d7224 */ /* 0x000fe200078e0a0d */
[----:B------:R-:W-:Y:S01]  /*11470*/  ISETP.GE.AND P4, PT, R9, RZ, PT ;  /* 0x000000ff0900720c */ /* 0x000fe20003f86270 */
[----:B------:R-:W-:-:S04]  /*11480*/  IMAD.HI.U32 R11, R2, R10, RZ ;  /* 0x0000000a020b7227 */ /* 0x000fc800078e00ff */
[C---:B------:R-:W-:Y:S02]  /*11490*/  IMAD R12, R3.reuse, R13, R12 ;  /* 0x0000000d030c7224 */ /* 0x040fe400078e020c */
[----:B0-----:R-:W-:Y:S02]  /*114a0*/  IMAD.MOV.U32 R14, RZ, RZ, R18 ;  /* 0x000000ffff0e7224 */ /* 0x001fe400078e0012 */
[----:B------:R-:W-:Y:S02]  /*114b0*/  IMAD.MOV R11, RZ, RZ, -R11 ;  /* 0x000000ffff0b7224 */ /* 0x000fe400078e0a0b */
[----:B------:R-:W-:Y:S01]  /*114c0*/  @!P2 IMAD.MOV R14, RZ, RZ, -R14 ;  /* 0x000000ffff0ea224 */ /* 0x000fe200078e0a0e */
[C---:B------:R-:W-:Y:S01]  /*114d0*/  ISETP.GT.U32.AND P2, PT, R3.reuse, R12, PT ;  /* 0x0000000c0300720c */ /* 0x040fe20003f44070 */
[----:B------:R-:W-:Y:S02]  /*114e0*/  @!P5 IMAD.IADD R8, R8, 0x1, -R3 ;  /* 0x000000010808d824 */ /* 0x000fe400078e0a03 */
[----:B------:R-:W-:Y:S01]  /*114f0*/  IMAD R10, R3, R11, R10 ;  /* 0x0000000b030a7224 */ /* 0x000fe200078e020a */
[----:B------:R0:W-:Y:S01]  /*11500*/  STL [R1+0x44c], R14 ;  /* 0x00044c0e01007387 */ /* 0x0001e20000100800 */
[----:B------:R-:W-:Y:S01]  /*11510*/  VIADD R0, R5, 0xae ;  /* 0x000000ae05007836 */ /* 0x000fe20000000000 */
[C---:B------:R-:W-:Y:S01]  /*11520*/  ISETP.GT.U32.AND P5, PT, R3.reuse, R8, PT ;  /* 0x000000080300720c */ /* 0x040fe20003fa4070 */
[----:B------:R-:W-:Y:S01]  /*11530*/  IMAD.HI.U32 R11, R2, R17, RZ ;  /* 0x00000011020b7227 */ /* 0x000fe200078e00ff */
[----:B------:R-:W-:-:S02]  /*11540*/  ISETP.GT.U32.AND P1, PT, R3, R10, PT ;  /* 0x0000000a0300720c */ /* 0x000fc40003f24070 */
[----:B------:R-:W-:Y:S01]  /*11550*/  IABS R15, R0 ;  /* 0x00000000000f7213 */ /* 0x000fe20000000000 */
[----:B------:R-:W-:Y:S02]  /*11560*/  VIADD R9, R5, 0xaf ;  /* 0x000000af05097836 */ /* 0x000fe40000000000 */
[----:B------:R-:W-:Y:S02]  /*11570*/  @!P2 IMAD.IADD R12, R12, 0x1, -R3 ;  /* 0x000000010c0ca824 */ /* 0x000fe400078e0a03 */
[----:B------:R-:W-:Y:S01]  /*11580*/  IMAD.MOV R11, RZ, RZ, -R11 ;  /* 0x000000ffff0b7224 */ /* 0x000fe200078e0a0b */
[----:B------:R-:W-:Y:S01]  /*11590*/  IABS R16, R9 ;  /* 0x0000000900107213 */ /* 0x000fe20000000000 */
[----:B0-----:R-:W-:Y:S01]  /*115a0*/  IMAD.HI.U32 R14, R2, R15, RZ ;  /* 0x0000000f020e7227 */ /* 0x001fe200078e00ff */
[----:B------:R-:W-:-:S03]  /*115b0*/  ISETP.GT.U32.AND P2, PT, R3, R12, PT ;  /* 0x0000000c0300720c */ /* 0x000fc60003f44070 */
[--C-:B------:R-:W-:Y:S01]  /*115c0*/  @!P5 IMAD.IADD R8, R8, 0x1, -R3.reuse ;  /* 0x000000010808d824 */ /* 0x100fe200078e0a03 */
[----:B------:R-:W-:Y:S01]  /*115d0*/  ISETP.GE.AND P5, PT, R7, RZ, PT ;  /* 0x000000ff0700720c */ /* 0x000fe20003fa6270 */
[----:B------:R-:W-:Y:S02]  /*115e0*/  @!P1 IMAD.IADD R10, R10, 0x1, -R3 ;  /* 0x000000010a0a9824 */ /* 0x000fe400078e0a03 */
[C---:B------:R-:W-:Y:S02]  /*115f0*/  IMAD R17, R3.reuse, R11, R17 ;  /* 0x0000000b03117224 */ /* 0x040fe400078e0211 */
[----:B------:R-:W-:Y:S01]  /*11600*/  IMAD.MOV.U32 R13, RZ, RZ, R8 ;  /* 0x000000ffff0d7224 */ /* 0x000fe200078e0008 */
[C---:B------:R-:W-:Y:S01]  /*11610*/  ISETP.GT.U32.AND P1, PT, R3.reuse, R10, PT ;  /* 0x0000000a0300720c */ /* 0x040fe20003f24070 */
[----:B------:R-:W-:Y:S02]  /*11620*/  IMAD.MOV R14, RZ, RZ, -R14 ;  /* 0x000000ffff0e7224 */ /* 0x000fe400078e0a0e */
[----:B------:R-:W-:Y:S01]  /*11630*/  @!P6 IMAD.MOV R13, RZ, RZ, -R13 ;  /* 0x000000ffff0de224 */ /* 0x000fe200078e0a0d */
[C---:B------:R-:W-:Y:S01]  /*11640*/  ISETP.GT.U32.AND P6, PT, R3.reuse, R17, PT ;  /* 0x000000110300720c */ /* 0x040fe20003fc4070 */
[----:B------:R-:W-:-:S02]  /*11650*/  IMAD R15, R3, R14, R15 ;  /* 0x0000000e030f7224 */ /* 0x000fc400078e020f */
[----:B------:R-:W-:Y:S01]  /*11660*/  IMAD.HI.U32 R7, R2, R16, RZ ;  /* 0x0000001002077227 */ /* 0x000fe200078e00ff */
[----:B------:R0:W-:Y:S03]  /*11670*/  STL [R1+0x464], R13 ;  /* 0x0004640d01007387 */ /* 0x0001e60000100800 */
[----:B------:R-:W-:Y:S01]  /*11680*/  @!P2 IMAD.IADD R12, R12, 0x1, -R3 ;  /* 0x000000010c0ca824 */ /* 0x000fe200078e0a03 */
[----:B------:R-:W-:Y:S01]  /*11690*/  ISETP.GT.U32.AND P2, PT, R3, R15, PT ;  /* 0x0000000f0300720c */ /* 0x000fe20003f44070 */
[----:B------:R-:W-:Y:S02]  /*116a0*/  IMAD.MOV R7, RZ, RZ, -R7 ;  /* 0x000000ffff077224 */ /* 0x000fe400078e0a07 */
[----:B------:R-:W-:Y:S02]  /*116b0*/  VIADD R8, R5, 0xad ;  /* 0x000000ad05087836 */ /* 0x000fe40000000000 */
[----:B------:R-:W-:-:S02]  /*116c0*/  IMAD R16, R3, R7, R16 ;  /* 0x0000000703107224 */ /* 0x000fc400078e0210 */
[----:B------:R-:W-:Y:S01]  /*116d0*/  VIADD R7, R5, 0xac ;  /* 0x000000ac05077836 */ /* 0x000fe20000000000 */
[----:B------:R-:W-:Y:S01]  /*116e0*/  IABS R11, R8 ;  /* 0x00000008000b7213 */ /* 0x000fe20000000000 */
[--C-:B------:R-:W-:Y:S01]  /*116f0*/  @!P1 IMAD.IADD R10, R10, 0x1, -R3.reuse ;  /* 0x000000010a0a9824 */ /* 0x100fe200078e0a03 */
[----:B------:R-:W-:Y:S01]  /*11700*/  ISETP.GT.U32.AND P1, PT, R3, R16, PT ;  /* 0x000000100300720c */ /* 0x000fe20003f24070 */
[----:B0-----:R-:W-:Y:S01]  /*11710*/  VIADD R13, R5, 0xab ;  /* 0x000000ab050d7836 */ /* 0x001fe20000000000 */
[----:B------:R-:W-:Y:S01]  /*11720*/  IABS R18, R7 ;  /* 0x0000000700127213 */ /* 0x000fe20000000000 */
[--C-:B------:R-:W-:Y:S02]  /*11730*/  @!P6 IMAD.IADD R17, R17, 0x1, -R3.reuse ;  /* 0x000000011111e824 */ /* 0x100fe400078e0a03 */
[----:B------:R-:W-:Y:S01]  /*11740*/  IMAD.MOV.U32 R20, RZ, RZ, R10 ;  /* 0x000000ffff147224 */ /* 0x000fe200078e000a */
[----:B------:R-:W-:Y:S01]  /*11750*/  IABS R14, R13 ;  /* 0x0000000d000e7213 */ /* 0x000fe20000000000 */
[----:B------:R-:W-:Y:S01]  /*11760*/  @!P2 IMAD.IADD R15, R15, 0x1, -R3 ;  /* 0x000000010f0fa824 */ /* 0x000fe200078e0a03 */
[----:B------:R-:W-:Y:S01]  /*11770*/  ISETP.GT.U32.AND P6, PT, R3, R17, PT ;  /* 0x000000110300720c */ /* 0x000fe20003fc4070 */
[----:B------:R-:W-:Y:S01]  /*11780*/  IMAD.HI.U32 R19, R2, R11, RZ ;  /* 0x0000000b02137227 */ /* 0x000fe200078e00ff */
[----:B------:R-:W-:-:S03]  /*11790*/  ISETP.GE.AND P2, PT, R0, RZ, PT ;  /* 0x000000ff0000720c */ /* 0x000fc60003f46270 */
[----:B------:R-:W-:Y:S02]  /*117a0*/  IMAD.MOV.U32 R10, RZ, RZ, R18 ;  /* 0x000000ffff0a7224 */ /* 0x000fe400078e0012 */
[----:B------:R-:W-:Y:S01]  /*117b0*/  @!P4 IMAD.MOV R20, RZ, RZ, -R20 ;  /* 0x000000ffff14c224 */ /* 0x000fe200078e0a14 */
[----:B------:R-:W-:Y:S01]  /*117c0*/  ISETP.GE.AND P4, PT, R9, RZ, PT ;  /* 0x000000ff0900720c */ /* 0x000fe20003f86270 */
[----:B------:R-:W-:Y:S01]  /*117d0*/  @!P0 IMAD.MOV R12, RZ, RZ, -R12 ;  /* 0x000000ffff0c8224 */ /* 0x000fe200078e0a0c */
[----:B------:R-:W-:Y:S01]  /*117e0*/  ISETP.GT.U32.AND P0, PT, R3, R15, PT ;  /* 0x0000000f0300720c */ /* 0x000fe20003f04070 */
[----:B------:R-:W-:Y:S01]  /*117f0*/  IMAD.MOV R19, RZ, RZ, -R19 ;  /* 0x000000ffff137224 */ /* 0x000fe200078e0a13 */
[----:B------:R-:W-:Y:S01]  /*11800*/  STL [R1+0x454], R20 ;  /* 0x0004541401007387 */ /* 0x000fe20000100800 */
[----:B------:R-:W-:Y:S02]  /*11810*/  IMAD.MOV.U32 R9, RZ, RZ, R14 ;  /* 0x000000ffff097224 */ /* 0x000fe400078e000e */
[----:B------:R-:W-:Y:S01]  /*11820*/  IMAD.HI.U32 R14, R2, R10, RZ ;  /* 0x0000000a020e7227 */ /* 0x000fe200078e00ff */
[----:B------:R0:W-:Y:S03]  /*11830*/  STL [R1+0x43c], R12 ;  /* 0x00043c0c01007387 */ /* 0x0001e60000100800 */
[----:B------:R-:W-:-:S02]  /*11840*/  @!P1 IMAD.IADD R16, R16, 0x1, -R3 ;  /* 0x0000000110109824 */ /* 0x000fc400078e0a03 */
[C---:B------:R-:W-:Y:S02]  /*11850*/  IMAD R11, R3.reuse, R19, R11 ;  /* 0x00000013030b7224 */ /* 0x040fe400078e020b */
[----:B------:R-:W-:Y:S01]  /*11860*/  IMAD.MOV R18, RZ, RZ, -R14 ;  /* 0x000000ffff127224 */ /* 0x000fe200078e0a0e */
[----:B------:R-:W-:Y:S01]  /*11870*/  ISETP.GT.U32.AND P1, PT, R3, R16, PT ;  /* 0x000000100300720c */ /* 0x000fe20003f24070 */
[----:B------:R-:W-:Y:S01]  /*11880*/  @!P6 IMAD.IADD R17, R17, 0x1, -R3 ;  /* 0x000000011111e824 */ /* 0x000fe200078e0a03 */
[C---:B------:R-:W-:Y:S01]  /*11890*/  ISETP.GT.U32.AND P6, PT, R3.reuse, R11, PT ;  /* 0x0000000b0300720c */ /* 0x040fe20003fc4070 */
[----:B------:R-:W-:Y:S02]  /*118a0*/  IMAD R10, R3, R18, R10 ;  /* 0x00000012030a7224 */ /* 0x000fe400078e020a */
[----:B0-----:R-:W-:-:S04]  /*118b0*/  IMAD.HI.U32 R12, R2, R9, RZ ;  /* 0x00000009020c7227 */ /* 0x001fc800078e00ff */
[--C-:B------:R-:W-:Y:S01]  /*118c0*/  @!P0 IMAD.IADD R15, R15, 0x1, -R3.reuse ;  /* 0x000000010f0f8824 */ /* 0x100fe200078e0a03 */
[C---:B------:R-:W-:Y:S01]  /*118d0*/  ISETP.GT.U32.AND P0, PT, R3.reuse, R10, PT ;  /* 0x0000000a0300720c */ /* 0x040fe20003f04070 */
[----:B------:R-:W-:Y:S02]  /*118e0*/  IMAD.MOV R14, RZ, RZ, -R12 ;  /* 0x000000ffff0e7224 */ /* 0x000fe400078e0a0c */
[----:B------:R-:W-:Y:S01]  /*118f0*/  @!P1 IMAD.IADD R16, R16, 0x1, -R3 ;  /* 0x0000000110109824 */ /* 0x000fe200078e0a03 */
[----:B------:R-:W-:Y:S01]  /*11900*/  ISETP.GE.AND P1, PT, R8, RZ, PT ;  /* 0x000000ff0800720c */ /* 0x000fe20003f26270 */
[----:B------:R-:W-:Y:S02]  /*11910*/  IMAD R9, R3, R14, R9 ;  /* 0x0000000e03097224 */ /* 0x000fe400078e0209 */
[----:B------:R-:W-:Y:S02]  /*11920*/  VIADD R12, R5, 0xa9 ;  /* 0x000000a9050c7836 */ /* 0x000fe40000000000 */
[----:B------:R-:W-:-:S02]  /*11930*/  @!P6 IMAD.IADD R11, R11, 0x1, -R3 ;  /* 0x000000010b0be824 */ /* 0x000fc400078e0a03 */
[----:B------:R-:W-:Y:S01]  /*11940*/  VIADD R0, R5, 0xaa ;  /* 0x000000aa05007836 */ /* 0x000fe20000000000 */
[----:B------:R-:W-:Y:S01]  /*11950*/  IABS R14, R12 ;  /* 0x0000000c000e7213 */ /* 0x000fe20000000000 */
[----:B------:R-:W-:Y:S01]  /*11960*/  @!P5 IMAD.MOV R17, RZ, RZ, -R17 ;  /* 0x000000ffff11d224 */ /* 0x000fe200078e0a11 */
[C---:B------:R-:W-:Y:S01]  /*11970*/  ISETP.GT.U32.AND P5, PT, R3.reuse, R9, PT ;  /* 0x000000090300720c */ /* 0x040fe20003fa4070 */
[----:B------:R-:W-:Y:S01]  /*11980*/  IMAD.MOV.U32 R20, RZ, RZ, R16 ;  /* 0x000000ffff147224 */ /* 0x000fe200078e0010 */
[----:B------:R-:W-:Y:S01]  /*11990*/  ISETP.GT.U32.AND P6, PT, R3, R11, PT ;  /* 0x0000000b0300720c */ /* 0x000fe20003fc4070 */
[----:B------:R-:W-:Y:S01]  /*119a0*/  @!P0 IMAD.IADD R10, R10, 0x1, -R3 ;  /* 0x000000010a0a8824 */ /* 0x000fe200078e0a03 */
[----:B------:R-:W-:Y:S01]  /*119b0*/  IABS R8, R0 ;  /* 0x0000000000087213 */ /* 0x000fe20000000000 */
[----:B------:R-:W-:Y:S01]  /*119c0*/  @!P4 IMAD.MOV R20, RZ, RZ, -R20 ;  /* 0x000000ffff14c224 */ /* 0x000fe200078e0a14 */
[----:B------:R-:W-:Y:S01]  /*119d0*/  ISETP.GE.AND P4, PT, R7, RZ, PT ;  /* 0x000000ff0700720c */ /* 0x000fe20003f86270 */
[----:B------:R-:W-:Y:S01]  /*119e0*/  IMAD.MOV.U32 R19, RZ, RZ, R15 ;  /* 0x000000ffff137224 */ /* 0x000fe200078e000f */
[----:B------:R-:W-:Y:S01]  /*119f0*/  ISETP.GT.U32.AND P0, PT, R3, R10, PT ;  /* 0x0000000a0300720c */ /* 0x000fe20003f04070 */
[----:B------:R-:W-:Y:S01]  /*11a00*/  IMAD.MOV.U32 R7, RZ, RZ, R14 ;  /* 0x000000ffff077224 */ /* 0x000fe200078e000e */
[----:B------:R-:W-:Y:S01]  /*11a10*/  STL [R1+0x440], R17 ;  /* 0x0004401101007387 */ /* 0x000fe20000100800 */
[----:B------:R-:W-:-:S03]  /*11a20*/  IMAD.HI.U32 R14, R2, R8, RZ ;  /* 0x00000008020e7227 */ /* 0x000fc600078e00ff */
[----:B------:R-:W-:Y:S01]  /*11a30*/  STL [R1+0x444], R20 ;  /* 0x0004441401007387 */ /* 0x000fe20000100800 */
[----:B------:R-:W-:Y:S01]  /*11a40*/  @!P2 IMAD.MOV R19, RZ, RZ, -R19 ;  /* 0x000000ffff13a224 */ /* 0x000fe200078e0a13 */
[----:B------:R-:W-:Y:S01]  /*11a50*/  ISETP.GE.AND P2, PT, R13, RZ, PT ;  /* 0x000000ff0d00720c */ /* 0x000fe20003f46270 */
[----:B------:R-:W-:Y:S02]  /*11a60*/  VIADD R13, R5, 0xa8 ;  /* 0x000000a8050d7836 */ /* 0x000fe40000000000 */
[----:B------:R-:W-:Y:S01]  /*11a70*/  IMAD.MOV R14, RZ, RZ, -R14 ;  /* 0x000000ffff0e7224 */ /* 0x000fe200078e0a0e */
[----:B------:R0:W-:Y:S01]  /*11a80*/  STL [R1+0x448], R19 ;  /* 0x0004481301007387 */ /* 0x0001e20000100800 */
[--C-:B------:R-:W-:Y:S02]  /*11a90*/  @!P5 IMAD.IADD R9, R9, 0x1, -R3.reuse ;  /* 0x000000010909d824 */ /* 0x100fe400078e0a03 */
[----:B------:R-:W-:Y:S01]  /*11aa0*/  @!P6 IMAD.IADD R11, R11, 0x1, -R3 ;  /* 0x000000010b0be824 */ /* 0x000fe200078e0a03 */
[----:B------:R-:W-:Y:S01]  /*11ab0*/  ISETP.GE.AND P6, PT, R0, RZ, PT ;  /* 0x000000ff0000720c */ /* 0x000fe20003fc6270 */
[C---:B------:R-:W-:Y:S01]  /*11ac0*/  IMAD R8, R3.reuse, R14, R8 ;  /* 0x0000000e03087224 */ /* 0x040fe200078e0208 */
[----:B------:R-:W-:Y:S01]  /*11ad0*/  IABS R0, R13 ;  /* 0x0000000d00007213 */ /* 0x000fe20000000000 */
[----:B------:R-:W-:Y:S01]  /*11ae0*/  IMAD.HI.U32 R15, R2, R7, RZ ;  /* 0x00000007020f7227 */ /* 0x000fe200078e00ff */
[----:B------:R-:W-:-:S03]  /*11af0*/  ISETP.GT.U32.AND P5, PT, R3, R9, PT ;  /* 0x000000090300720c */ /* 0x000fc60003fa4070 */
[----:B------:R-:W-:Y:S01]  /*11b00*/  @!P0 IMAD.IADD R10, R10, 0x1, -R3 ;  /* 0x000000010a0a8824 */ /* 0x000fe200078e0a03 */
[----:B------:R-:W-:Y:S01]  /*11b10*/  ISETP.GT.U32.AND P0, PT, R3, R8, PT ;  /* 0x000000080300720c */ /* 0x000fe20003f04070 */
[----:B------:R-:W-:Y:S02]  /*11b20*/  IMAD.MOV R15, RZ, RZ, -R15 ;  /* 0x000000ffff0f7224 */ /* 0x000fe400078e0a0f */
[----:B0-----:R-:W-:-:S04]  /*11b30*/  IMAD.HI.U32 R19, R2, R0, RZ ;  /* 0x0000000002137227 */ /* 0x001fc800078e00ff */
[----:B------:R-:W-:Y:S02]  /*11b40*/  IMAD R7, R3, R15, R7 ;  /* 0x0000000f03077224 */ /* 0x000fe400078e0207 */
[----:B------:R-:W-:Y:S02]  /*11b50*/  IMAD.MOV R19, RZ, RZ, -R19 ;  /* 0x000000ffff137224 */ /* 0x000fe400078e0a13 */
[--C-:B------:R-:W-:Y:S01]  /*11b60*/  @!P5 IMAD.IADD R9, R9, 0x1, -R3.reuse ;  /* 0x000000010909d824 */ /* 0x100fe200078e0a03 */
[C---:B------:R-:W-:Y:S01]  /*11b70*/  ISETP.GT.U32.AND P5, PT, R3.reuse, R7, PT ;  /* 0x000000070300720c */ /* 0x040fe20003fa4070 */
[----:B------:R-:W-:Y:S02]  /*11b80*/  IMAD R0, R3, R19, R0 ;  /* 0x0000001303007224 */ /* 0x000fe400078e0200 */
[----:B------:R-:W-:Y:S02]  /*11b90*/  VIADD R14, R5, 0xa7 ;  /* 0x000000a7050e7836 */ /* 0x000fe40000000000 */
[----:B------:R-:W-:Y:S01]  /*11ba0*/  @!P0 IMAD.IADD R8, R8, 0x1, -R3 ;  /* 0x0000000108088824 */ /* 0x000fe200078e0a03 */
[----:B------:R-:W-:Y:S01]  /*11bb0*/  ISETP.GT.U32.AND P0, PT, R3, R0, PT ;  /* 0x000000000300720c */ /* 0x000fe20003f04070 */
[----:B------:R-:W-:Y:S01]  /*11bc0*/  VIADD R15, R5, 0xa6 ;  /* 0x000000a6050f7836 */ /* 0x000fe20000000000 */
[----:B------:R-:W-:Y:S01]  /*11bd0*/  IABS R17, R14 ;  /* 0x0000000e00117213 */ /* 0x000fe20000000000 */
[----:B------:R-:W-:-:S02]  /*11be0*/  IMAD.MOV.U32 R23, RZ, RZ, R11 ;  /* 0x000000ffff177224 */ /* 0x000fc400078e000b */
[----:B------:R-:W-:Y:S01]  /*11bf0*/  VIADD R16, R5, 0xa5 ;  /* 0x000000a505107836 */ /* 0x000fe20000000000 */
[----:B------:R-:W-:Y:S01]  /*11c00*/  IABS R18, R15 ;  /* 0x0000000f00127213 */ /* 0x000fe20000000000 */
[----:B------:R-:W-:Y:S01]  /*11c10*/  @!P1 IMAD.MOV R23, RZ, RZ, -R23 ;  /* 0x000000ffff179224 */ /* 0x000fe200078e0a17 */
[----:B------:R-:W-:Y:S01]  /*11c20*/  ISETP.GT.U32.AND P1, PT, R3, R8, PT ;  /* 0x000000080300720c */ /* 0x000fe20003f24070 */
[----:B------:R-:W-:Y:S01]  /*11c30*/  IMAD.HI.U32 R21, R2, R17, RZ ;  /* 0x0000001102157227 */ /* 0x000fe200078e00ff */
[----:B------:R-:W-:Y:S02]  /*11c40*/  IABS R20, R16 ;  /* 0x0000001000147213 */ /* 0x000fe40000000000 */
[----:B------:R-:W-:Y:S01]  /*11c50*/  STL [R1+0x438], R23 ;  /* 0x0004381701007387 */ /* 0x000fe20000100800 */
[----:B------:R-:W-:Y:S01]  /*11c60*/  @!P5 IMAD.IADD R7, R7, 0x1, -R3 ;  /* 0x000000010707d824 */ /* 0x000fe200078e0a03 */
[----:B------:R-:W-:Y:S01]  /*11c70*/  ISETP.GE.AND P5, PT, R12, RZ, PT ;  /* 0x000000ff0c00720c */ /* 0x000fe20003fa6270 */
[----:B------:R-:W-:-:S04]  /*11c80*/  IMAD.HI.U32 R22, R2, R18, RZ ;  /* 0x0000001202167227 */ /* 0x000fc800078e00ff */
[----:B------:R-:W-:Y:S02]  /*11c90*/  IMAD.MOV R21, RZ, RZ, -R21 ;  /* 0x000000ffff157224 */ /* 0x000fe400078e0a15 */
[----:B------:R-:W-:Y:S01]  /*11ca0*/  @!P0 IMAD.IADD R0, R0, 0x1, -R3 ;  /* 0x0000000100008824 */ /* 0x000fe200078e0a03 */
[C---:B------:R-:W-:Y:S01]  /*11cb0*/  ISETP.GT.U32.AND P0, PT, R3.reuse, R7, PT ;  /* 0x000000070300720c */ /* 0x040fe20003f04070 */
[----:B------:R-:W-:Y:S02]  /*11cc0*/  IMAD.MOV R22, RZ, RZ, -R22 ;  /* 0x000000ffff167224 */ /* 0x000fe400078e0a16 */
[----:B------:R-:W-:Y:S02]  /*11cd0*/  IMAD R17, R3, R21, R17 ;  /* 0x0000001503117224 */ /* 0x000fe400078e0211 */
[----:B------:R-:W-:-:S04]  /*11ce0*/  IMAD.HI.U32 R12, R2, R20, RZ ;  /* 0x00000014020c7227 */ /* 0x000fc800078e00ff */
[----:B------:R-:W-:Y:S01]  /*11cf0*/  @!P4 IMAD.MOV R10, RZ, RZ, -R10 ;  /* 0x000000ffff0ac224 */ /* 0x000fe200078e0a0a */
[----:B------:R-:W-:Y:S01]  /*11d00*/  ISETP.GT.U32.AND P4, PT, R3, R0, PT ;  /* 0x000000000300720c */ /* 0x000fe20003f84070 */
[----:B------:R-:W-:Y:S02]  /*11d10*/  VIADD R19, R5, 0xa4 ;  /* 0x000000a405137836 */ /* 0x000fe40000000000 */
[C---:B------:R-:W-:Y:S01]  /*11d20*/  IMAD R18, R3.reuse, R22, R18 ;  /* 0x0000001603127224 */ /* 0x040fe200078e0212 */
[----:B------:R0:W-:Y:S01]  /*11d30*/  STL [R1+0x430], R10 ;  /* 0x0004300a01007387 */ /* 0x0001e20000100800 */
[----:B------:R-:W-:Y:S01]  /*11d40*/  IMAD.MOV R12, RZ, RZ, -R12 ;  /* 0x000000ffff0c7224 */ /* 0x000fe200078e0a0c */
[----:B------:R-:W-:Y:S01]  /*11d50*/  IABS R11, R19 ;  /* 0x00000013000b7213 */ /* 0x000fe20000000000 */
[----:B------:R-:W-:Y:S01]  /*11d60*/  @!P1 IMAD.IADD R8, R8, 0x1, -R3 ;  /* 0x0000000108089824 */ /* 0x000fe200078e0a03 */
[C---:B------:R-:W-:Y:S01]  /*11d70*/  ISETP.GT.U32.AND P1, PT, R3.reuse, R17, PT ;  /* 0x000000110300720c */ /* 0x040fe20003f24070 */
[----:B------:R-:W-:-:S02]  /*11d80*/  IMAD R20, R3, R12, R20 ;  /* 0x0000000c03147224 */ /* 0x000fc400078e0214 */
[----:B------:R-:W-:Y:S01]  /*11d90*/  @!P2 IMAD.MOV R9, RZ, RZ, -R9 ;  /* 0x000000ffff09a224 */ /* 0x000fe200078e0a09 */
[----:B------:R-:W-:Y:S01]  /*11da0*/  ISETP.GT.U32.AND P2, PT, R3, R18, PT ;  /* 0x000000120300720c */ /* 0x000fe20003f44070 */
[----:B------:R-:W-:Y:S01]  /*11db0*/  @!P0 IMAD.IADD R7, R7, 0x1, -R3 ;  /* 0x0000000107078824 */ /* 0x000fe200078e0a03 */
[----:B------:R-:W-:Y:S01]  /*11dc0*/  ISETP.GT.U32.AND P0, PT, R3, R20, PT ;  /* 0x000000140300720c */ /* 0x000fe20003f04070 */
[----:B0-----:R-:W-:Y:S01]  /*11dd0*/  IMAD.MOV.U32 R10, RZ, RZ, R8 ;  /* 0x000000ffff0a7224 */ /* 0x001fe200078e0008 */
[----:B------:R0:W-:Y:S01]  /*11de0*/  STL [R1+0x428], R9 ;  /* 0x0004280901007387 */ /* 0x0001e20000100800 */
[----:B------:R-:W-:-:S04]  /*11df0*/  IMAD.HI.U32 R8, R2, R11, RZ ;  /* 0x0000000b02087227 */ /* 0x000fc800078e00ff */
[----:B------:R-:W-:Y:S01]  /*11e00*/  @!P6 IMAD.MOV R10, RZ, RZ, -R10 ;  /* 0x000000ffff0ae224 */ /* 0x000fe200078e0a0a */
[----:B------:R-:W-:Y:S01]  /*11e10*/  ISETP.GE.AND P6, PT, R13, RZ, PT ;  /* 0x000000ff0d00720c */ /* 0x000fe20003fc6270 */
[--C-:B------:R-:W-:Y:S01]  /*11e20*/  @!P1 IMAD.IADD R17, R17, 0x1, -R3.reuse ;  /* 0x0000000111119824 */ /* 0x100fe200078e0a03 */
[----:B------:R-:W-:Y:S01]  /*11e30*/  ISETP.GE.AND P1, PT, R15, RZ, PT ;  /* 0x000000ff0f00720c */ /* 0x000fe20003f26270 */
[--C-:B------:R-:W-:Y:S01]  /*11e40*/  @!P4 IMAD.IADD R0, R0, 0x1, -R3.reuse ;  /* 0x000000010000c824 */ /* 0x100fe200078e0a03 */
[----:B------:R1:W-:Y:S01]  /*11e50*/  STL [R1+0x424], R10 ;  /* 0x0004240a01007387 */ /* 0x0003e20000100800 */
[----:B------:R-:W-:Y:S01]  /*11e60*/  @!P2 IMAD.IADD R18, R18, 0x1, -R3 ;  /* 0x000000011212a824 */ /* 0x000fe200078e0a03 */
[C---:B------:R-:W-:Y:S01]  /*11e70*/  ISETP.GT.U32.AND P2, PT, R3.reuse, R17, PT ;  /* 0x000000110300720c */ /* 0x040fe20003f44070 */
[----:B0-----:R-:W-:Y:S01]  /*11e80*/  IMAD.MOV.U32 R9, RZ, RZ, R7 ;  /* 0x000000ffff097224 */ /* 0x001fe200078e0007 */
[----:B------:R-:W-:Y:S01]  /*11e90*/  ISETP.GE.AND P4, PT, R14, RZ, PT ;  /* 0x000000ff0e00720c */ /* 0x000fe20003f86270 */
[----:B------:R-:W-:Y:S01]  /*11ea0*/  @!P0 IMAD.IADD R20, R20, 0x1, -R3 ;  /* 0x0000000114148824 */ /* 0x000fe200078e0a03 */
[----:B------:R-:W-:Y:S01]  /*11eb0*/  ISETP.GT.U32.AND P0, PT, R3, R18, PT ;  /* 0x000000120300720c */ /* 0x000fe20003f04070 */
[----:B------:R-:W-:-:S02]  /*11ec0*/  @!P5 IMAD.MOV R9, RZ, RZ, -R9 ;  /* 0x000000ffff09d224 */ /* 0x000fc400078e0a09 */
[----:B------:R-:W-:Y:S01]  /*11ed0*/  @!P6 IMAD.MOV R0, RZ, RZ, -R0 ;  /* 0x000000ffff00e224 */ /* 0x000fe200078e0a00 */
[----:B------:R-:W-:Y:S01]  /*11ee0*/  ISETP.GT.U32.AND P5, PT, R3, R20, PT ;  /* 0x000000140300720c */ /* 0x000fe20003fa4070 */
[----:B-1----:R-:W-:Y:S01]  /*11ef0*/  IMAD.MOV R10, RZ, RZ, -R8 ;  /* 0x000000ffff0a7224 */ /* 0x002fe200078e0a08 */
[----:B------:R-:W-:Y:S01]  /*11f00*/  STL [R1+0x420], R9 ;  /* 0x0004200901007387 */ /* 0x000fe20000100800 */
[----:B------:R-:W-:Y:S02]  /*11f10*/  VIADD R8, R5, 0xa3 ;  /* 0x000000a305087836 */ /* 0x000fe40000000000 */
[----:B------:R-:W-:Y:S01]  /*11f20*/  IMAD R10, R3, R10, R11 ;  /* 0x0000000a030a7224 */ /* 0x000fe200078e020b */
[----:B------:R0:W-:Y:S01]  /*11f30*/  STL [R1+0x41c], R0 ;  /* 0x00041c0001007387 */ /* 0x0001e20000100800 */
[----:B------:R-:W-:Y:S01]  /*11f40*/  VIADD R11, R5, 0xa2 ;  /* 0x000000a2050b7836 */ /* 0x000fe20000000000 */
[----:B------:R-:W-:Y:S01]  /*11f50*/  IABS R12, R8 ;  /* 0x00000008000c7213 */ /* 0x000fe20000000000 */
[--C-:B------:R-:W-:Y:S01]  /*11f60*/  @!P2 IMAD.IADD R17, R17, 0x1, -R3.reuse ;  /* 0x000000011111a824 */ /* 0x100fe200078e0a03 */
[----:B------:R-:W-:Y:S01]  /*11f70*/  ISETP.GT.U32.AND P6, PT, R3, R10, PT ;  /* 0x0000000a0300720c */ /* 0x000fe20003fc4070 */
[----:B------:R-:W-:Y:S01]  /*11f80*/  @!P0 IMAD.IADD R18, R18, 0x1, -R3 ;  /* 0x0000000112128824 */ /* 0x000fe200078e0a03 */
[----:B------:R-:W-:Y:S01]  /*11f90*/  IABS R13, R11 ;  /* 0x0000000b000d7213 */ /* 0x000fe20000000000 */
[----:B------:R-:W-:Y:S01]  /*11fa0*/  IMAD.HI.U32 R7, R2, R12, RZ ;  /* 0x0000000c02077227 */ /* 0x000fe200078e00ff */
[----:B------:R-:W-:-:S02]  /*11fb0*/  ISETP.GE.AND P2, PT, R16, RZ, PT ;  /* 0x000000ff1000720c */ /* 0x000fc40003f46270 */
[----:B------:R-:W-:Y:S01]  /*11fc0*/  ISETP.GE.AND P0, PT, R19, RZ, PT ;  /* 0x000000ff1300720c */ /* 0x000fe20003f06270 */
[----:B0-----:R-:W-:Y:S02]  /*11fd0*/  VIADD R0, R5, 0xa1 ;  /* 0x000000a105007836 */ /* 0x001fe40000000000 */
[----:B------:R-:W-:-:S03]  /*11fe0*/  IMAD.HI.U32 R9, R2, R13, RZ ;  /* 0x0000000d02097227 */ /* 0x000fc600078e00ff */
[----:B------:R-:W-:Y:S01]  /*11ff0*/  IABS R15, R0 ;  /* 0x00000000000f7213 */ /* 0x000fe20000000000 */
[----:B------:R-:W-:Y:S02]  /*12000*/  IMAD.MOV R7, RZ, RZ, -R7 ;  /* 0x000000ffff077224 */ /* 0x000fe400078e0a07 */
[----:B------:R-:W-:Y:S02]  /*12010*/  IMAD.MOV R9, RZ, RZ, -R9 ;  /* 0x000000ffff097224 */ /* 0x000fe400078e0a09 */
[----:B------:R-:W-:Y:S01]  /*12020*/  @!P6 IMAD.IADD R10, R10, 0x1, -R3 ;  /* 0x000000010a0ae824 */ /* 0x000fe200078e0a03 */
[----:B------:R-:W-:Y:S01]  /*12030*/  ISETP.GE.AND P6, PT, R8, RZ, PT ;  /* 0x000000ff0800720c */ /* 0x000fe20003fc6270 */
[----:B------:R-:W-:Y:S02]  /*12040*/  IMAD.MOV.U32 R23, RZ, RZ, R17 ;  /* 0x000000ffff177224 */ /* 0x000fe400078e0011 */
[C---:B------:R-:W-:Y:S02]  /*12050*/  IMAD R12, R3.reuse, R7, R12 ;  /* 0x00000007030c7224 */ /* 0x040fe400078e020c */
[----:B------:R-:W-:-:S02]  /*12060*/  IMAD R13, R3, R9, R13 ;  /* 0x00000009030d7224 */ /* 0x000fc400078e020d */
[----:B------:R-:W-:Y:S02]  /*12070*/  IMAD.MOV.U32 R22, RZ, RZ, R18 ;  /* 0x000000ffff167224 */ /* 0x000fe400078e0012 */
[----:B------:R-:W-:Y:S01]  /*12080*/  @!P4 IMAD.MOV R23, RZ, RZ, -R23 ;  /* 0x000000ffff17c224 */ /* 0x000fe200078e0a17 */
[----:B------:R-:W-:Y:S01]  /*12090*/  ISETP.GT.U32.AND P4, PT, R3, R10, PT ;  /* 0x0000000a0300720c */ /* 0x000fe20003f84070 */
[----:B------:R-:W-:-:S03]  /*120a0*/  IMAD.HI.U32 R21, R2, R15, RZ ;  /* 0x0000000f02157227 */ /* 0x000fc600078e00ff */
[----:B------:R-:W-:Y:S01]  /*120b0*/  STL [R1+0x418], R23 ;  /* 0x0004181701007387 */ /* 0x000fe20000100800 */
[----:B------:R-:W-:Y:S01]  /*120c0*/  @!P5 IMAD.IADD R20, R20, 0x1, -R3 ;  /* 0x000000011414d824 */ /* 0x000fe200078e0a03 */
[C---:B------:R-:W-:Y:S01]  /*120d0*/  ISETP.GT.U32.AND P5, PT, R3.reuse, R12, PT ;  /* 0x0000000c0300720c */ /* 0x040fe20003fa4070 */
[----:B------:R-:W-:Y:S01]  /*120e0*/  @!P1 IMAD.MOV R22, RZ, RZ, -R22 ;  /* 0x000000ffff169224 */ /* 0x000fe200078e0a16 */
[----:B------:R-:W-:Y:S01]  /*120f0*/  ISETP.GT.U32.AND P1, PT, R3, R13, PT ;  /* 0x0000000d0300720c */ /* 0x000fe20003f24070 */
[----:B------:R-:W-:Y:S02]  /*12100*/  IMAD.MOV R17, RZ, RZ, -R21 ;  /* 0x000000ffff117224 */ /* 0x000fe400078e0a15 */
[----:B------:R-:W-:Y:S01]  /*12110*/  @!P2 IMAD.MOV R20, RZ, RZ, -R20 ;  /* 0x000000ffff14a224 */ /* 0x000fe200078e0a14 */
[----:B------:R-:W-:Y:S01]  /*12120*/  ISETP.GE.AND P2, PT, R11, RZ, PT ;  /* 0x000000ff0b00720c */ /* 0x000fe20003f46270 */
[----:B------:R-:W-:Y:S01]  /*12130*/  VIADD R8, R5, 0x9f ;  /* 0x0000009f05087836 */ /* 0x000fe20000000000 */
[----:B------:R-:W-:Y:S01]  /*12140*/  STL [R1+0x410], R22 ;  /* 0x0004101601007387 */ /* 0x000fe20000100800 */
[----:B------:R-:W-:-:S02]  /*12150*/  IMAD R11, R3, R17, R15 ;  /* 0x00000011030b7224 */ /* 0x000fc400078e020f */
[----:B------:R-:W-:Y:S01]  /*12160*/  VIADD R9, R5, 0x9e ;  /* 0x0000009e05097836 */ /* 0x000fe20000000000 */
[----:B------:R-:W-:Y:S01]  /*12170*/  IABS R16, R8 ;  /* 0x0000000800107213 */ /* 0x000fe20000000000 */
[--C-:B------:R-:W-:Y:S01]  /*12180*/  @!P4 IMAD.IADD R10, R10, 0x1, -R3.reuse ;  /* 0x000000010a0ac824 */ /* 0x100fe200078e0a03 */
[----:B------:R-:W-:Y:S01]  /*12190*/  ISETP.GT.U32.AND P4, PT, R3, R11, PT ;  /* 0x0000000b0300720c */ /* 0x000fe20003f84070 */
[----:B------:R-:W-:Y:S01]  /*121a0*/  VIADD R7, R5, 0xa0 ;  /* 0x000000a005077836 */ /* 0x000fe20000000000 */
[----:B------:R-:W-:Y:S01]  /*121b0*/  IABS R14, R9 ;  /* 0x00000009000e7213 */ /* 0x000fe20000000000 */
[--C-:B------:R-:W-:Y:S01]  /*121c0*/  @!P5 IMAD.IADD R12, R12, 0x1, -R3.reuse ;  /* 0x000000010c0cd824 */ /* 0x100fe200078e0a03 */
[----:B------:R0:W-:Y:S01]  /*121d0*/  STL [R1+0x408], R20 ;  /* 0x0004081401007387 */ /* 0x0001e20000100800 */
[----:B------:R-:W-:Y:S01]  /*121e0*/  @!P1 IMAD.IADD R13, R13, 0x1, -R3 ;  /* 0x000000010d0d9824 */ /* 0x000fe200078e0a03 */
[----:B------:R-:W-:Y:S01]  /*121f0*/  IABS R19, R7 ;  /* 0x0000000700137213 */ /* 0x000fe20000000000 */
[----:B------:R-:W-:Y:S01]  /*12200*/  IMAD.MOV.U32 R18, RZ, RZ, R16 ;  /* 0x000000ffff127224 */ /* 0x000fe200078e0010 */
[C---:B------:R-:W-:Y:S01]  /*12210*/  ISETP.GT.U32.AND P5, PT, R3.reuse, R12, PT ;  /* 0x0000000c0300720c */ /* 0x040fe20003fa4070 */
[----:B------:R-:W-:Y:S01]  /*12220*/  IMAD.MOV.U32 R17, RZ, RZ, R14 ;  /* 0x000000ffff117224 */ /* 0x000fe200078e000e */
[----:B------:R-:W-:Y:S01]  /*12230*/  ISETP.GT.U32.AND P1, PT, R3, R13, PT ;  /* 0x0000000d0300720c */ /* 0x000fe20003f24070 */
[----:B------:R-:W-:-:S04]  /*12240*/  IMAD.HI.U32 R14, R2, R18, RZ ;  /* 0x00000012020e7227 */ /* 0x000fc800078e00ff */
[----:B------:R-:W-:-:S04]  /*12250*/  IMAD.HI.U32 R16, R2, R19, RZ ;  /* 0x0000001302107227 */ /* 0x000fc800078e00ff */
[----:B------:R-:W-:Y:S02]  /*12260*/  IMAD.MOV R14, RZ, RZ, -R14 ;  /* 0x000000ffff0e7224 */ /* 0x000fe400078e0a0e */
[----:B0-----:R-:W-:Y:S02]  /*12270*/  IMAD.MOV.U32 R20, RZ, RZ, R10 ;  /* 0x000000ffff147224 */ /* 0x001fe400078e000a */
[--C-:B------:R-:W-:Y:S02]  /*12280*/  @!P4 IMAD.IADD R11, R11, 0x1, -R3.reuse ;  /* 0x000000010b0bc824 */ /* 0x100fe400078e0a03 */
[----:B------:R-:W-:Y:S02]  /*12290*/  VIADD R15, R5, 0x9d ;  /* 0x0000009d050f7836 */ /* 0x000fe40000000000 */
[----:B------:R-:W-:Y:S02]  /*122a0*/  IMAD.MOV R16, RZ, RZ, -R16 ;  /* 0x000000ffff107224 */ /* 0x000fe400078e0a10 */
[C---:B------:R-:W-:Y:S01]  /*122b0*/  IMAD R14, R3.reuse, R14, R18 ;  /* 0x0000000e030e7224 */ /* 0x040fe200078e0212 */
[----:B------:R-:W-:Y:S01]  /*122c0*/  IABS R18, R15 ;  /* 0x0000000f00127213 */ /* 0x000fe20000000000 */
[----:B------:R-:W-:Y:S01]  /*122d0*/  @!P0 IMAD.MOV R20, RZ, RZ, -R20 ;  /* 0x000000ffff148224 */ /* 0x000fe200078e0a14 */
[C---:B------:R-:W-:Y:S01]  /*122e0*/  ISETP.GT.U32.AND P0, PT, R3.reuse, R11, PT ;  /* 0x0000000b0300720c */ /* 0x040fe20003f04070 */
[----:B------:R-:W-:Y:S01]  /*122f0*/  @!P5 IMAD.IADD R12, R12, 0x1, -R3 ;  /* 0x000000010c0cd824 */ /* 0x000fe200078e0a03 */
[----:B------:R-:W-:Y:S01]  /*12300*/  ISETP.GE.AND P5, PT, R0, RZ, PT ;  /* 0x000000ff0000720c */ /* 0x000fe20003fa6270 */
[----:B------:R-:W-:Y:S01]  /*12310*/  IMAD R16, R3, R16, R19 ;  /* 0x0000001003107224 */ /* 0x000fe200078e0213 */
[----:B------:R-:W-:Y:S01]  /*12320*/  STL [R1+0x340], R20 ;  /* 0x0003401401007387 */ /* 0x000fe20000100800 */
[----:B------:R-:W-:Y:S01]  /*12330*/  @!P1 IMAD.IADD R13, R13, 0x1, -R3 ;  /* 0x000000010d0d9824 */ /* 0x000fe200078e0a03 */
[C---:B------:R-:W-:Y:S01]  /*12340*/  ISETP.GT.U32.AND P1, PT, R3.reuse, R14, PT ;  /* 0x0000000e0300720c */ /* 0x040fe20003f24070 */
[----:B------:R-:W-:Y:S01]  /*12350*/  IMAD.HI.U32 R0, R2, R17, RZ ;  /* 0x0000001102007227 */ /* 0x000fe200078e00ff */
[----:B------:R-:W-:-:S03]  /*12360*/  ISETP.GT.U32.AND P4, PT, R3, R16, PT ;  /* 0x000000100300720c */ /* 0x000fc60003f84070 */
[----:B------:R-:W-:Y:S02]  /*12370*/  IMAD.MOV.U32 R10, RZ, RZ, R18 ;  /* 0x000000ffff0a7224 */ /* 0x000fe400078e0012 */
[----:B------:R-:W-:Y:S02]  /*12380*/  IMAD.MOV.U32 R18, RZ, RZ, R12 ;  /* 0x000000ffff127224 */ /* 0x000fe400078e000c */
[----:B------:R-:W-:Y:S02]  /*12390*/  IMAD.MOV R0, RZ, RZ, -R0 ;  /* 0x000000ffff007224 */ /* 0x000fe400078e0a00 */
[----:B------:R-:W-:Y:S01]  /*123a0*/  @!P6 IMAD.MOV R18, RZ, RZ, -R18 ;  /* 0x000000ffff12e224 */ /* 0x000fe200078e0a12 */
[----:B------:R-:W-:Y:S01]  /*123b0*/  ISETP.GE.AND P6, PT, R7, RZ, PT ;  /* 0x000000ff0700720c */ /* 0x000fe20003fc6270 */
[----:B------:R-:W-:Y:S02]  /*123c0*/  IMAD R0, R3, R0, R17 ;  /* 0x0000000003007224 */ /* 0x000fe400078e0211 */
[----:B------:R-:W-:Y:S01]  /*123d0*/  IMAD.MOV.U32 R17, RZ, RZ, R13 ;  /* 0x000000ffff117224 */ /* 0x000fe200078e000d */
[----:B------:R-:W-:Y:S01]  /*123e0*/  STL [R1+0x350], R18 ;  /* 0x0003501201007387 */ /* 0x000fe20000100800 */
[----:B------:R-:W-:-:S02]  /*123f0*/  VIADD R7, R5, 0x9c ;  /* 0x0000009c05077836 */ /* 0x000fc40000000000 */
[----:B------:R-:W-:Y:S01]  /*12400*/  @!P0 IMAD.IADD R11, R11, 0x1, -R3 ;  /* 0x000000010b0b8824 */ /* 0x000fe200078e0a03 */
[----:B------:R-:W-:Y:S01]  /*12410*/  ISETP.GE.AND P0, PT, R8, RZ, PT ;  /* 0x000000ff0800720c */ /* 0x000fe20003f06270 */
[----:B------:R-:W-:Y:S01]  /*12420*/  @!P2 IMAD.MOV R17, RZ, RZ, -R17 ;  /* 0x000000ffff11a224 */ /* 0x000fe200078e0a11 */
[----:B------:R-:W-:Y:S01]  /*12430*/  IABS R8, R7 ;  /* 0x0000000700087213 */ /* 0x000fe20000000000 */
[----:B------:R-:W-:Y:S01]  /*12440*/  @!P1 IMAD.IADD R14, R14, 0x1, -R3 ;  /* 0x000000010e0e9824 */ /* 0x000fe200078e0a03 */
[----:B------:R-:W-:Y:S01]  /*12450*/  ISETP.GT.U32.AND P2, PT, R3, R0, PT ;  /* 0x000000000300720c */ /* 0x000fe20003f44070 */
[----:B------:R-:W-:Y:S01]  /*12460*/  IMAD.MOV.U32 R13, RZ, RZ, R11 ;  /* 0x000000ffff0d7224 */ /* 0x000fe200078e000b */
[----:B------:R0:W-:Y:S01]  /*12470*/  STL [R1+0x400], R17 ;  /* 0x0004001101007387 */ /* 0x0001e20000100800 */
[----:B------:R-:W-:Y:S01]  /*12480*/  @!P4 IMAD.IADD R16, R16, 0x1, -R3 ;  /* 0x000000011010c824 */ /* 0x000fe200078e0a03 */
[----:B------:R-:W-:Y:S01]  /*12490*/  ISETP.GE.AND P4, PT, R9, RZ, PT ;  /* 0x000000ff0900720c */ /* 0x000fe20003f86270 */
[----:B------:R-:W-:Y:S01]  /*124a0*/  @!P5 IMAD.MOV R13, RZ, RZ, -R13 ;  /* 0x000000ffff0dd224 */ /* 0x000fe200078e0a0d */
[C---:B------:R-:W-:Y:S01]  /*124b0*/  ISETP.GT.U32.AND P5, PT, R3.reuse, R14, PT ;  /* 0x0000000e0300720c */ /* 0x040fe20003fa4070 */
[----:B------:R-:W-:Y:S01]  /*124c0*/  IMAD.HI.U32 R12, R2, R10, RZ ;  /* 0x0000000a020c7227 */ /* 0x000fe200078e00ff */
[----:B------:R-:W-:-:S02]  /*124d0*/  ISETP.GT.U32.AND P1, PT, R3, R16, PT ;  /* 0x000000100300720c */ /* 0x000fc40003f24070 */
[----:B------:R1:W-:Y:S01]  /*124e0*/  STL [R1+0x404], R13 ;  /* 0x0004040d01007387 */ /* 0x0003e20000100800 */
[----:B------:R-:W-:Y:S02]  /*124f0*/  IMAD.MOV R12, RZ, RZ, -R12 ;  /* 0x000000ffff0c7224 */ /* 0x000fe400078e0a0c */
[----:B0-----:R-:W-:-:S04]  /*12500*/  IMAD.HI.U32 R17, R2, R8, RZ ;  /* 0x0000000802117227 */ /* 0x001fc800078e00ff */
[----:B------:R-:W-:Y:S02]  /*12510*/  IMAD.MOV R17, RZ, RZ, -R17 ;  /* 0x000000ffff117224 */ /* 0x000fe400078e0a11 */
[C---:B------:R-:W-:Y:S02]  /*12520*/  IMAD R10, R3.reuse, R12, R10 ;  /* 0x0000000c030a7224 */ /* 0x040fe400078e020a */
[----:B------:R-:W-:Y:S02]  /*12530*/  IMAD R8, R3, R17, R8 ;  /* 0x0000001103087224 */ /* 0x000fe400078e0208 */
[--C-:B------:R-:W-:Y:S02]  /*12540*/  @!P5 IMAD.IADD R14, R14, 0x1, -R3.reuse ;  /* 0x000000010e0ed824 */ /* 0x100fe400078e0a03 */
[----:B------:R-:W-:Y:S01]  /*12550*/  VIADD R12, R5, 0x9b ;  /* 0x0000009b050c7836 */ /* 0x000fe20000000000 */
[C---:B------:R-:W-:Y:S01]  /*12560*/  ISETP.GT.U32.AND P5, PT, R3.reuse, R8, PT ;  /* 0x000000080300720c */ /* 0x040fe20003fa4070 */
[--C-:B------:R-:W-:Y:S01]  /*12570*/  @!P1 IMAD.IADD R16, R16, 0x1, -R3.reuse ;  /* 0x0000000110109824 */ /* 0x100fe200078e0a03 */
[----:B------:R-:W-:Y:S01]  /*12580*/  ISETP.GT.U32.AND P1, PT, R3, R10, PT ;  /* 0x0000000a0300720c */ /* 0x000fe20003f24070 */
[----:B------:R-:W-:Y:S01]  /*12590*/  VIADD R9, R5, 0x99 ;  /* 0x0000009905097836 */ /* 0x000fe20000000000 */
[----:B-1----:R-:W-:Y:S01]  /*125a0*/  IABS R13, R12 ;  /* 0x0000000c000d7213 */ /* 0x002fe20000000000 */
[----:B------:R-:W-:-:S02]  /*125b0*/  @!P2 IMAD.IADD R0, R0, 0x1, -R3 ;  /* 0x000000010000a824 */ /* 0x000fc400078e0a03 */
[----:B------:R-:W-:Y:S01]  /*125c0*/  IMAD.MOV.U32 R20, RZ, RZ, R14 ;  /* 0x000000ffff147224 */ /* 0x000fe200078e000e */
[----:B------:R-:W-:Y:S01]  /*125d0*/  IABS R17, R9 ;  /* 0x0000000900117213 */ /* 0x000fe20000000000 */
[----:B------:R-:W-:Y:S01]  /*125e0*/  IMAD.HI.U32 R18, R2, R13, RZ ;  /* 0x0000000d02127227 */ /* 0x000fe200078e00ff */
[----:B------:R-:W-:-:S03]  /*125f0*/  ISETP.GT.U32.AND P2, PT, R3, R0, PT ;  /* 0x000000000300720c */ /* 0x000fc60003f44070 */
[--C-:B------:R-:W-:Y:S02]  /*12600*/  @!P5 IMAD.IADD R8, R8, 0x1, -R3.reuse ;  /* 0x000000010808d824 */ /* 0x100fe400078e0a03 */
[----:B------:R-:W-:Y:S02]  /*12610*/  IMAD.MOV R18, RZ, RZ, -R18 ;  /* 0x000000ffff127224 */ /* 0x000fe400078e0a12 */
[----:B------:R-:W-:Y:S01]  /*12620*/  @!P1 IMAD.IADD R10, R10, 0x1, -R3 ;  /* 0x000000010a0a9824 */ /* 0x000fe200078e0a03 */
[----:B------:R-:W-:Y:S01]  /*12630*/  ISETP.GE.AND P1, PT, R7, RZ, PT ;  /* 0x000000ff0700720c */ /* 0x000fe20003f26270 */
[----:B------:R-:W-:Y:S01]  /*12640*/  @!P0 IMAD.MOV R20, RZ, RZ, -R20 ;  /* 0x000000ffff148224 */ /* 0x000fe200078e0a14 */
[C---:B------:R-:W-:Y:S01]  /*12650*/  ISETP.GT.U32.AND P0, PT, R3.reuse, R8, PT ;  /* 0x000000080300720c */ /* 0x040fe20003f04070 */
[C---:B------:R-:W-:Y:S01]  /*12660*/  IMAD R7, R3.reuse, R18, R13 ;  /* 0x0000001203077224 */ /* 0x040fe200078e020d */
[----:B------:R-:W-:Y:S01]  /*12670*/  ISETP.GT.U32.AND P5, PT, R3, R10, PT ;  /* 0x0000000a0300720c */ /* 0x000fe20003fa4070 */
[----:B------:R-:W-:-:S04]  /*12680*/  IMAD.HI.U32 R13, R2, R17, RZ ;  /* 0x00000011020d7227 */ /* 0x000fc800078e00ff */
[----:B------:R-:W-:Y:S02]  /*12690*/  VIADD R11, R5, 0x9a ;  /* 0x0000009a050b7836 */ /* 0x000fe40000000000 */
[----:B------:R-:W-:Y:S02]  /*126a0*/  IMAD.MOV R13, RZ, RZ, -R13 ;  /* 0x000000ffff0d7224 */ /* 0x000fe400078e0a0d */
[----:B------:R-:W-:Y:S01]  /*126b0*/  IMAD.MOV.U32 R21, RZ, RZ, R16 ;  /* 0x000000ffff157224 */ /* 0x000fe200078e0010 */
[----:B------:R-:W-:Y:S01]  /*126c0*/  IABS R19, R11 ;  /* 0x0000000b00137213 */ /* 0x000fe20000000000 */
[----:B------:R-:W-:Y:S02]  /*126d0*/  IMAD R17, R3, R13, R17 ;  /* 0x0000000d03117224 */ /* 0x000fe400078e0211 */
[--C-:B------:R-:W-:Y:S01]  /*126e0*/  @!P2 IMAD.IADD R0, R0, 0x1, -R3.reuse ;  /* 0x000000010000a824 */ /* 0x100fe200078e0a03 */
[----:B------:R-:W-:Y:S01]  /*126f0*/  ISETP.GE.AND P2, PT, R15, RZ, PT ;  /* 0x000000ff0f00720c */ /* 0x000fe20003f46270 */
[----:B------:R-:W-:Y:S01]  /*12700*/  @!P0 IMAD.IADD R8, R8, 0x1, -R3 ;  /* 0x0000000108088824 */ /* 0x000fe200078e0a03 */
[----:B------:R-:W-:Y:S01]  /*12710*/  ISETP.GT.U32.AND P0, PT, R3, R17, PT ;  /* 0x000000110300720c */ /* 0x000fe20003f04070 */
[----:B------:R-:W-:-:S04]  /*12720*/  IMAD.HI.U32 R15, R2, R19, RZ ;  /* 0x00000013020f7227 */ /* 0x000fc800078e00ff */
[----:B------:R-:W-:Y:S01]  /*12730*/  @!P6 IMAD.MOV R21, RZ, RZ, -R21 ;  /* 0x000000ffff15e224 */ /* 0x000fe200078e0a15 */
[C---:B------:R-:W-:Y:S01]  /*12740*/  ISETP.GT.U32.AND P6, PT, R3.reuse, R7, PT ;  /* 0x000000070300720c */ /* 0x040fe20003fc4070 */
[----:B------:R-:W-:Y:S02]  /*12750*/  IMAD.MOV.U32 R14, RZ, RZ, R0 ;  /* 0x000000ffff0e7224 */ /* 0x000fe400078e0000 */
[----:B------:R-:W-:Y:S01]  /*12760*/  IMAD.MOV R15, RZ, RZ, -R15 ;  /* 0x000000ffff0f7224 */ /* 0x000fe200078e0a0f */
[----:B------:R-:W-:Y:S01]  /*12770*/  STL [R1+0x3cc], R21 ;  /* 0x0003cc1501007387 */ /* 0x000fe20000100800 */
[----:B------:R-:W-:Y:S02]  /*12780*/  @!P4 IMAD.MOV R14, RZ, RZ, -R14 ;  /* 0x000000ffff0ec224 */ /* 0x000fe400078e0a0e */
[----:B------:R-:W-:Y:S01]  /*12790*/  IMAD R19, R3, R15, R19 ;  /* 0x0000000f03137224 */ /* 0x000fe200078e0213 */
[----:B------:R-:W-:Y:S01]  /*127a0*/  STL [R1+0x3d0], R20 ;  /* 0x0003d01401007387 */ /* 0x000fe20000100800 */
[----:B------:R-:W-:-:S02]  /*127b0*/  VIADD R18, R5, 0x97 ;  /* 0x0000009705127836 */ /* 0x000fc40000000000 */
[--C-:B------:R-:W-:Y:S01]  /*127c0*/  @!P0 IMAD.IADD R17, R17, 0x1, -R3.reuse ;  /* 0x0000000111118824 */ /* 0x100fe200078e0a03 */
[----:B------:R0:W-:Y:S01]  /*127d0*/  STL [R1+0x3f4], R14 ;  /* 0x0003f40e01007387 */ /* 0x0001e20000100800 */
[----:B------:R-:W-:Y:S01]  /*127e0*/  ISETP.GT.U32.AND P4, PT, R3, R19, PT ;  /* 0x000000130300720c */ /* 0x000fe20003f84070 */
[--C-:B------:R-:W-:Y:S01]  /*127f0*/  @!P6 IMAD.IADD R7, R7, 0x1, -R3.reuse ;  /* 0x000000010707e824 */ /* 0x100fe200078e0a03 */
[----:B------:R-:W-:Y:S01]  /*12800*/  ISETP.GE.AND P6, PT, R11, RZ, PT ;  /* 0x000000ff0b00720c */ /* 0x000fe20003fc6270 */
[----:B------:R-:W-:Y:S01]  /*12810*/  IMAD.MOV.U32 R11, RZ, RZ, R8 ;  /* 0x000000ffff0b7224 */ /* 0x000fe200078e0008 */
[----:B------:R-:W-:Y:S01]  /*12820*/  ISETP.GT.U32.AND P0, PT, R3, R17, PT ;  /* 0x000000110300720c */ /* 0x000fe20003f04070 */
[----:B------:R-:W-:Y:S02]  /*12830*/  VIADD R0, R5, 0x98 ;  /* 0x0000009805007836 */ /* 0x000fe40000000000 */
[----:B------:R-:W-:Y:S01]  /*12840*/  @!P5 IMAD.IADD R10, R10, 0x1, -R3 ;  /* 0x000000010a0ad824 */ /* 0x000fe200078e0a03 */
[----:B------:R-:W-:Y:S01]  /*12850*/  ISETP.GE.AND P5, PT, R12, RZ, PT ;  /* 0x000000ff0c00720c */ /* 0x000fe20003fa6270 */
[----:B------:R-:W-:Y:S01]  /*12860*/  @!P1 IMAD.MOV R11, RZ, RZ, -R11 ;  /* 0x000000ffff0b9224 */ /* 0x000fe200078e0a0b */
[----:B0-----:R-:W-:Y:S01]  /*12870*/  IABS R14, R18 ;  /* 0x00000012000e7213 */ /* 0x001fe20000000000 */
[----:B------:R-:W-:Y:S01]  /*12880*/  IMAD.MOV.U32 R15, RZ, RZ, R10 ;  /* 0x000000ffff0f7224 */ /* 0x000fe200078e000a */
[----:B------:R-:W-:Y:S01]  /*12890*/  IABS R13, R0 ;  /* 0x00000000000d7213 */ /* 0x000fe20000000000 */
[----:B------:R-:W-:Y:S01]  /*128a0*/  @!P4 IMAD.IADD R19, R19, 0x1, -R3 ;  /* 0x000000011313c824 */ /* 0x000fe200078e0a03 */
[----:B------:R-:W-:Y:S01]  /*128b0*/  ISETP.GT.U32.AND P4, PT, R3, R7, PT ;  /* 0x000000070300720c */ /* 0x000fe20003f84070 */
[----:B------:R-:W-:Y:S01]  /*128c0*/  IMAD.HI.U32 R8, R2, R14, RZ ;  /* 0x0000000e02087227 */ /* 0x000fe200078e00ff */
[----:B------:R-:W-:-:S03]  /*128d0*/  ISETP.GE.AND P1, PT, R9, RZ, PT ;  /* 0x000000ff0900720c */ /* 0x000fc60003f26270 */
[----:B------:R-:W-:Y:S02]  /*128e0*/  IMAD.MOV R8, RZ, RZ, -R8 ;  /* 0x000000ffff087224 */ /* 0x000fe400078e0a08 */
[----:B------:R-:W-:-:S04]  /*128f0*/  IMAD.HI.U32 R10, R2, R13, RZ ;  /* 0x0000000d020a7227 */ /* 0x000fc800078e00ff */
[----:B------:R-:W-:Y:S02]  /*12900*/  IMAD R14, R3, R8, R14 ;  /* 0x00000008030e7224 */ /* 0x000fe400078e020e */
[----:B------:R-:W-:Y:S02]  /*12910*/  @!P0 IMAD.IADD R17, R17, 0x1, -R3 ;  /* 0x0000000111118824 */ /* 0x000fe400078e0a03 */
[----:B------:R-:W-:Y:S01]  /*12920*/  IMAD.MOV R10, RZ, RZ, -R10 ;  /* 0x000000ffff0a7224 */ /* 0x000fe200078e0a0a */
[C---:B------:R-:W-:Y:S01]  /*12930*/  ISETP.GT.U32.AND P0, PT, R3.reuse, R14, PT ;  /* 0x0000000e0300720c */ /* 0x040fe20003f04070 */
[----:B------:R-:W-:Y:S01]  /*12940*/  @!P2 IMAD.MOV R15, RZ, RZ, -R15 ;  /* 0x000000ffff0fa224 */ /* 0x000fe200078e0a0f */
[C---:B------:R-:W-:Y:S01]  /*12950*/  ISETP.GT.U32.AND P2, PT, R3.reuse, R19, PT ;  /* 0x000000130300720c */ /* 0x040fe20003f44070 */
[----:B------:R-:W-:Y:S02]  /*12960*/  IMAD R13, R3, R10, R13 ;  /* 0x0000000a030d7224 */ /* 0x000fe400078e020d */
[----:B------:R-:W-:Y:S01]  /*12970*/  @!P4 IMAD.IADD R7, R7, 0x1, -R3 ;  /* 0x000000010707c824 */ /* 0x000fe200078e0a03 */
[----:B------:R0:W-:Y:S01]  /*12980*/  STL [R1+0x3fc], R15 ;  /* 0x0003fc0f01007387 */ /* 0x0001e20000100800 */
[----:B------:R-:W-:Y:S01]  /*12990*/  VIADD R8, R5, 0x94 ;  /* 0x0000009405087836 */ /* 0x000fe20000000000 */
[----:B------:R-:W-:Y:S01]  /*129a0*/  ISETP.GT.U32.AND P4, PT, R3, R13, PT ;  /* 0x0000000d0300720c */ /* 0x000fe20003f84070 */
[----:B------:R-:W-:Y:S01]  /*129b0*/  IMAD.MOV.U32 R20, RZ, RZ, R7 ;  /* 0x000000ffff147224 */ /* 0x000fe200078e0007 */
[----:B------:R1:W-:Y:S01]  /*129c0*/  STL [R1+0x3f8], R11 ;  /* 0x0003f80b01007387 */ /* 0x0003e20000100800 */
[----:B------:R-:W-:Y:S01]  /*129d0*/  VIADD R9, R5, 0x95 ;  /* 0x0000009505097836 */ /* 0x000fe20000000000 */
[----:B------:R-:W-:Y:S01]  /*129e0*/  IABS R10, R8 ;  /* 0x00000008000a7213 */ /* 0x000fe20000000000 */
[----:B------:R-:W-:-:S02]  /*129f0*/  @!P0 IMAD.IADD R14, R14, 0x1, -R3 ;  /* 0x000000010e0e8824 */ /* 0x000fc400078e0a03 */
[----:B------:R-:W-:Y:S02]  /*12a00*/  @!P5 IMAD.MOV R20, RZ, RZ, -R20 ;  /* 0x000000ffff14d224 */ /* 0x000fe400078e0a14 */
[----:B0-----:R-:W-:Y:S01]  /*12a10*/  VIADD R15, R5, 0x96 ;  /* 0x00000096050f7836 */ /* 0x001fe20000000000 */
[----:B------:R-:W-:Y:S01]  /*12a20*/  ISETP.GT.U32.AND P5, PT, R3, R14, PT ;  /* 0x0000000e0300720c */ /* 0x000fe20003fa4070 */
[----:B------:R-:W-:Y:S01]  /*12a30*/  IMAD.HI.U32 R7, R2, R10, RZ ;  /* 0x0000000a02077227 */ /* 0x000fe200078e00ff */
[----:B-1----:R-:W-:Y:S01]  /*12a40*/  IABS R11, R9 ;  /* 0x00000009000b7213 */ /* 0x002fe20000000000 */
[----:B------:R0:W-:Y:S01]  /*12a50*/  STL [R1+0x3c8], R20 ;  /* 0x0003c81401007387 */ /* 0x0001e20000100800 */
[----:B------:R-:W-:Y:S01]  /*12a60*/  IABS R12, R15 ;  /* 0x0000000f000c7213 */ /* 0x000fe20000000000 */
[----:B------:R-:W-:Y:S01]  /*12a70*/  @!P4 IMAD.IADD R13, R13, 0x1, -R3 ;  /* 0x000000010d0dc824 */ /* 0x000fe200078e0a03 */
[----:B------:R-:W-:Y:S01]  /*12a80*/  ISETP.GE.AND P4, PT, R18, RZ, PT ;  /* 0x000000ff1200720c */ /* 0x000fe20003f86270 */
[----:B------:R-:W-:-:S02]  /*12a90*/  IMAD.MOV R7, RZ, RZ, -R7 ;  /* 0x000000ffff077224 */ /* 0x000fc400078e0a07 */
[----:B------:R-:W-:Y:S01]  /*12aa0*/  IMAD.HI.U32 R16, R2, R12, RZ ;  /* 0x0000000c02107227 */ /* 0x000fe200078e00ff */
[----:B------:R-:W-:-:S03]  /*12ab0*/  ISETP.GT.U32.AND P0, PT, R3, R13, PT ;  /* 0x0000000d0300720c */ /* 0x000fc60003f04070 */
[----:B------:R-:W-:Y:S02]  /*12ac0*/  IMAD.MOV R16, RZ, RZ, -R16 ;  /* 0x000000ffff107224 */ /* 0x000fe400078e0a10 */
[C---:B------:R-:W-:Y:S02]  /*12ad0*/  IMAD R10, R3.reuse, R7, R10 ;  /* 0x00000007030a7224 */ /* 0x040fe400078e020a */
[----:B------:R-:W-:Y:S02]  /*12ae0*/  IMAD R12, R3, R16, R12 ;  /* 0x00000010030c7224 */ /* 0x000fe400078e020c */
[----:B------:R-:W-:-:S04]  /*12af0*/  IMAD.HI.U32 R16, R2, R11, RZ ;  /* 0x0000000b02107227 */ /* 0x000fc800078e00ff */
[--C-:B------:R-:W-:Y:S01]  /*12b00*/  @!P2 IMAD.IADD R19, R19, 0x1, -R3.reuse ;  /* 0x000000011313a824 */ /* 0x100fe200078e0a03 */
[----:B------:R-:W-:Y:S01]  /*12b10*/  ISETP.GE.AND P2, PT, R0, RZ, PT ;  /* 0x000000ff0000720c */ /* 0x000fe20003f46270 */
[----:B------:R-:W-:Y:S01]  /*12b20*/  @!P5 IMAD.IADD R14, R14, 0x1, -R3 ;  /* 0x000000010e0ed824 */ /* 0x000fe200078e0a03 */
[----:B------:R-:W-:Y:S01]  /*12b30*/  ISETP.GT.U32.AND P5, PT, R3, R10, PT ;  /* 0x0000000a0300720c */ /* 0x000fe20003fa4070 */
[----:B------:R-:W-:Y:S02]  /*12b40*/  VIADD R0, R5, 0x93 ;  /* 0x0000009305007836 */ /* 0x000fe40000000000 */
[----:B------:R-:W-:Y:S02]  /*12b50*/  IMAD.MOV R16, RZ, RZ, -R16 ;  /* 0x000000ffff107224 */ /* 0x000fe400078e0a10 */
[----:B------:R-:W-:Y:S01]  /*12b60*/  @!P6 IMAD.MOV R19, RZ, RZ, -R19 ;  /* 0x000000ffff13e224 */ /* 0x000fe200078e0a13 */
[C---:B------:R-:W-:Y:S01]  /*12b70*/  ISETP.GT.U32.AND P6, PT, R3.reuse, R12, PT ;  /* 0x0000000c0300720c */ /* 0x040fe20003fc4070 */
[----:B------:R-:W-:Y:S01]  /*12b80*/  IMAD R11, R3, R16, R11 ;  /* 0x00000010030b7224 */ /* 0x000fe200078e020b */
[----:B------:R-:W-:Y:S01]  /*12b90*/  IABS R18, R0 ;  /* 0x0000000000127213 */ /* 0x000fe20000000000 */
[----:B------:R-:W-:Y:S01]  /*12ba0*/  @!P1 IMAD.MOV R17, RZ, RZ, -R17 ;  /* 0x000000ffff119224 */ /* 0x000fe200078e0a11 */
[----:B------:R-:W-:Y:S01]  /*12bb0*/  ISETP.GE.AND P1, PT, R15, RZ, PT ;  /* 0x000000ff0f00720c */ /* 0x000fe20003f26270 */
[----:B------:R-:W-:Y:S01]  /*12bc0*/  @!P0 IMAD.IADD R13, R13, 0x1, -R3 ;  /* 0x000000010d0d8824 */ /* 0x000fe200078e0a03 */
[----:B------:R-:W-:Y:S01]  /*12bd0*/  ISETP.GT.U32.AND P0, PT, R3, R11, PT ;  /* 0x0000000b0300720c */ /* 0x000fe20003f04070 */
[----:B------:R-:W-:Y:S01]  /*12be0*/  VIADD R7, R5, 0x92 ;  /* 0x0000009205077836 */ /* 0x000fe20000000000 */
[----:B------:R1:W-:Y:S01]  /*12bf0*/  STL [R1+0x3ac], R19 ;  /* 0x0003ac1301007387 */ /* 0x0003e20000100800 */
[----:B------:R-:W-:-:S03]  /*12c00*/  IMAD.HI.U32 R15, R2, R18, RZ ;  /* 0x00000012020f7227 */ /* 0x000fc600078e00ff */
[----:B------:R-:W-:Y:S01]  /*12c10*/  IABS R16, R7 ;  /* 0x0000000700107213 */ /* 0x000fe20000000000 */
[----:B------:R-:W-:Y:S01]  /*12c20*/  @!P5 IMAD.IADD R10, R10, 0x1, -R3 ;  /* 0x000000010a0ad824 */ /* 0x000fe200078e0a03 */
[----:B------:R2:W-:Y:S01]  /*12c30*/  STL [R1+0x3c4], R17 ;  /* 0x0003c41101007387 */ /* 0x0005e20000100800 */
[----:B------:R-:W-:Y:S02]  /*12c40*/  IMAD.MOV R15, RZ, RZ, -R15 ;  /* 0x000000ffff0f7224 */ /* 0x000fe400078e0a0f */
[----:B------:R-:W-:Y:S01]  /*12c50*/  @!P6 IMAD.IADD R12, R12, 0x1, -R3 ;  /* 0x000000010c0ce824 */ /* 0x000fe200078e0a03 */
[----:B------:R-:W-:Y:S01]  /*12c60*/  ISETP.GE.AND P6, PT, R9, RZ, PT ;  /* 0x000000ff0900720c */ /* 0x000fe20003fc6270 */
[C---:B------:R-:W-:Y:S01]  /*12c70*/  IMAD R18, R3.reuse, R15, R18 ;  /* 0x0000000f03127224 */ /* 0x040fe200078e0212 */
[----:B------:R-:W-:Y:S01]  /*12c80*/  ISETP.GT.U32.AND P5, PT, R3, R10, PT ;  /* 0x0000000a0300720c */ /* 0x000fe20003fa4070 */
[----:B0-----:R-:W-:Y:S02]  /*12c90*/  IMAD.MOV.U32 R20, RZ, RZ, R13 ;  /* 0x000000ffff147224 */ /* 0x001fe400078e000d */
[----:B------:R-:W-:-:S02]  /*12ca0*/  VIADD R9, R5, 0x91 ;  /* 0x0000009105097836 */ /* 0x000fc40000000000 */
[----:B------:R-:W-:-:S03]  /*12cb0*/  IMAD.HI.U32 R15, R2, R16, RZ ;  /* 0x00000010020f7227 */ /* 0x000fc600078e00ff */
[----:B-1----:R-:W-:Y:S01]  /*12cc0*/  IABS R19, R9 ;  /* 0x0000000900137213 */ /* 0x002fe20000000000 */
[----:B------:R-:W-:Y:S02]  /*12cd0*/  @!P2 IMAD.MOV R20, RZ, RZ, -R20 ;  /* 0x000000ffff14a224 */ /* 0x000fe400078e0a14 */
[----:B------:R-:W-:Y:S01]  /*12ce0*/  @!P0 IMAD.IADD R11, R11, 0x1, -R3 ;  /* 0x000000010b0b8824 */ /* 0x000fe200078e0a03 */
[C---:B------:R-:W-:Y:S01]  /*12cf0*/  ISETP.GT.U32.AND P0, PT, R3.reuse, R12, PT ;  /* 0x0000000c0300720c */ /* 0x040fe20003f04070 */
[----:B------:R-:W-:Y:S01]  /*12d00*/  IMAD.MOV R15, RZ, RZ, -R15 ;  /* 0x000000ffff0f7224 */ /* 0x000fe200078e0a0f */
[----:B------:R0:W-:Y:S01]  /*12d10*/  STL [R1+0x3c0], R20 ;  /* 0x0003c01401007387 */ /* 0x0001e20000100800 */
[----:B------:R-:W-:Y:S01]  /*12d20*/  @!P5 IMAD.IADD R10, R10, 0x1, -R3 ;  /* 0x000000010a0ad824 */ /* 0x000fe200078e0a03 */
[C---:B------:R-:W-:Y:S01]  /*12d30*/  ISETP.GT.U32.AND P2, PT, R3.reuse, R11, PT ;  /* 0x0000000b0300720c */ /* 0x040fe20003f44070 */
[----:B------:R-:W-:Y:S02]  /*12d40*/  IMAD R16, R3, R15, R16 ;  /* 0x0000000f03107224 */ /* 0x000fe400078e0210 */
[----:B--2---:R-:W-:-:S03]  /*12d50*/  VIADD R17, R5, 0x90 ;  /* 0x0000009005117836 */ /* 0x004fc60000000000 */
[C---:B------:R-:W-:Y:S01]  /*12d60*/  ISETP.GT.U32.AND P5, PT, R3.reuse, R16, PT ;  /* 0x000000100300720c */ /* 0x040fe20003fa4070 */
[----:B0-----:R-:W-:Y:S01]  /*12d70*/  IMAD.MOV.U32 R20, RZ, RZ, R14 ;  /* 0x000000ffff147224 */ /* 0x001fe200078e000e */
[----:B------:R-:W-:Y:S01]  /*12d80*/  IABS R13, R17 ;  /* 0x00000011000d7213 */ /* 0x000fe20000000000 */
[----:B------:R-:W-:Y:S02]  /*12d90*/  IMAD.MOV.U32 R14, RZ, RZ, R19 ;  /* 0x000000ffff0e7224 */ /* 0x000fe400078e0013 */
[----:B------:R-:W-:Y:S01]  /*12da0*/  @!P4 IMAD.MOV R20, RZ, RZ, -R20 ;  /* 0x000000ffff14c224 */ /* 0x000fe200078e0a14 */
[----:B------:R-:W-:Y:S01]  /*12db0*/  ISETP.GT.U32.AND P4, PT, R3, R18, PT ;  /* 0x000000120300720c */ /* 0x000fe20003f84070 */
[----:B------:R-:W-:-:S03]  /*12dc0*/  IMAD.HI.U32 R15, R2, R14, RZ ;  /* 0x0000000e020f7227 */ /* 0x000fc600078e00ff */
[----:B------:R0:W-:Y:S01]  /*12dd0*/  STL [R1+0x3bc], R20 ;  /* 0x0003bc1401007387 */ /* 0x0001e20000100800 */
[----:B------:R-:W-:Y:S02]  /*12de0*/  IMAD.MOV R15, RZ, RZ, -R15 ;  /* 0x000000ffff0f7224 */ /* 0x000fe400078e0a0f */
[--C-:B------:R-:W-:Y:S01]  /*12df0*/  @!P0 IMAD.IADD R12, R12, 0x1, -R3.reuse ;  /* 0x000000010c0c8824 */ /* 0x100fe200078e0a03 */
[----:B------:R-:W-:Y:S01]  /*12e00*/  ISETP.GE.AND P0, PT, R8, RZ, PT ;  /* 0x000000ff0800720c */ /* 0x000fe20003f06270 */
[----:B------:R-:W-:Y:S01]  /*12e10*/  @!P2 IMAD.IADD R11, R11, 0x1, -R3 ;  /* 0x000000010b0ba824 */ /* 0x000fe200078e0a03 */
[----:B------:R-:W-:Y:S01]  /*12e20*/  ISETP.GE.AND P2, PT, R0, RZ, PT ;  /* 0x000000ff0000720c */ /* 0x000fe20003f46270 */
[----:B------:R-:W-:Y:S02]  /*12e30*/  IMAD R14, R3, R15, R14 ;  /* 0x0000000f030e7224 */ /* 0x000fe400078e020e */
[----:B------:R-:W-:Y:S02]  /*12e40*/  VIADD R0, R5, 0x8f ;  /* 0x0000008f05007836 */ /* 0x000fe40000000000 */
[----:B0-----:R-:W-:-:S02]  /*12e50*/  IMAD.MOV.U32 R20, RZ, RZ, R12 ;  /* 0x000000ffff147224 */ /* 0x001fc400078e000c */
[----:B------:R-:W-:Y:S01]  /*12e60*/  @!P5 IMAD.IADD R16, R16, 0x1, -R3 ;  /* 0x000000011010d824 */ /* 0x000fe200078e0a03 */
[----:B------:R-:W-:Y:S01]  /*12e70*/  ISETP.GT.U32.AND P5, PT, R3, R14, PT ;  /* 0x0000000e0300720c */ /* 0x000fe20003fa4070 */
[----:B------:R-:W-:Y:S01]  /*12e80*/  IMAD.MOV.U32 R19, RZ, RZ, R11 ;  /* 0x000000ffff137224 */ /* 0x000fe200078e000b */
[----:B------:R-:W-:Y:S01]  /*12e90*/  IABS R15, R0 ;  /* 0x00000000000f7213 */ /* 0x000fe20000000000 */
[----:B------:R-:W-:-:S04]  /*12ea0*/  IMAD.HI.U32 R8, R2, R13, RZ ;  /* 0x0000000d02087227 */ /* 0x000fc800078e00ff */
[----:B------:R-:W-:Y:S02]  /*12eb0*/  @!P1 IMAD.MOV R20, RZ, RZ, -R20 ;  /* 0x000000ffff149224 */ /* 0x000fe400078e0a14 */
[----:B------:R-:W-:Y:S01]  /*12ec0*/  @!P4 IMAD.IADD R18, R18, 0x1, -R3 ;  /* 0x000000011212c824 */ /* 0x000fe200078e0a03 */
[----:B------:R-:W-:Y:S01]  /*12ed0*/  ISETP.GE.AND P4, PT, R7, RZ, PT ;  /* 0x000000ff0700720c */ /* 0x000fe20003f86270 */
[----:B------:R-:W-:Y:S01]  /*12ee0*/  @!P6 IMAD.MOV R19, RZ, RZ, -R19 ;  /* 0x000000ffff13e224 */ /* 0x000fe200078e0a13 */
[----:B------:R-:W-:Y:S01]  /*12ef0*/  STL [R1+0x398], R20 ;  /* 0x0003981401007387 */ /* 0x000fe20000100800 */
[----:B------:R-:W-:Y:S01]  /*12f00*/  IMAD.MOV R8, RZ, RZ, -R8 ;  /* 0x000000ffff087224 */ /* 0x000fe200078e0a08 */
[C---:B------:R-:W-:Y:S01]  /*12f10*/  ISETP.GT.U32.AND P1, PT, R3.reuse, R18, PT ;  /* 0x000000120300720c */ /* 0x040fe20003f24070 */
[----:B------:R-:W-:Y:S01]  /*12f20*/  IMAD.MOV.U32 R12, RZ, RZ, R15 ;  /* 0x000000ffff0c7224 */ /* 0x000fe200078e000f */
[----:B------:R0:W-:Y:S01]  /*12f30*/  STL [R1+0x3a8], R19 ;  /* 0x0003a81301007387 */ /* 0x0001e20000100800 */
[C---:B------:R-:W-:Y:S01]  /*12f40*/  IMAD R13, R3.reuse, R8, R13 ;  /* 0x00000008030d7224 */ /* 0x040fe200078e020d */
[----:B------:R-:W-:Y:S01]  /*12f50*/  ISETP.GT.U32.AND P6, PT, R3, R16, PT ;  /* 0x000000100300720c */ /* 0x000fe20003fc4070 */
[----:B------:R-:W-:-:S04]  /*12f60*/  IMAD.HI.U32 R15, R2, R12, RZ ;  /* 0x0000000c020f7227 */ /* 0x000fc800078e00ff */
[----:B------:R-:W-:Y:S02]  /*12f70*/  VIADD R8, R5, 0x8d ;  /* 0x0000008d05087836 */ /* 0x000fe40000000000 */
[----:B------:R-:W-:Y:S02]  /*12f80*/  @!P5 IMAD.IADD R14, R14, 0x1, -R3 ;  /* 0x000000010e0ed824 */ /* 0x000fe400078e0a03 */
[----:B0-----:R-:W-:Y:S01]  /*12f90*/  IMAD.MOV.U32 R19, RZ, RZ, R10 ;  /* 0x000000ffff137224 */ /* 0x001fe200078e000a */
[----:B------:R-:W-:Y:S01]  /*12fa0*/  IABS R10, R8 ;  /* 0x00000008000a7213 */ /* 0x000fe20000000000 */
[----:B------:R-:W-:Y:S01]  /*12fb0*/  IMAD.MOV R15, RZ, RZ, -R15 ;  /* 0x000000ffff0f7224 */ /* 0x000fe200078e0a0f */
[C---:B------:R-:W-:Y:S01]  /*12fc0*/  ISETP.GT.U32.AND P5, PT, R3.reuse, R14, PT ;  /* 0x0000000e0300720c */ /* 0x040fe20003fa4070 */
[----:B------:R-:W-:Y:S01]  /*12fd0*/  @!P0 IMAD.MOV R19, RZ, RZ, -R19 ;  /* 0x000000ffff138224 */ /* 0x000fe200078e0a13 */
[----:B------:R-:W-:Y:S01]  /*12fe0*/  ISETP.GT.U32.AND P0, PT, R3, R13, PT ;  /* 0x0000000d0300720c */ /* 0x000fe20003f04070 */
[----:B------:R-:W-:-:S02]  /*12ff0*/  VIADD R7, R5, 0x8e ;  /* 0x0000008e05077836 */ /* 0x000fc40000000000 */
[----:B------:R-:W-:Y:S01]  /*13000*/  IMAD R12, R3, R15, R12 ;  /* 0x0000000f030c7224 */ /* 0x000fe200078e020c */
[----:B------:R0:W-:Y:S01]  /*13010*/  STL [R1+0x3a4], R19 ;  /* 0x0003a41301007387 */ /* 0x0001e20000100800 */
[--C-:B------:R-:W-:Y:S01]  /*13020*/  @!P1 IMAD.IADD R18, R18, 0x1, -R3.reuse ;  /* 0x0000000112129824 */ /* 0x100fe200078e0a03 */
[----:B------:R-:W-:Y:S01]  /*13030*/  IABS R11, R7 ;  /* 0x00000007000b7213 */ /* 0x000fe20000000000 */
[----:B------:R-:W-:Y:S01]  /*13040*/  @!P6 IMAD.IADD R16, R16, 0x1, -R3 ;  /* 0x000000011010e824 */ /* 0x000fe200078e0a03 */
[----:B------:R-:W-:Y:S01]  /*13050*/  ISETP.GE.AND P1, PT, R9, RZ, PT ;  /* 0x000000ff0900720c */ /* 0x000fe20003f26270 */
[----:B------:R-:W-:Y:S01]  /*13060*/  IMAD.MOV.U32 R9, RZ, RZ, R10 ;  /* 0x000000ffff097224 */ /* 0x000fe200078e000a */
[----:B------:R-:W-:Y:S01]  /*13070*/  ISETP.GT.U32.AND P6, PT, R3, R12, PT ;  /* 0x0000000c0300720c */ /* 0x000fe20003fc4070 */
[----:B------:R-:W-:Y:S02]  /*13080*/  VIADD R10, R5, 0x8c ;  /* 0x0000008c050a7836 */ /* 0x000fe40000000000 */
[----:B------:R-:W-:-:S04]  /*13090*/  IMAD.HI.U32 R15, R2, R9, RZ ;  /* 0x00000009020f7227 */ /* 0x000fc800078e00ff */
[----:B0-----:R-:W-:-:S04]  /*130a0*/  IMAD.HI.U32 R19, R2, R11, RZ ;  /* 0x0000000b02137227 */ /* 0x001fc800078e00ff */
[----:B------:R-:W-:Y:S01]  /*130b0*/  @!P0 IMAD.IADD R13, R13, 0x1, -R3 ;  /* 0x000000010d0d8824 */ /* 0x000fe200078e0a03 */
[----:B------:R-:W-:Y:S01]  /*130c0*/  ISETP.GE.AND P0, PT, R17, RZ, PT ;  /* 0x000000ff1100720c */ /* 0x000fe20003f06270 */
[----:B------:R-:W-:Y:S01]  /*130d0*/  IMAD.MOV.U32 R20, RZ, RZ, R18 ;  /* 0x000000ffff147224 */ /* 0x000fe200078e0012 */
[----:B------:R-:W-:Y:S01]  /*130e0*/  IABS R17, R10 ;  /* 0x0000000a00117213 */ /* 0x000fe20000000000 */
[----:B------:R-:W-:Y:S02]  /*130f0*/  IMAD.MOV R19, RZ, RZ, -R19 ;  /* 0x000000ffff137224 */ /* 0x000fe400078e0a13 */
[----:B------:R-:W-:Y:S02]  /*13100*/  IMAD.MOV R18, RZ, RZ, -R15 ;  /* 0x000000ffff127224 */ /* 0x000fe400078e0a0f */
[----:B------:R-:W-:Y:S01]  /*13110*/  @!P2 IMAD.MOV R20, RZ, RZ, -R20 ;  /* 0x000000ffff14a224 */ /* 0x000fe200078e0a14 */
[----:B------:R-:W-:Y:S01]  /*13120*/  ISETP.GT.U32.AND P2, PT, R3, R13, PT ;  /* 0x0000000d0300720c */ /* 0x000fe20003f44070 */
[----:B------:R-:W-:-:S02]  /*13130*/  @!P5 IMAD.IADD R14, R14, 0x1, -R3 ;  /* 0x000000010e0ed824 */ /* 0x000fc400078e0a03 */
[----:B------:R-:W-:Y:S01]  /*13140*/  IMAD.MOV.U32 R15, RZ, RZ, R17 ;  /* 0x000000ffff0f7224 */ /* 0x000fe200078e0011 */
[----:B------:R-:W-:Y:S01]  /*13150*/  STL [R1+0x360], R20 ;  /* 0x0003601401007387 */ /* 0x000fe20000100800 */
[C---:B------:R-:W-:Y:S02]  /*13160*/  IMAD R11, R3.reuse, R19, R11 ;  /* 0x00000013030b7224 */ /* 0x040fe400078e020b */
[C---:B------:R-:W-:Y:S02]  /*13170*/  IMAD R9, R3.reuse, R18, R9 ;  /* 0x0000001203097224 */ /* 0x040fe400078e0209 */
[----:B------:R-:W-:Y:S01]  /*13180*/  IMAD.MOV.U32 R17, RZ, RZ, R14 ;  /* 0x000000ffff117224 */ /* 0x000fe200078e000e */
[C---:B------:R-:W-:Y:S01]  /*13190*/  ISETP.GT.U32.AND P5, PT, R3.reuse, R11, PT ;  /* 0x0000000b0300720c */ /* 0x040fe20003fa4070 */
[----:B------:R-:W-:Y:S02]  /*131a0*/  @!P6 IMAD.IADD R12, R12, 0x1, -R3 ;  /* 0x000000010c0ce824 */ /* 0x000fe400078e0a03 */
[----:B------:R-:W-:Y:S01]  /*131b0*/  @!P1 IMAD.MOV R17, RZ, RZ, -R17 ;  /* 0x000000ffff119224 */ /* 0x000fe200078e0a11 */
[C---:B------:R-:W-:Y:S01]  /*131c0*/  ISETP.GT.U32.AND P1, PT, R3.reuse, R9, PT ;  /* 0x000000090300720c */ /* 0x040fe20003f24070 */
[----:B------:R-:W-:Y:S01]  /*131d0*/  IMAD.MOV.U32 R19, RZ, RZ, R16 ;  /* 0x000000ffff137224 */ /* 0x000fe200078e0010 */
[----:B------:R-:W-:Y:S01]  /*131e0*/  ISETP.GT.U32.AND P6, PT, R3, R12, PT ;  /* 0x0000000c0300720c */ /* 0x000fe20003fc4070 */
[----:B------:R-:W-:-:S04]  /*131f0*/  IMAD.HI.U32 R16, R2, R15, RZ ;  /* 0x0000000f02107227 */ /* 0x000fc800078e00ff */
[----:B------:R-:W-:Y:S02]  /*13200*/  IMAD.MOV R16, RZ, RZ, -R16 ;  /* 0x000000ffff107224 */ /* 0x000fe400078e0a10 */
[----:B------:R-:W-:Y:S01]  /*13210*/  @!P2 IMAD.IADD R13, R13, 0x1, -R3 ;  /* 0x000000010d0da824 */ /* 0x000fe200078e0a03 */
[----:B------:R-:W-:Y:S01]  /*13220*/  ISETP.GE.AND P2, PT, R7, RZ, PT ;  /* 0x000000ff0700720c */ /* 0x000fe20003f46270 */
[----:B------:R-:W-:Y:S02]  /*13230*/  IMAD R15, R3, R16, R15 ;  /* 0x00000010030f7224 */ /* 0x000fe400078e020f */
[----:B------:R-:W-:Y:S02]  /*13240*/  IMAD.MOV.U32 R18, RZ, RZ, R13 ;  /* 0x000000ffff127224 */ /* 0x000fe400078e000d */
[--C-:B------:R-:W-:Y:S02]  /*13250*/  @!P5 IMAD.IADD R11, R11, 0x1, -R3.reuse ;  /* 0x000000010b0bd824 */ /* 0x100fe400078e0a03 */
[----:B------:R-:W-:-:S02]  /*13260*/  @!P1 IMAD.IADD R9, R9, 0x1, -R3 ;  /* 0x0000000109099824 */ /* 0x000fc400078e0a03 */
[----:B------:R-:W-:Y:S01]  /*13270*/  @!P0 IMAD.MOV R18, RZ, RZ, -R18 ;  /* 0x000000ffff128224 */ /* 0x000fe200078e0a12 */
[----:B------:R-:W-:Y:S01]  /*13280*/  ISETP.GT.U32.AND P0, PT, R3, R15, PT ;  /* 0x0000000f0300720c */ /* 0x000fe20003f04070 */
[----:B------:R-:W-:Y:S01]  /*13290*/  @!P6 IMAD.IADD R12, R12, 0x1, -R3 ;  /* 0x000000010c0ce824 */ /* 0x000fe200078e0a03 */
[----:B------:R-:W-:Y:S01]  /*132a0*/  ISETP.GE.AND P6, PT, R8, RZ, PT ;  /* 0x000000ff0800720c */ /* 0x000fe20003fc6270 */
[----:B------:R-:W-:Y:S01]  /*132b0*/  VIADD R8, R5, 0x8b ;  /* 0x0000008b05087836 */ /* 0x000fe20000000000 */
[C---:B------:R-:W-:Y:S01]  /*132c0*/  ISETP.GT.U32.AND P5, PT, R3.reuse, R11, PT ;  /* 0x0000000b0300720c */ /* 0x040fe20003fa4070 */
[----:B------:R-:W-:Y:S01]  /*132d0*/  @!P4 IMAD.MOV R19, RZ, RZ, -R19 ;  /* 0x000000ffff13c224 */ /* 0x000fe200078e0a13 */
[----:B------:R-:W-:Y:S01]  /*132e0*/  ISETP.GT.U32.AND P1, PT, R3, R9, PT ;  /* 0x000000090300720c */ /* 0x000fe20003f24070 */
[C---:B------:R-:W-:Y:S01]  /*132f0*/  VIADD R7, R5.reuse, 0x89 ;  /* 0x0000008905077836 */ /* 0x040fe20000000000 */
[----:B------:R-:W-:Y:S01]  /*13300*/  ISETP.GE.AND P4, PT, R0, RZ, PT ;  /* 0x000000ff0000720c */ /* 0x000fe20003f86270 */
[----:B------:R-:W-:Y:S01]  /*13310*/  VIADD R0, R5, 0x8a ;  /* 0x0000008a05007836 */ /* 0x000fe20000000000 */
[----:B------:R-:W-:Y:S01]  /*13320*/  IABS R14, R8 ;  /* 0x00000008000e7213 */ /* 0x000fe20000000000 */
[----:B------:R-:W-:Y:S02]  /*13330*/  STL [R1+0x368], R19 ;  /* 0x0003681301007387 */ /* 0x000fe40000100800 */
[--C-:B------:R-:W-:Y:S01]  /*13340*/  @!P0 IMAD.IADD R15, R15, 0x1, -R3.reuse ;  /* 0x000000010f0f8824 */ /* 0x100fe200078e0a03 */
[----:B------:R-:W-:Y:S01]  /*13350*/  IABS R23, R0 ;  /* 0x0000000000177213 */ /* 0x000fe20000000000 */
[----:B------:R0:W-:Y:S02]  /*13360*/  STL [R1+0x370], R17 ;  /* 0x0003701101007387 */ /* 0x0001e40000100800 */
[--C-:B------:R-:W-:Y:S01]  /*13370*/  @!P5 IMAD.IADD R11, R11, 0x1, -R3.reuse ;  /* 0x000000010b0bd824 */ /* 0x100fe200078e0a03 */
[----:B------:R-:W-:Y:S01]  /*13380*/  ISETP.GE.AND P5, PT, R8, RZ, PT ;  /* 0x000000ff0800720c */ /* 0x000fe20003fa6270 */
[----:B------:R-:W-:Y:S01]  /*13390*/  @!P1 IMAD.IADD R9, R9, 0x1, -R3 ;  /* 0x0000000109099824 */ /* 0x000fe200078e0a03 */
[----:B------:R-:W-:Y:S01]  /*133a0*/  ISETP.GT.U32.AND P0, PT, R3, R15, PT ;  /* 0x0000000f0300720c */ /* 0x000fe20003f04070 */
[----:B------:R-:W-:Y:S01]  /*133b0*/  IMAD.HI.U32 R8, R2, R23, RZ ;  /* 0x0000001702087227 */ /* 0x000fe200078e00ff */
[----:B------:R-:W-:Y:S01]  /*133c0*/  ISETP.GE.AND P1, PT, R0, RZ, PT ;  /* 0x000000ff0000720c */ /* 0x000fe20003f26270 */
[----:B------:R1:W-:Y:S02]  /*133d0*/  STL [R1+0x380], R18 ;  /* 0x0003801201007387 */ /* 0x0003e40000100800 */
[----:B0-----:R-:W-:-:S02]  /*133e0*/  IMAD.MOV.U32 R17, RZ, RZ, R12 ;  /* 0x000000ffff117224 */ /* 0x001fc400078e000c */
[----:B------:R-:W-:-:S04]  /*133f0*/  IMAD.HI.U32 R12, R2, R14, RZ ;  /* 0x0000000e020c7227 */ /* 0x000fc800078e00ff */
[----:B------:R-:W-:Y:S02]  /*13400*/  IMAD.MOV R12, RZ, RZ, -R12 ;  /* 0x000000ffff0c7224 */ /* 0x000fe400078e0a0c */
[----:B------:R-:W-:Y:S02]  /*13410*/  IMAD.MOV.U32 R13, RZ, RZ, R9 ;  /* 0x000000ffff0d7224 */ /* 0x000fe400078e0009 */
[C---:B------:R-:W-:Y:S02]  /*13420*/  IMAD R14, R3.reuse, R12, R14 ;  /* 0x0000000c030e7224 */ /* 0x040fe400078e020e */
[----:B------:R-:W-:Y:S02]  /*13430*/  IMAD.MOV R8, RZ, RZ, -R8 ;  /* 0x000000ffff087224 */ /* 0x000fe400078e0a08 */
[----:B------:R-:W-:Y:S01]  /*13440*/  @!P6 IMAD.MOV R13, RZ, RZ, -R13 ;  /* 0x000000ffff0de224 */ /* 0x000fe200078e0a0d */
[C---:B------:R-:W-:Y:S01]  /*13450*/  ISETP.GT.U32.AND P6, PT, R3.reuse, R14, PT ;  /* 0x0000000e0300720c */ /* 0x040fe20003fc4070 */
[----:B------:R-:W-:-:S02]  /*13460*/  IMAD R23, R3, R8, R23 ;  /* 0x0000000803177224 */ /* 0x000fc400078e0217 */
[----:B------:R-:W-:Y:S01]  /*13470*/  @!P4 IMAD.MOV R17, RZ, RZ, -R17 ;  /* 0x000000ffff11c224 */ /* 0x000fe200078e0a11 */
[----:B------:R-:W-:Y:S01]  /*13480*/  ISETP.GE.AND P4, PT, R10, RZ, PT ;  /* 0x000000ff0a00720c */ /* 0x000fe20003f86270 */
[----:B------:R-:W-:Y:S01]  /*13490*/  @!P0 IMAD.IADD R15, R15, 0x1, -R3 ;  /* 0x000000010f0f8824 */ /* 0x000fe200078e0a03 */
[----:B------:R-:W-:Y:S01]  /*134a0*/  ISETP.GT.U32.AND P0, PT, R3, R23, PT ;  /* 0x000000170300720c */ /* 0x000fe20003f04070 */
[----:B------:R-:W-:Y:S01]  /*134b0*/  VIADD R9, R5, 0x88 ;  /* 0x0000008805097836 */ /* 0x000fe20000000000 */
[----:B------:R-:W-:Y:S01]  /*134c0*/  IABS R10, R7 ;  /* 0x00000007000a7213 */ /* 0x000fe20000000000 */
[----:B------:R0:W-:Y:S01]  /*134d0*/  STL [R1+0x38c], R17 ;  /* 0x00038c1101007387 */ /* 0x0001e20000100800 */
[----:B------:R-:W-:Y:S02]  /*134e0*/  IMAD.MOV.U32 R16, RZ, RZ, R11 ;  /* 0x000000ffff107224 */ /* 0x000fe400078e000b */
[----:B-1----:R-:W-:Y:S01]  /*134f0*/  IABS R18, R9 ;  /* 0x0000000900127213 */ /* 0x002fe20000000000 */
[----:B------:R-:W-:-:S04]  /*13500*/  IMAD.HI.U32 R0, R2, R10, RZ ;  /* 0x0000000a02007227 */ /* 0x000fc800078e00ff */
[--C-:B------:R-:W-:Y:S02]  /*13510*/  @!P6 IMAD.IADD R14, R14, 0x1, -R3.reuse ;  /* 0x000000010e0ee824 */ /* 0x100fe400078e0a03 */
[----:B------:R-:W-:Y:S02]  /*13520*/  IMAD.MOV R0, RZ, RZ, -R0 ;  /* 0x000000ffff007224 */ /* 0x000fe400078e0a00 */
[----:B0-----:R-:W-:Y:S01]  /*13530*/  VIADD R17, R5, 0x87 ;  /* 0x0000008705117836 */ /* 0x001fe20000000000 */
[----:B------:R-:W-:Y:S01]  /*13540*/  ISETP.GT.U32.AND P6, PT, R3, R14, PT ;  /* 0x0000000e0300720c */ /* 0x000fe20003fc4070 */
[----:B------:R-:W-:Y:S02]  /*13550*/  @!P0 IMAD.IADD R23, R23, 0x1, -R3 ;  /* 0x0000000117178824 */ /* 0x000fe400078e0a03 */
[C---:B------:R-:W-:Y:S01]  /*13560*/  IMAD R10, R3.reuse, R0, R10 ;  /* 0x00000000030a7224 */ /* 0x040fe200078e020a */
[----:B------:R-:W-:Y:S01]  /*13570*/  IABS R8, R17 ;  /* 0x0000001100087213 */ /* 0x000fe20000000000 */
[----:B------:R-:W-:Y:S01]  /*13580*/  IMAD.MOV.U32 R21, RZ, RZ, R15 ;  /* 0x000000ffff157224 */ /* 0x000fe200078e000f */
[----:B------:R-:W-:Y:S01]  /*13590*/  ISETP.GT.U32.AND P0, PT, R3, R23, PT ;  /* 0x000000170300720c */ /* 0x000fe20003f04070 */
[----:B------:R-:W-:Y:S01]  /*135a0*/  @!P2 IMAD.MOV R16, RZ, RZ, -R16 ;  /* 0x000000ffff10a224 */ /* 0x000fe200078e0a10 */
[----:B------:R-:W-:Y:S01]  /*135b0*/  ISETP.GE.AND P2, PT, R7, RZ, PT ;  /* 0x000000ff0700720c */ /* 0x000fe20003f46270 */
[----:B------:R-:W-:Y:S01]  /*135c0*/  @!P4 IMAD.MOV R21, RZ, RZ, -R21 ;  /* 0x000000ffff15c224 */ /* 0x000fe200078e0a15 */
[----:B------:R-:W-:Y:S01]  /*135d0*/  ISETP.GT.U32.AND P4, PT, R3, R10, PT ;  /* 0x0000000a0300720c */ /* 0x000fe20003f84070 */
[C---:B------:R-:W-:Y:S01]  /*135e0*/  IMAD.HI.U32 R19, R2.reuse, R18, RZ ;  /* 0x0000001202137227 */ /* 0x040fe200078e00ff */
[----:B------:R0:W-:Y:S03]  /*135f0*/  STL [R1+0x384], R16 ;  /* 0x0003841001007387 */ /* 0x0001e60000100800 */
[----:B------:R-:W-:Y:S01]  /*13600*/  IMAD.HI.U32 R20, R2, R8, RZ ;  /* 0x0000000802147227 */ /* 0x000fe200078e00ff */
[----:B------:R1:W-:Y:S03]  /*13610*/  STL [R1+0x388], R13 ;  /* 0x0003880d01007387 */ /* 0x0003e60000100800 */
[----:B------:R-:W-:Y:S01]  /*13620*/  IMAD.MOV R19, RZ, RZ, -R19 ;  /* 0x000000ffff137224 */ /* 0x000fe200078e0a13 */
[----:B------:R2:W-:Y:S01]  /*13630*/  STL [R1+0x36c], R21 ;  /* 0x00036c1501007387 */ /* 0x0005e20000100800 */
[----:B------:R-:W-:-:S02]  /*13640*/  IMAD.MOV R15, RZ, RZ, -R20 ;  /* 0x000000ffff0f7224 */ /* 0x000fc400078e0a14 */
[----:B0-----:R-:W-:Y:S02]  /*13650*/  VIADD R16, R5, 0x86 ;  /* 0x0000008605107836 */ /* 0x001fe40000000000 */
[--C-:B------:R-:W-:Y:S01]  /*13660*/  @!P6 IMAD.IADD R14, R14, 0x1, -R3.reuse ;  /* 0x000000010e0ee824 */ /* 0x100fe200078e0a03 */
[----:B------:R-:W-:Y:S01]  /*13670*/  ISETP.GE.AND P6, PT, R9, RZ, PT ;  /* 0x000000ff0900720c */ /* 0x000fe20003fc6270 */
[C---:B------:R-:W-:Y:S01]  /*13680*/  IMAD R9, R3.reuse, R19, R18 ;  /* 0x0000001303097224 */ /* 0x040fe200078e0212 */
[----:B------:R-:W-:Y:S01]  /*13690*/  IABS R7, R16 ;  /* 0x0000001000077213 */ /* 0x000fe20000000000 */
[----:B------:R-:W-:Y:S02]  /*136a0*/  IMAD R8, R3, R15, R8 ;  /* 0x0000000f03087224 */ /* 0x000fe400078e0208 */
[--C-:B------:R-:W-:Y:S01]  /*136b0*/  @!P0 IMAD.IADD R23, R23, 0x1, -R3.reuse ;  /* 0x0000000117178824 */ /* 0x100fe200078e0a03 */
[C---:B------:R-:W-:Y:S01]  /*136c0*/  ISETP.GT.U32.AND P0, PT, R3.reuse, R9, PT ;  /* 0x000000090300720c */ /* 0x040fe20003f04070 */
[----:B------:R-:W-:Y:S01]  /*136d0*/  @!P4 IMAD.IADD R10, R10, 0x1, -R3 ;  /* 0x000000010a0ac824 */ /* 0x000fe200078e0a03 */
[----:B------:R-:W-:Y:S01]  /*136e0*/  ISETP.GT.U32.AND P4, PT, R3, R8, PT ;  /* 0x000000080300720c */ /* 0x000fe20003f84070 */
[----:B------:R-:W-:-:S04]  /*136f0*/  IMAD.HI.U32 R12, R2, R7, RZ ;  /* 0x00000007020c7227 */ /* 0x000fc800078e00ff */
[C---:B-1----:R-:W-:Y:S02]  /*13700*/  VIADD R13, R5.reuse, 0x85 ;  /* 0x00000085050d7836 */ /* 0x042fe40000000000 */
[----:B------:R-:W-:Y:S02]  /*13710*/  IMAD.MOV R12, RZ, RZ, -R12 ;  /* 0x000000ffff0c7224 */ /* 0x000fe400078e0a0c */
[----:B------:R-:W-:Y:S01]  /*13720*/  VIADD R18, R5, 0x83 ;  /* 0x0000008305127836 */ /* 0x000fe20000000000 */
[----:B------:R-:W-:Y:S01]  /*13730*/  IABS R0, R13 ;  /* 0x0000000d00007213 */ /* 0x000fe20000000000 */
[----:B------:R-:W-:Y:S02]  /*13740*/  IMAD R7, R3, R12, R7 ;  /* 0x0000000c03077224 */ /* 0x000fe400078e0207 */
[----:B--2---:R-:W-:Y:S01]  /*13750*/  IMAD.MOV.U32 R21, RZ, RZ, R14 ;  /* 0x000000ffff157224 */ /* 0x004fe200078e000e */
[----:B------:R-:W-:Y:S01]  /*13760*/  IABS R19, R18 ;  /* 0x0000001200137213 */ /* 0x000fe20000000000 */
[----:B------:R-:W-:-:S02]  /*13770*/  VIADD R12, R5, 0x84 ;  /* 0x00000084050c7836 */ /* 0x000fc40000000000 */
[----:B------:R-:W-:Y:S01]  /*13780*/  @!P0 IMAD.IADD R9, R9, 0x1, -R3 ;  /* 0x0000000109098824 */ /* 0x000fe200078e0a03 */
[C---:B------:R-:W-:Y:S01]  /*13790*/  ISETP.GT.U32.AND P0, PT, R3.reuse, R10, PT ;  /* 0x0000000a0300720c */ /* 0x040fe20003f04070 */
[----:B------:R-:W-:Y:S01]  /*137a0*/  @!P5 IMAD.MOV R21, RZ, RZ, -R21 ;  /* 0x000000ffff15d224 */ /* 0x000fe200078e0a15 */
[----:B------:R-:W-:Y:S01]  /*137b0*/  IABS R22, R12 ;  /* 0x0000000c00167213 */ /* 0x000fe20000000000 */
[----:B------:R-:W-:Y:S01]  /*137c0*/  @!P4 IMAD.IADD R8, R8, 0x1, -R3 ;  /* 0x000000010808c824 */ /* 0x000fe200078e0a03 */
[C---:B------:R-:W-:Y:S01]  /*137d0*/  ISETP.GT.U32.AND P5, PT, R3.reuse, R9, PT ;  /* 0x000000090300720c */ /* 0x040fe20003fa4070 */
[----:B------:R-:W-:Y:S01]  /*137e0*/  IMAD.HI.U32 R11, R2, R0, RZ ;  /* 0x00000000020b7227 */ /* 0x000fe200078e00ff */
[----:B------:R0:W-:Y:S02]  /*137f0*/  STL [R1+0x35c], R21 ;  /* 0x00035c1501007387 */ /* 0x0001e40000100800 */
[C---:B------:R-:W-:Y:S01]  /*13800*/  ISETP.GT.U32.AND P4, PT, R3.reuse, R8, PT ;  /* 0x000000080300720c */ /* 0x040fe20003f84070 */
[----:B------:R-:W-:Y:S01]  /*13810*/  @!P1 IMAD.MOV R23, RZ, RZ, -R23 ;  /* 0x000000ffff179224 */ /* 0x000fe200078e0a17 */
[----:B------:R-:W-:Y:S01]  /*13820*/  ISETP.GT.U32.AND P1, PT, R3, R7, PT ;  /* 0x000000070300720c */ /* 0x000fe20003f24070 */
[----:B------:R-:W-:-:S02]  /*13830*/  IMAD.MOV R11, RZ, RZ, -R11 ;  /* 0x000000ffff0b7224 */ /* 0x000fc400078e0a0b */
[C---:B------:R-:W-:Y:S01]  /*13840*/  IMAD.HI.U32 R14, R2.reuse, R22, RZ ;  /* 0x00000016020e7227 */ /* 0x040fe200078e00ff */
[----:B------:R1:W-:Y:S03]  /*13850*/  STL [R1+0x354], R23 ;  /* 0x0003541701007387 */ /* 0x0003e60000100800 */
[----:B0-----:R-:W-:-:S04]  /*13860*/  IMAD.HI.U32 R21, R2, R19, RZ ;  /* 0x0000001302157227 */ /* 0x001fc800078e00ff */
[C---:B------:R-:W-:Y:S02]  /*13870*/  IMAD R0, R3.reuse, R11, R0 ;  /* 0x0000000b03007224 */ /* 0x040fe400078e0200 */
[----:B------:R-:W-:Y:S02]  /*13880*/  IMAD.MOV R21, RZ, RZ, -R21 ;  /* 0x000000ffff157224 */ /* 0x000fe400078e0a15 */
[----:B------:R-:W-:Y:S02]  /*13890*/  IMAD.MOV R14, RZ, RZ, -R14 ;  /* 0x000000ffff0e7224 */ /* 0x000fe400078e0a0e */
[----:B------:R-:W-:Y:S01]  /*138a0*/  @!P0 IMAD.IADD R10, R10, 0x1, -R3 ;  /* 0x000000010a0a8824 */ /* 0x000fe200078e0a03 */
[C---:B------:R-:W-:Y:S01]  /*138b0*/  ISETP.GT.U32.AND P0, PT, R3.reuse, R0, PT ;  /* 0x000000000300720c */ /* 0x040fe20003f04070 */
[C---:B------:R-:W-:Y:S02]  /*138c0*/  IMAD R19, R3.reuse, R21, R19 ;  /* 0x0000001503137224 */ /* 0x040fe400078e0213 */
[----:B------:R-:W-:-:S02]  /*138d0*/  IMAD R14, R3, R14, R22 ;  /* 0x0000000e030e7224 */ /* 0x000fc400078e0216 */
[--C-:B------:R-:W-:Y:S01]  /*138e0*/  @!P1 IMAD.IADD R7, R7, 0x1, -R3.reuse ;  /* 0x0000000107079824 */ /* 0x100fe200078e0a03 */
[C---:B------:R-:W-:Y:S01]  /*138f0*/  ISETP.GT.U32.AND P1, PT, R3.reuse, R19, PT ;  /* 0x000000130300720c */ /* 0x040fe20003f24070 */
[--C-:B------:R-:W-:Y:S01]  /*13900*/  @!P4 IMAD.IADD R8, R8, 0x1, -R3.reuse ;  /* 0x000000010808c824 */ /* 0x100fe200078e0a03 */
[----:B------:R-:W-:Y:S01]  /*13910*/  ISETP.GT.U32.AND P4, PT, R3, R14, PT ;  /* 0x0000000e0300720c */ /* 0x000fe20003f84070 */
[C---:B------:R-:W-:Y:S02]  /*13920*/  VIADD R20, R5.reuse, 0x82 ;  /* 0x0000008205147836 */ /* 0x040fe40000000000 */
[----:B------:R-:W-:Y:S02]  /*13930*/  VIADD R15, R5, 0x81 ;  /* 0x00000081050f7836 */ /* 0x000fe40000000000 */
[--C-:B------:R-:W-:Y:S01]  /*13940*/  @!P0 IMAD.IADD R0, R0, 0x1, -R3.reuse ;  /* 0x0000000100008824 */ /* 0x100fe200078e0a03 */
[----:B------:R-:W-:Y:S01]  /*13950*/  IABS R11, R20 ;  /* 0x00000014000b7213 */ /* 0x000fe20000000000 */
[----:B------:R-:W-:Y:S01]  /*13960*/  @!P5 IMAD.IADD R9, R9, 0x1, -R3 ;  /* 0x000000010909d824 */ /* 0x000fe200078e0a03 */
[----:B------:R-:W-:Y:S01]  /*13970*/  IABS R24, R15 ;  /* 0x0000000f00187213 */ /* 0x000fe20000000000 */
[----:B------:R-:W-:Y:S01]  /*13980*/  IMAD.MOV.U32 R26, RZ, RZ, R10 ;  /* 0x000000ffff1a7224 */ /* 0x000fe200078e000a */
[----:B------:R-:W-:Y:S01]  /*13990*/  ISETP.GE.AND P5, PT, R17, RZ, PT ;  /* 0x000000ff1100720c */ /* 0x000fe20003fa6270 */
[----:B------:R-:W-:Y:S01]  /*139a0*/  IMAD.HI.U32 R17, R2, R11, RZ ;  /* 0x0000000b02117227 */ /* 0x000fe200078e00ff */
[----:B------:R-:W-:-:S03]  /*139b0*/  ISETP.GE.AND P0, PT, R16, RZ, PT ;  /* 0x000000ff1000720c */ /* 0x000fc60003f06270 */
[--C-:B------:R-:W-:Y:S01]  /*139c0*/  @!P1 IMAD.IADD R19, R19, 0x1, -R3.reuse ;  /* 0x0000000113139824 */ /* 0x100fe200078e0a03 */
[C---:B------:R-:W-:Y:S01]  /*139d0*/  ISETP.GT.U32.AND P1, PT, R3.reuse, R0, PT ;  /* 0x000000000300720c */ /* 0x040fe20003f24070 */
[----:B------:R-:W-:Y:S01]  /*139e0*/  @!P4 IMAD.IADD R14, R14, 0x1, -R3 ;  /* 0x000000010e0ec824 */ /* 0x000fe200078e0a03 */
[----:B------:R-:W-:Y:S01]  /*139f0*/  ISETP.GT.U32.AND P4, PT, R3, R7, PT ;  /* 0x000000070300720c */ /* 0x000fe20003f84070 */
[----:B------:R-:W-:-:S04]  /*13a00*/  IMAD.HI.U32 R22, R2, R24, RZ ;  /* 0x0000001802167227 */ /* 0x000fc800078e00ff */
[----:B------:R-:W-:Y:S02]  /*13a10*/  IMAD.MOV R17, RZ, RZ, -R17 ;  /* 0x000000ffff117224 */ /* 0x000fe400078e0a11 */
[----:B------:R-:W-:Y:S01]  /*13a20*/  @!P2 IMAD.MOV R26, RZ, RZ, -R26 ;  /* 0x000000ffff1aa224 */ /* 0x000fe200078e0a1a */
[----:B------:R-:W-:Y:S01]  /*13a30*/  ISETP.GT.U32.AND P2, PT, R3, R14, PT ;  /* 0x0000000e0300720c */ /* 0x000fe20003f44070 */
[----:B------:R-:W-:Y:S02]  /*13a40*/  IMAD.MOV R22, RZ, RZ, -R22 ;  /* 0x000000ffff167224 */ /* 0x000fe400078e0a16 */
[----:B------:R-:W-:Y:S01]  /*13a50*/  VIADD R21, R5, 0x80 ;  /* 0x0000008005157836 */ /* 0x000fe20000000000 */
[----:B------:R-:W-:Y:S01]  /*13a60*/  STL [R1+0x34c], R26 ;  /* 0x00034c1a01007387 */ /* 0x000fe20000100800 */
[----:B------:R-:W-:Y:S02]  /*13a70*/  IMAD.MOV.U32 R25, RZ, RZ, R9 ;  /* 0x000000ffff197224 */ /* 0x000fe400078e0009 */
[C---:B------:R-:W-:Y:S01]  /*13a80*/  IMAD R11, R3.reuse, R17, R11 ;  /* 0x00000011030b7224 */ /* 0x040fe200078e020b */
[----:B------:R-:W-:Y:S01]  /*13a90*/  IABS R17, R21 ;  /* 0x0000001500117213 */ /* 0x000fe20000000000 */
[----:B------:R-:W-:-:S02]  /*13aa0*/  IMAD R22, R3, R22, R24 ;  /* 0x0000001603167224 */ /* 0x000fc400078e0218 */
[----:B------:R-:W-:Y:S01]  /*13ab0*/  @!P6 IMAD.MOV R25, RZ, RZ, -R25 ;  /* 0x000000ffff19e224 */ /* 0x000fe200078e0a19 */
[C---:B------:R-:W-:Y:S01]  /*13ac0*/  ISETP.GT.U32.AND P6, PT, R3.reuse, R19, PT ;  /* 0x000000130300720c */ /* 0x040fe20003fc4070 */
[----:B------:R-:W-:Y:S01]  /*13ad0*/  @!P5 IMAD.MOV R8, RZ, RZ, -R8 ;  /* 0x000000ffff08d224 */ /* 0x000fe200078e0a08 */
[C---:B------:R-:W-:Y:S01]  /*13ae0*/  ISETP.GT.U32.AND P5, PT, R3.reuse, R11, PT ;  /* 0x0000000b0300720c */ /* 0x040fe20003fa4070 */
[----:B------:R-:W-:Y:S01]  /*13af0*/  @!P1 IMAD.IADD R0, R0, 0x1, -R3 ;  /* 0x0000000100009824 */ /* 0x000fe200078e0a03 */
[----:B------:R-:W-:Y:S01]  /*13b00*/  ISETP.GT.U32.AND P1, PT, R3, R22, PT ;  /* 0x000000160300720c */ /* 0x000fe20003f24070 */
[----:B------:R-:W-:Y:S01]  /*13b10*/  VIADD R16, R5, 0x7f ;  /* 0x0000007f05107836 */ /* 0x000fe20000000000 */
[----:B------:R0:W-:Y:S01]  /*13b20*/  STL [R1+0x348], R25 ;  /* 0x0003481901007387 */ /* 0x0001e20000100800 */
[----:B------:R-:W-:-:S03]  /*13b30*/  IMAD.HI.U32 R9, R2, R17, RZ ;  /* 0x0000001102097227 */ /* 0x000fc600078e00ff */
[----:B-1----:R-:W-:Y:S01]  /*13b40*/  IABS R23, R16 ;  /* 0x0000001000177213 */ /* 0x002fe20000000000 */
[--C-:B------:R-:W-:Y:S01]  /*13b50*/  @!P4 IMAD.IADD R7, R7, 0x1, -R3.reuse ;  /* 0x000000010707c824 */ /* 0x100fe200078e0a03 */
[----:B------:R-:W-:Y:S01]  /*13b60*/  ISETP.GE.AND P4, PT, R13, RZ, PT ;  /* 0x000000ff0d00720c */ /* 0x000fe20003f86270 */
[----:B------:R-:W-:Y:S01]  /*13b70*/  @!P2 IMAD.IADD R14, R14, 0x1, -R3 ;  /* 0x000000010e0ea824 */ /* 0x000fe200078e0a03 */
[----:B------:R-:W-:Y:S01]  /*13b80*/  ISETP.GE.AND P2, PT, R12, RZ, PT ;  /* 0x000000ff0c00720c */ /* 0x000fe20003f46270 */
[----:B------:R-:W-:Y:S01]  /*13b90*/  IMAD.MOV R9, RZ, RZ, -R9 ;  /* 0x000000ffff097224 */ /* 0x000fe200078e0a09 */
[----:B------:R1:W-:Y:S01]  /*13ba0*/  STL [R1+0x344], R8 ;  /* 0x0003440801007387 */ /* 0x0003e20000100800 */
[----:B------:R-:W-:Y:S02]  /*13bb0*/  VIADD R10, R5, 0x7e ;  /* 0x0000007e050a7836 */ /* 0x000fe40000000000 */
[----:B------:R-:W-:Y:S01]  /*13bc0*/  @!P6 IMAD.IADD R19, R19, 0x1, -R3 ;  /* 0x000000011313e824 */ /* 0x000fe200078e0a03 */
[----:B------:R-:W-:Y:S01]  /*13bd0*/  ISETP.GE.AND P6, PT, R18, RZ, PT ;  /* 0x000000ff1200720c */ /* 0x000fe20003fc6270 */
[----:B------:R-:W-:-:S02]  /*13be0*/  IMAD R9, R3, R9, R17 ;  /* 0x0000000903097224 */ /* 0x000fc400078e0211 */
[----:B------:R-:W-:Y:S01]  /*13bf0*/  @!P5 IMAD.IADD R11, R11, 0x1, -R3 ;  /* 0x000000010b0bd824 */ /* 0x000fe200078e0a03 */
[----:B------:R-:W-:Y:S01]  /*13c00*/  ISETP.GE.AND P5, PT, R20, RZ, PT ;  /* 0x000000ff1400720c */ /* 0x000fe20003fa6270 */
[----:B0-----:R-:W-:Y:S01]  /*13c10*/  IMAD.MOV.U32 R25, RZ, RZ, R7 ;  /* 0x000000ffff197224 */ /* 0x001fe200078e0007 */
[----:B------:R-:W-:Y:S01]  /*13c20*/  IABS R7, R10 ;  /* 0x0000000a00077213 */ /* 0x000fe20000000000 */
[----:B-1----:R-:W-:-:S04]  /*13c30*/  IMAD.HI.U32 R8, R2, R23, RZ ;  /* 0x0000001702087227 */ /* 0x002fc800078e00ff */
[----:B------:R-:W-:Y:S01]  /*13c40*/  @!P1 IMAD.IADD R22, R22, 0x1, -R3 ;  /* 0x0000000116169824 */ /* 0x000fe200078e0a03 */
[C---:B------:R-:W-:Y:S01]  /*13c50*/  ISETP.GT.U32.AND P1, PT, R3.reuse, R9, PT ;  /* 0x000000090300720c */ /* 0x040fe20003f24070 */
[----:B------:R-:W-:Y:S02]  /*13c60*/  IMAD.MOV.U32 R24, RZ, RZ, R0 ;  /* 0x000000ffff187224 */ /* 0x000fe400078e0000 */
[----:B------:R-:W-:Y:S01]  /*13c70*/  @!P0 IMAD.MOV R25, RZ, RZ, -R25 ;  /* 0x000000ffff198224 */ /* 0x000fe200078e0a19 */
[C---:B------:R-:W-:Y:S01]  /*13c80*/  ISETP.GT.U32.AND P0, PT, R3.reuse, R11, PT ;  /* 0x0000000b0300720c */ /* 0x040fe20003f04070 */
[----:B------:R-:W-:Y:S02]  /*13c90*/  IMAD.MOV.U32 R12, RZ, RZ, R14 ;  /* 0x000000ffff0c7224 */ /* 0x000fe400078e000e */
[----:B------:R-:W-:Y:S01]  /*13ca0*/  IMAD.MOV R8, RZ, RZ, -R8 ;  /* 0x000000ffff087224 */ /* 0x000fe200078e0a08 */
[----:B------:R-:W-:Y:S01]  /*13cb0*/  STL [R1+0x33c], R25 ;  /* 0x00033c1901007387 */ /* 0x000fe20000100800 */
[----:B------:R-:W-:Y:S01]  /*13cc0*/  @!P4 IMAD.MOV R24, RZ, RZ, -R24 ;  /* 0x000000ffff18c224 */ /* 0x000fe200078e0a18 */
[----:B------:R-:W-:Y:S01]  /*13cd0*/  ISETP.GT.U32.AND P4, PT, R3, R22, PT ;  /* 0x000000160300720c */ /* 0x000fe20003f84070 */
[----:B------:R-:W-:-:S02]  /*13ce0*/  IMAD.MOV.U32 R0, RZ, RZ, R7 ;  /* 0x000000ffff007224 */ /* 0x000fc400078e0007 */
[----:B------:R-:W-:Y:S01]  /*13cf0*/  @!P2 IMAD.MOV R12, RZ, RZ, -R12 ;  /* 0x000000ffff0ca224 */ /* 0x000fe200078e0a0c */
[----:B------:R-:W-:Y:S01]  /*13d00*/  STL [R1+0x338], R24 ;  /* 0x0003381801007387 */ /* 0x000fe20000100800 */
[----:B------:R-:W-:Y:S01]  /*13d10*/  IMAD R8, R3, R8, R23 ;  /* 0x0000000803087224 */ /* 0x000fe200078e0217 */
[----:B------:R-:W-:Y:S01]  /*13d20*/  ISETP.GE.AND P2, PT, R15, RZ, PT ;  /* 0x000000ff0f00720c */ /* 0x000fe20003f46270 */
[----:B------:R-:W-:Y:S01]  /*13d30*/  IMAD.MOV.U32 R7, RZ, RZ, R19 ;  /* 0x000000ffff077224 */ /* 0x000fe200078e0013 */
[----:B------:R0:W-:Y:S01]  /*13d40*/  STL [R1+0x334], R12 ;  /* 0x0003340c01007387 */ /* 0x0001e20000100800 */
[----:B------:R-:W-:Y:S02]  /*13d50*/  @!P1 IMAD.IADD R9, R9, 0x1, -R3 ;  /* 0x0000000109099824 */ /* 0x000fe400078e0a03 */
[----:B------:R-:W-:Y:S01]  /*13d60*/  @!P6 IMAD.MOV R7, RZ, RZ, -R7 ;  /* 0x000000ffff07e224 */ /* 0x000fe200078e0a07 */
[----:B------:R-:W-:Y:S01]  /*13d70*/  ISETP.GT.U32.AND P6, PT, R3, R8, PT ;  /* 0x000000080300720c */ /* 0x000fe20003fc4070 */
[--C-:B------:R-:W-:Y:S01]  /*13d80*/  @!P0 IMAD.IADD R11, R11, 0x1, -R3.reuse ;  /* 0x000000010b0b8824 */ /* 0x100fe200078e0a03 */
[----:B------:R-:W-:Y:S01]  /*13d90*/  ISETP.GT.U32.AND P1, PT, R3, R9, PT ;  /* 0x000000090300720c */ /* 0x000fe20003f24070 */
[----:B------:R-:W-:Y:S01]  /*13da0*/  @!P4 IMAD.IADD R22, R22, 0x1, -R3 ;  /* 0x000000011616c824 */ /* 0x000fe200078e0a03 */
[----:B------:R1:W-:Y:S01]  /*13db0*/  STL [R1+0x2d8], R7 ;  /* 0x0002d80701007387 */ /* 0x0003e20000100800 */
[----:B------:R-:W-:Y:S01]  /*13dc0*/  IMAD.MOV.U32 R15, RZ, RZ, R11 ;  /* 0x000000ffff0f7224 */ /* 0x000fe200078e000b */
[----:B------:R-:W-:Y:S01]  /*13dd0*/  ISETP.GE.AND P0, PT, R21, RZ, PT ;  /* 0x000000ff1500720c */ /* 0x000fe20003f06270 */
[----:B0-----:R-:W-:Y:S01]  /*13de0*/  IMAD.HI.U32 R12, R2, R0, RZ ;  /* 0x00000000020c7227 */ /* 0x001fe200078e00ff */
[----:B------:R-:W-:-:S03]  /*13df0*/  ISETP.GE.AND P4, PT, R16, RZ, PT ;  /* 0x000000ff1000720c */ /* 0x000fc60003f86270 */
[----:B------:R-:W-:Y:S02]  /*13e00*/  IMAD.MOV R12, RZ, RZ, -R12 ;  /* 0x000000ffff0c7224 */ /* 0x000fe400078e0a0c */
[----:B------:R-:W-:Y:S02]  /*13e10*/  @!P5 IMAD.MOV R15, RZ, RZ, -R15 ;  /* 0x000000ffff0fd224 */ /* 0x000fe400078e0a0f */
[----:B------:R-:W-:Y:S02]  /*13e20*/  IMAD R0, R3, R12, R0 ;  /* 0x0000000c03007224 */ /* 0x000fe400078e0200 */
[----:B-1----:R-:W-:Y:S01]  /*13e30*/  VIADD R7, R5, 0x7d ;  /* 0x0000007d05077836 */ /* 0x002fe20000000000 */
[----:B------:R0:W-:Y:S01]  /*13e40*/  STL [R1+0x2cc], R15 ;  /* 0x0002cc0f01007387 */ /* 0x0001e20000100800 */
[----:B------:R-:W-:Y:S01]  /*13e50*/  @!P6 IMAD.IADD R8, R8, 0x1, -R3 ;  /* 0x000000010808e824 */ /* 0x000fe200078e0a03 */
[----:B------:R-:W-:Y:S01]  /*13e60*/  ISETP.GT.U32.AND P5, PT, R3, R0, PT ;  /* 0x000000000300720c */ /* 0x000fe20003fa4070 */
[----:B------:R-:W-:Y:S01]  /*13e70*/  IMAD.MOV.U32 R14, RZ, RZ, R22 ;  /* 0x000000ffff0e7224 */ /* 0x000fe200078e0016 */
[----:B------:R-:W-:Y:S01]  /*13e80*/  IABS R13, R7 ;  /* 0x00000007000d7213 */ /* 0x000fe20000000000 */
[----:B------:R-:W-:Y:S01]  /*13e90*/  VIADD R12, R5, 0x7c ;  /* 0x0000007c050c7836 */ /* 0x000fe20000000000 */
[----:B------:R-:W-:Y:S01]  /*13ea0*/  ISETP.GT.U32.AND P6, PT, R3, R8, PT ;  /* 0x000000080300720c */ /* 0x000fe20003fc4070 */
[----:B------:R-:W-:Y:S01]  /*13eb0*/  @!P2 IMAD.MOV R14, RZ, RZ, -R14 ;  /* 0x000000ffff0ea224 */ /* 0x000fe200078e0a0e */
[----:B------:R-:W-:Y:S01]  /*13ec0*/  ISETP.GE.AND P2, PT, R10, RZ, PT ;  /* 0x000000ff0a00720c */ /* 0x000fe20003f46270 */
[----:B------:R-:W-:-:S03]  /*13ed0*/  IMAD.HI.U32 R11, R2, R13, RZ ;  /* 0x0000000d020b7227 */ /* 0x000fc600078e00ff */
[----:B------:R1:W-:Y:S01]  /*13ee0*/  STL [R1+0x2d0], R14 ;  /* 0x0002d00e01007387 */ /* 0x0003e20000100800 */
[----:B------:R-:W-:Y:S01]  /*13ef0*/  @!P1 IMAD.IADD R9, R9, 0x1, -R3 ;  /* 0x0000000109099824 */ /* 0x000fe200078e0a03 */
[----:B------:R-:W-:Y:S01]  /*13f00*/  ISETP.GE.AND P1, PT, R7, RZ, PT ;  /* 0x000000ff0700720c */ /* 0x000fe20003f26270 */
[----:B------:R-:W-:Y:S02]  /*13f10*/  IMAD.MOV R10, RZ, RZ, -R11 ;  /* 0x000000ffff0a7224 */ /* 0x000fe400078e0a0b */
[----:B0-----:R-:W-:Y:S02]  /*13f20*/  IMAD.MOV.U32 R15, RZ, RZ, R9 ;  /* 0x000000ffff0f7224 */ /* 0x001fe400078e0009 */
[----:B------:R-:W-:Y:S01]  /*13f30*/  @!P5 IMAD.IADD R0, R0, 0x1, -R3 ;  /* 0x000000010000d824 */ /* 0x000fe200078e0a03 */
[----:B------:R-:W-:Y:S01]  /*13f40*/  ISETP.GE.AND P5, PT, R12, RZ, PT ;  /* 0x000000ff0c00720c */ /* 0x000fe20003fa6270 */
[C---:B------:R-:W-:Y:S01]  /*13f50*/  IMAD R10, R3.reuse, R10, R13 ;  /* 0x0000000a030a7224 */ /* 0x040fe200078e020d */
[----:B-1----:R-:W-:Y:S01]  /*13f60*/  IABS R14, R12 ;  /* 0x0000000c000e7213 */ /* 0x002fe20000000000 */
[----:B------:R-:W-:Y:S01]  /*13f70*/  @!P0 IMAD.MOV R15, RZ, RZ, -R15 ;  /* 0x000000ffff0f8224 */ /* 0x000fe200078e0a0f */
[C---:B------:R-:W-:Y:S01]  /*13f80*/  ISETP.GT.U32.AND P0, PT, R3.reuse, R0, PT ;  /* 0x000000000300720c */ /* 0x040fe20003f04070 */
[----:B------:R-:W-:Y:S01]  /*13f90*/  @!P6 IMAD.IADD R8, R8, 0x1, -R3 ;  /* 0x000000010808e824 */ /* 0x000fe200078e0a03 */
[----:B------:R-:W-:Y:S01]  /*13fa0*/  ISETP.GT.U32.AND P6, PT, R3, R10, PT ;  /* 0x0000000a0300720c */ /* 0x000fe20003fc4070 */
[----:B------:R-:W-:Y:S01]  /*13fb0*/  IMAD.MOV.U32 R7, RZ, RZ, R14 ;  /* 0x000000ffff077224 */ /* 0x000fe200078e000e */
[----:B------:R0:W-:Y:S01]  /*13fc0*/  STL [R1+0x2d4], R15 ;  /* 0x0002d40f01007387 */ /* 0x0001e20000100800 */
[----:B------:R-:W-:-:S02]  /*13fd0*/  VIADD R11, R5, 0x7b ;  /* 0x0000007b050b7836 */ /* 0x000fc40000000000 */
[----:B------:R-:W-:-:S03]  /*13fe0*/  IMAD.HI.U32 R14, R2, R7, RZ ;  /* 0x00000007020e7227 */ /* 0x000fc600078e00ff */
[----:B------:R-:W-:Y:S01]  /*13ff0*/  IABS R13, R11 ;  /* 0x0000000b000d7213 */ /* 0x000fe20000000000 */
[----:B------:R-:W-:Y:S02]  /*14000*/  VIADD R9, R5, 0x7a ;  /* 0x0000007a05097836 */ /* 0x000fe40000000000 */
[----:B------:R-:W-:Y:S02]  /*14010*/  @!P0 IMAD.IADD R0, R0, 0x1, -R3 ;  /* 0x0000000100008824 */ /* 0x000fe400078e0a03 */
[----:B0-----:R-:W-:Y:S01]  /*14020*/  IMAD.MOV.U32 R15, RZ, RZ, R8 ;  /* 0x000000ffff0f7224 */ /* 0x001fe200078e0008 */
[----:B------:R-:W-:Y:S01]  /*14030*/  IABS R21, R9 ;  /* 0x0000000900157213 */ /* 0x000fe20000000000 */
[----:B------:R-:W-:Y:S02]  /*14040*/  IMAD.MOV R8, RZ, RZ, -R14 ;  /* 0x000000ffff087224 */ /* 0x000fe400078e0a0e */
[----:B------:R-:W-:-:S04]  /*14050*/  IMAD.HI.U32 R12, R2, R13, RZ ;  /* 0x0000000d020c7227 */ /* 0x000fc800078e00ff */
[----:B------:R-:W-:Y:S02]  /*14060*/  IMAD R8, R3, R8, R7 ;  /* 0x0000000803087224 */ /* 0x000fe400078e0207 */
[----:B------:R-:W-:Y:S01]  /*14070*/  @!P4 IMAD.MOV R15, RZ, RZ, -R15 ;  /* 0x000000ffff0fc224 */ /* 0x000fe200078e0a0f */
[----:B------:R-:W-:Y:S01]  /*14080*/  ISETP.GE.AND P4, PT, R11, RZ, PT ;  /* 0x000000ff0b00720c */ /* 0x000fe20003f86270 */
[----:B------:R-:W-:Y:S01]  /*14090*/  @!P6 IMAD.IADD R10, R10, 0x1, -R3 ;  /* 0x000000010a0ae824 */ /* 0x000fe200078e0a03 */
[----:B------:R-:W-:Y:S01]  /*140a0*/  ISETP.GT.U32.AND P0, PT, R3, R8, PT ;  /* 0x000000080300720c */ /* 0x000fe20003f04070 */
[----:B------:R-:W-:Y:S01]  /*140b0*/  IMAD.MOV R11, RZ, RZ, -R12 ;  /* 0x000000ffff0b7224 */ /* 0x000fe200078e0a0c */
[----:B------:R0:W-:Y:S01]  /*140c0*/  STL [R1+0x314], R15 ;  /* 0x0003140f01007387 */ /* 0x0001e20000100800 */
[----:B------:R-:W-:Y:S01]  /*140d0*/  VIADD R14, R5, 0x79 ;  /* 0x00000079050e7836 */ /* 0x000fe20000000000 */
[C---:B------:R-:W-:Y:S01]  /*140e0*/  ISETP.GT.U32.AND P6, PT, R3.reuse, R10, PT ;  /* 0x0000000a0300720c */ /* 0x040fe20003fc4070 */
[----:B------:R-:W-:-:S02]  /*140f0*/  IMAD R13, R3, R11, R13 ;  /* 0x0000000b030d7224 */ /* 0x000fc400078e020d */
[----:B------:R-:W-:Y:S01]  /*14100*/  IMAD.HI.U32 R7, R2, R21, RZ ;  /* 0x0000001502077227 */ /* 0x000fe200078e00ff */
[----:B------:R-:W-:-:S03]  /*14110*/  IABS R24, R14 ;  /* 0x0000000e00187213 */ /* 0x000fc60000000000 */
[----:B------:R-:W-:Y:S02]  /*14120*/  IMAD.MOV R7, RZ, RZ, -R7 ;  /* 0x000000ffff077224 */ /* 0x000fe400078e0a07 */
[----:B0-----:R-:W-:Y:S02]  /*14130*/  IMAD.MOV.U32 R15, RZ, RZ, R0 ;  /* 0x000000ffff0f7224 */ /* 0x001fe400078e0000 */
[----:B------:R-:W-:Y:S02]  /*14140*/  @!P0 IMAD.IADD R8, R8, 0x1, -R3 ;  /* 0x0000000108088824 */ /* 0x000fe400078e0a03 */
[----:B------:R-:W-:Y:S01]  /*14150*/  @!P2 IMAD.MOV R15, RZ, RZ, -R15 ;  /* 0x000000ffff0fa224 */ /* 0x000fe200078e0a0f */
[C---:B------:R-:W-:Y:S01]  /*14160*/  ISETP.GT.U32.AND P2, PT, R3.reuse, R13, PT ;  /* 0x0000000d0300720c */ /* 0x040fe20003f44070 */
[C---:B------:R-:W-:Y:S01]  /*14170*/  IMAD R21, R3.reuse, R7, R21 ;  /* 0x0000000703157224 */ /* 0x040fe200078e0215 */
[----:B------:R-:W-:Y:S01]  /*14180*/  ISETP.GT.U32.AND P0, PT, R3, R8, PT ;  /* 0x000000080300720c */ /* 0x000fe20003f04070 */
[----:B------:R-:W-:Y:S01]  /*14190*/  VIADD R11, R5, 0x78 ;  /* 0x00000078050b7836 */ /* 0x000fe20000000000 */
[----:B------:R0:W-:Y:S01]  /*141a0*/  STL [R1+0x318], R15 ;  /* 0x0003180f01007387 */ /* 0x0001e20000100800 */
[----:B------:R-:W-:Y:S01]  /*141b0*/  @!P6 IMAD.IADD R10, R10, 0x1, -R3 ;  /* 0x000000010a0ae824 */ /* 0x000fe200078e0a03 */
[----:B------:R-:W-:Y:S01]  /*141c0*/  ISETP.GE.AND P6, PT, R9, RZ, PT ;  /* 0x000000ff0900720c */ /* 0x000fe20003fc6270 */
[----:B------:R-:W-:Y:S01]  /*141d0*/  IMAD.HI.U32 R7, R2, R24, RZ ;  /* 0x0000001802077227 */ /* 0x000fe200078e00ff */
[----:B------:R-:W-:-:S03]  /*141e0*/  IABS R12, R11 ;  /* 0x0000000b000c7213 */ /* 0x000fc60000000000 */
[----:B------:R-:W-:Y:S02]  /*141f0*/  IMAD.MOV.U32 R16, RZ, RZ, R10 ;  /* 0x000000ffff107224 */ /* 0x000fe400078e000a */
[----:B------:R-:W-:Y:S02]  /*14200*/  @!P2 IMAD.IADD R13, R13, 0x1, -R3 ;  /* 0x000000010d0da824 */ /* 0x000fe400078e0a03 */
[----:B------:R-:W-:Y:S02]  /*14210*/  IMAD.MOV R7, RZ, RZ, -R7 ;  /* 0x000000ffff077224 */ /* 0x000fe400078e0a07 */
[----:B------:R-:W-:Y:S01]  /*14220*/  @!P1 IMAD.MOV R16, RZ, RZ, -R16 ;  /* 0x000000ffff109224 */ /* 0x000fe200078e0a10 */
[C---:B------:R-:W-:Y:S01]  /*14230*/  ISETP.GT.U32.AND P2, PT, R3.reuse, R13, PT ;  /* 0x0000000d0300720c */ /* 0x040fe20003f44070 */
[C---:B------:R-:W-:Y:S01]  /*14240*/  IMAD R24, R3.reuse, R7, R24 ;  /* 0x0000000703187224 */ /* 0x040fe200078e0218 */
[C---:B------:R-:W-:Y:S01]  /*14250*/  ISETP.GT.U32.AND P1, PT, R3.reuse, R21, PT ;  /* 0x000000150300720c */ /* 0x040fe20003f24070 */
[----:B0-----:R-:W-:Y:S01]  /*14260*/  IMAD.HI.U32 R15, R2, R12, RZ ;  /* 0x0000000c020f7227 */ /* 0x001fe200078e00ff */
[----:B------:R0:W-:Y:S03]  /*14270*/  STL [R1+0x328], R16 ;  /* 0x0003281001007387 */ /* 0x0001e60000100800 */
[----:B------:R-:W-:Y:S01]  /*14280*/  @!P0 IMAD.IADD R8, R8, 0x1, -R3 ;  /* 0x0000000108088824 */ /* 0x000fe200078e0a03 */
[----:B------:R-:W-:Y:S01]  /*14290*/  ISETP.GT.U32.AND P0, PT, R3, R24, PT ;  /* 0x000000180300720c */ /* 0x000fe20003f04070 */
[----:B------:R-:W-:-:S02]  /*142a0*/  IMAD.MOV R15, RZ, RZ, -R15 ;  /* 0x000000ffff0f7224 */ /* 0x000fc400078e0a0f */
[----:B------:R-:W-:Y:S02]  /*142b0*/  VIADD R10, R5, 0x76 ;  /* 0x00000076050a7836 */ /* 0x000fe40000000000 */
[----:B------:R-:W-:Y:S02]  /*142c0*/  IMAD R12, R3, R15, R12 ;  /* 0x0000000f030c7224 */ /* 0x000fe400078e020c */
[--C-:B------:R-:W-:Y:S01]  /*142d0*/  @!P2 IMAD.IADD R13, R13, 0x1, -R3.reuse ;  /* 0x000000010d0da824 */ /* 0x100fe200078e0a03 */
[----:B------:R-:W-:Y:S01]  /*142e0*/  IABS R15, R10 ;  /* 0x0000000a000f7213 */ /* 0x000fe20000000000 */
[----:B------:R-:W-:Y:S01]  /*142f0*/  @!P1 IMAD.IADD R21, R21, 0x1, -R3 ;  /* 0x0000000115159824 */ /* 0x000fe200078e0a03 */
[----:B------:R-:W-:Y:S01]  /*14300*/  ISETP.GE.AND P2, PT, R14, RZ, PT ;  /* 0x000000ff0e00720c */ /* 0x000fe20003f46270 */
[----:B------:R-:W-:Y:S01]  /*14310*/  VIADD R0, R5, 0x77 ;  /* 0x0000007705007836 */ /* 0x000fe20000000000 */
[----:B------:R-:W-:Y:S01]  /*14320*/  ISETP.GT.U32.AND P1, PT, R3, R12, PT ;  /* 0x0000000c0300720c */ /* 0x000fe20003f24070 */
[----:B------:R-:W-:-:S02]  /*14330*/  IMAD.MOV.U32 R14, RZ, RZ, R15 ;  /* 0x000000ffff0e7224 */ /* 0x000fc400078e000f */
[----:B------:R-:W-:Y:S01]  /*14340*/  @!P0 IMAD.IADD R24, R24, 0x1, -R3 ;  /* 0x0000000118188824 */ /* 0x000fe200078e0a03 */
[----:B------:R-:W-:Y:S01]  /*14350*/  ISETP.GT.U32.AND P0, PT, R3, R21, PT ;  /* 0x000000150300720c */ /* 0x000fe20003f04070 */
[----:B------:R-:W-:Y:S01]  /*14360*/  IMAD.MOV.U32 R17, RZ, RZ, R8 ;  /* 0x000000ffff117224 */ /* 0x000fe200078e0008 */
[----:B------:R-:W-:Y:S01]  /*14370*/  IABS R9, R0 ;  /* 0x0000000000097213 */ /* 0x000fe20000000000 */
[----:B------:R-:W-:-:S04]  /*14380*/  IMAD.HI.U32 R8, R2, R14, RZ ;  /* 0x0000000e02087227 */ /* 0x000fc800078e00ff */
[----:B------:R-:W-:Y:S02]  /*14390*/  IMAD.MOV R8, RZ, RZ, -R8 ;  /* 0x000000ffff087224 */ /* 0x000fe400078e0a08 */
[----:B------:R-:W-:-:S04]  /*143a0*/  IMAD.HI.U32 R7, R2, R9, RZ ;  /* 0x0000000902077227 */ /* 0x000fc800078e00ff */
[----:B------:R-:W-:Y:S02]  /*143b0*/  IMAD R14, R3, R8, R14 ;  /* 0x00000008030e7224 */ /* 0x000fe400078e020e */
[----:B------:R-:W-:Y:S02]  /*143c0*/  IMAD.MOV R7, RZ, RZ, -R7 ;  /* 0x000000ffff077224 */ /* 0x000fe400078e0a07 */
[----:B------:R-:W-:Y:S01]  /*143d0*/  @!P0 IMAD.IADD R21, R21, 0x1, -R3 ;  /* 0x0000000115158824 */ /* 0x000fe200078e0a03 */
[C---:B------:R-:W-:Y:S01]  /*143e0*/  ISETP.GT.U32.AND P0, PT, R3.reuse, R14, PT ;  /* 0x0000000e0300720c */ /* 0x040fe20003f04070 */
[C---:B------:R-:W-:Y:S02]  /*143f0*/  IMAD R9, R3.reuse, R7, R9 ;  /* 0x0000000703097224 */ /* 0x040fe400078e0209 */
[----:B0-----:R-:W-:Y:S02]  /*14400*/  IMAD.MOV.U32 R16, RZ, RZ, R13 ;  /* 0x000000ffff107224 */ /* 0x001fe400078e000d */
        /* <DEDUP_REMOVED lines=8> */
[----:B------:R-:W-:Y:S01]  /*14490*/  IABS R13, R7 ;  /* 0x00000007000d7213 */ /* 0x000fe20000000000 */
[----:B------:R0:W-:Y:S01]  /*144a0*/  STL [R1+0x320], R16 ;  /* 0x0003201001007387 */ /* 0x0001e20000100800 */
[----:B------:R-:W-:Y:S01]  /*144b0*/  IABS R19, R8 ;  /* 0x0000000800137213 */ /* 0x000fe20000000000 */
[--C-:B------:R-:W-:Y:S01]  /*144c0*/  @!P1 IMAD.IADD R12, R12, 0x1, -R3.reuse ;  /* 0x000000010c0c9824 */ /* 0x100fe200078e0a03 */
[----:B------:R-:W-:Y:S01]  /*144d0*/  ISETP.GT.U32.AND P0, PT, R3, R14, PT ;  /* 0x0000000e0300720c */ /* 0x000fe20003f04070 */
[----:B------:R-:W-:Y:S01]  /*144e0*/  @!P5 IMAD.IADD R24, R24, 0x1, -R3 ;  /* 0x000000011818d824 */ /* 0x000fe200078e0a03 */
[----:B------:R-:W-:Y:S01]  /*144f0*/  ISETP.GE.AND P5, PT, R11, RZ, PT ;  /* 0x000000ff0b00720c */ /* 0x000fe20003fa6270 */
[----:B------:R-:W-:Y:S01]  /*14500*/  IMAD.HI.U32 R11, R2, R19, RZ ;  /* 0x00000013020b7227 */ /* 0x000fe200078e00ff */
[----:B------:R-:W-:-:S03]  /*14510*/  ISETP.GT.U32.AND P1, PT, R3, R12, PT ;  /* 0x0000000c0300720c */ /* 0x000fc60003f24070 */
[----:B0-----:R-:W-:-:S04]  /*14520*/  IMAD.HI.U32 R16, R2, R13, RZ ;  /* 0x0000000d02107227 */ /* 0x001fc800078e00ff */
[----:B------:R-:W-:Y:S02]  /*14530*/  @!P4 IMAD.IADD R9, R9, 0x1, -R3 ;  /* 0x000000010909c824 */ /* 0x000fe400078e0a03 */
[----:B------:R-:W-:Y:S02]  /*14540*/  IMAD.MOV R16, RZ, RZ, -R16 ;  /* 0x000000ffff107224 */ /* 0x000fe400078e0a10 */
[----:B------:R-:W-:Y:S01]  /*14550*/  VIADD R20, R5, 0x72 ;  /* 0x0000007205147836 */ /* 0x000fe20000000000 */
[C---:B------:R-:W-:Y:S01]  /*14560*/  ISETP.GT.U32.AND P4, PT, R3.reuse, R9, PT ;  /* 0x000000090300720c */ /* 0x040fe20003f84070 */
[----:B------:R-:W-:Y:S02]  /*14570*/  IMAD.MOV R11, RZ, RZ, -R11 ;  /* 0x000000ffff0b7224 */ /* 0x000fe400078e0a0b */
[C---:B------:R-:W-:Y:S01]  /*14580*/  IMAD R13, R3.reuse, R16, R13 ;  /* 0x00000010030d7224 */ /* 0x040fe200078e020d */
[----:B------:R-:W-:Y:S01]  /*14590*/  IABS R16, R20 ;  /* 0x0000001400107213 */ /* 0x000fe20000000000 */
[----:B------:R-:W-:-:S02]  /*145a0*/  IMAD R19, R3, R11, R19 ;  /* 0x0000000b03137224 */ /* 0x000fc400078e0213 */
[----:B------:R-:W-:Y:S02]  /*145b0*/  VIADD R23, R5, 0x73 ;  /* 0x0000007305177836 */ /* 0x000fe40000000000 */
[----:B------:R-:W-:Y:S01]  /*145c0*/  @!P0 IMAD.IADD R14, R14, 0x1, -R3 ;  /* 0x000000010e0e8824 */ /* 0x000fe200078e0a03 */
[----:B------:R-:W-:Y:S01]  /*145d0*/  ISETP.GT.U32.AND P0, PT, R3, R19, PT ;  /* 0x000000130300720c */ /* 0x000fe20003f04070 */
[----:B------:R-:W-:Y:S01]  /*145e0*/  IMAD.HI.U32 R18, R2, R16, RZ ;  /* 0x0000001002127227 */ /* 0x000fe200078e00ff */
[----:B------:R-:W-:-:S03]  /*145f0*/  IABS R15, R23 ;  /* 0x00000017000f7213 */ /* 0x000fc60000000000 */
[----:B------:R-:W-:Y:S02]  /*14600*/  IMAD.MOV R18, RZ, RZ, -R18 ;  /* 0x000000ffff127224 */ /* 0x000fe400078e0a12 */
[--C-:B------:R-:W-:Y:S01]  /*14610*/  @!P1 IMAD.IADD R12, R12, 0x1, -R3.reuse ;  /* 0x000000010c0c9824 */ /* 0x100fe200078e0a03 */
[----:B------:R-:W-:Y:S01]  /*14620*/  ISETP.GE.AND P1, PT, R0, RZ, PT ;  /* 0x000000ff0000720c */ /* 0x000fe20003f26270 */
[----:B------:R-:W-:Y:S01]  /*14630*/  @!P4 IMAD.IADD R9, R9, 0x1, -R3 ;  /* 0x000000010909c824 */ /* 0x000fe200078e0a03 */
[----:B------:R-:W-:Y:S01]  /*14640*/  ISETP.GT.U32.AND P4, PT, R3, R13, PT ;  /* 0x0000000d0300720c */ /* 0x000fe20003f84070 */
[----:B------:R-:W-:-:S04]  /*14650*/  IMAD.HI.U32 R0, R2, R15, RZ ;  /* 0x0000000f02007227 */ /* 0x000fc800078e00ff */
[----:B------:R-:W-:Y:S02]  /*14660*/  IMAD R16, R3, R18, R16 ;  /* 0x0000001203107224 */ /* 0x000fe400078e0210 */
[----:B------:R-:W-:Y:S02]  /*14670*/  VIADD R22, R5, 0x71 ;  /* 0x0000007105167836 */ /* 0x000fe40000000000 */
[----:B------:R-:W-:Y:S02]  /*14680*/  IMAD.MOV R0, RZ, RZ, -R0 ;  /* 0x000000ffff007224 */ /* 0x000fe400078e0a00 */
[----:B------:R-:W-:Y:S01]  /*14690*/  @!P0 IMAD.IADD R19, R19, 0x1, -R3 ;  /* 0x0000000113138824 */ /* 0x000fe200078e0a03 */
[C---:B------:R-:W-:Y:S01]  /*146a0*/  ISETP.GT.U32.AND P0, PT, R3.reuse, R16, PT ;  /* 0x000000100300720c */ /* 0x040fe20003f04070 */
[----:B------:R-:W-:Y:S01]  /*146b0*/  IMAD R15, R3, R0, R15 ;  /* 0x00000000030f7224 */ /* 0x000fe200078e020f */
[----:B------:R-:W-:Y:S01]  /*146c0*/  IABS R28, R22 ;  /* 0x00000016001c7213 */ /* 0x000fe20000000000 */
[----:B------:R-:W-:-:S02]  /*146d0*/  @!P4 IMAD.IADD R13, R13, 0x1, -R3 ;  /* 0x000000010d0dc824 */ /* 0x000fc400078e0a03 */
[----:B------:R-:W-:Y:S01]  /*146e0*/  @!P6 IMAD.MOV R21, RZ, RZ, -R21 ;  /* 0x000000ffff15e224 */ /* 0x000fe200078e0a15 */
[----:B------:R-:W-:Y:S01]  /*146f0*/  ISETP.GT.U32.AND P4, PT, R3, R15, PT ;  /* 0x0000000f0300720c */ /* 0x000fe20003f84070 */
[----:B------:R-:W-:-:S04]  /*14700*/  IMAD.HI.U32 R27, R2, R28, RZ ;  /* 0x0000001c021b7227 */ /* 0x000fc800078e00ff */
[----:B------:R-:W-:Y:S02]  /*14710*/  IMAD.MOV R27, RZ, RZ, -R27 ;  /* 0x000000ffff1b7224 */ /* 0x000fe400078e0a1b */
[--C-:B------:R-:W-:Y:S01]  /*14720*/  @!P0 IMAD.IADD R16, R16, 0x1, -R3.reuse ;  /* 0x0000000110108824 */ /* 0x100fe200078e0a03 */
[C---:B------:R-:W-:Y:S01]  /*14730*/  ISETP.GT.U32.AND P0, PT, R3.reuse, R13, PT ;  /* 0x0000000d0300720c */ /* 0x040fe20003f04070 */
[----:B------:R-:W-:Y:S02]  /*14740*/  IMAD R27, R3, R27, R28 ;  /* 0x0000001b031b7224 */ /* 0x000fe400078e021c */
[----:B------:R-:W2:Y:S01]  /*14750*/  LDL R28, [R1+0x1670] ;  /* 0x00167000011c7983 */ /* 0x000ea20000100800 */
[C---:B------:R-:W-:Y:S02]  /*14760*/  VIADD R11, R5.reuse, 0x6f ;  /* 0x0000006f050b7836 */ /* 0x040fe40000000000 */
[----:B------:R-:W-:Y:S01]  /*14770*/  VIADD R17, R5, 0x70 ;  /* 0x0000007005117836 */ /* 0x000fe20000000000 */
[----:B------:R0:W-:Y:S01]  /*14780*/  STL [R1+0x2c8], R21 ;  /* 0x0002c81501007387 */ /* 0x0001e20000100800 */
[----:B------:R-:W-:Y:S01]  /*14790*/  @!P4 IMAD.IADD R15, R15, 0x1, -R3 ;  /* 0x000000010f0fc824 */ /* 0x000fe200078e0a03 */
[----:B------:R-:W-:Y:S01]  /*147a0*/  IABS R25, R11 ;  /* 0x0000000b00197213 */ /* 0x000fe20000000000 */
[----:B------:R-:W-:Y:S01]  /*147b0*/  @!P2 IMAD.MOV R24, RZ, RZ, -R24 ;  /* 0x000000ffff18a224 */ /* 0x000fe200078e0a18 */
[----:B------:R-:W-:Y:S01]  /*147c0*/  IABS R0, R17 ;  /* 0x0000001100007213 */ /* 0x000fe20000000000 */
[----:B------:R-:W-:Y:S01]  /*147d0*/  VIADD R18, R5, 0x6e ;  /* 0x0000006e05127836 */ /* 0x000fe20000000000 */
[----:B------:R-:W-:Y:S01]  /*147e0*/  ISETP.GE.AND P4, PT, R10, RZ, PT ;  /* 0x000000ff0a00720c */ /* 0x000fe20003f86270 */
[----:B------:R-:W-:-:S04]  /*147f0*/  IMAD.HI.U32 R29, R2, R25, RZ ;  /* 0x00000019021d7227 */ /* 0x000fc800078e00ff */
[----:B0-----:R-:W-:Y:S02]  /*14800*/  IMAD.MOV.U32 R21, RZ, RZ, R12 ;  /* 0x000000ffff157224 */ /* 0x001fe400078e000c */
[----:B------:R-:W-:Y:S01]  /*14810*/  @!P0 IMAD.IADD R13, R13, 0x1, -R3 ;  /* 0x000000010d0d8824 */ /* 0x000fe200078e0a03 */
[C---:B------:R-:W-:Y:S01]  /*14820*/  ISETP.GT.U32.AND P2, PT, R3.reuse, R19, PT ;  /* 0x000000130300720c */ /* 0x040fe20003f44070 */
[----:B------:R-:W-:Y:S01]  /*14830*/  IMAD.MOV.U32 R12, RZ, RZ, R9 ;  /* 0x000000ffff0c7224 */ /* 0x000fe200078e0009 */
[C---:B------:R-:W-:Y:S01]  /*14840*/  ISETP.GT.U32.AND P6, PT, R3.reuse, R16, PT ;  /* 0x000000100300720c */ /* 0x040fe20003fc4070 */
[----:B------:R-:W-:Y:S01]  /*14850*/  @!P5 IMAD.MOV R21, RZ, RZ, -R21 ;  /* 0x000000ffff15d224 */ /* 0x000fe200078e0a15 */
[----:B------:R-:W-:Y:S01]  /*14860*/  IABS R10, R18 ;  /* 0x00000012000a7213 */ /* 0x000fe20000000000 */
[----:B------:R-:W-:Y:S01]  /*14870*/  @!P1 IMAD.MOV R12, RZ, RZ, -R12 ;  /* 0x000000ffff0c9224 */ /* 0x000fe200078e0a0c */
[C---:B------:R-:W-:Y:S01]  /*14880*/  ISETP.GT.U32.AND P1, PT, R3.reuse, R27, PT ;  /* 0x0000001b0300720c */ /* 0x040fe20003f24070 */
[----:B------:R-:W-:Y:S01]  /*14890*/  IMAD.HI.U32 R26, R2, R0, RZ ;  /* 0x00000000021a7227 */ /* 0x000fe200078e00ff */
[----:B------:R-:W-:-:S02]  /*148a0*/  ISETP.GT.U32.AND P5, PT, R3, R15, PT ;  /* 0x0000000f0300720c */ /* 0x000fc40003fa4070 */
[----:B------:R-:W-:Y:S01]  /*148b0*/  ISETP.GE.AND P0, PT, R7, RZ, PT ;  /* 0x000000ff0700720c */ /* 0x000fe20003f06270 */
[----:B------:R-:W-:Y:S01]  /*148c0*/  IMAD.MOV R29, RZ, RZ, -R29 ;  /* 0x000000ffff1d7224 */ /* 0x000fe200078e0a1d */
[----:B------:R-:W-:Y:S01]  /*148d0*/  STL [R1+0x2c4], R24 ;  /* 0x0002c41801007387 */ /* 0x000fe20000100800 */
[----:B------:R-:W-:Y:S02]  /*148e0*/  IMAD.MOV R26, RZ, RZ, -R26 ;  /* 0x000000ffff1a7224 */ /* 0x000fe400078e0a1a */
[C---:B------:R-:W-:Y:S01]  /*148f0*/  IMAD R25, R3.reuse, R29, R25 ;  /* 0x0000001d03197224 */ /* 0x040fe200078e0219 */
[----:B------:R-:W-:Y:S01]  /*14900*/  STL [R1+0x2c0], R21 ;  /* 0x0002c01501007387 */ /* 0x000fe20000100800 */
[----:B------:R-:W-:Y:S02]  /*14910*/  IMAD.MOV.U32 R9, RZ, RZ, R14 ;  /* 0x000000ffff097224 */ /* 0x000fe400078e000e */
[----:B------:R-:W-:Y:S01]  /*14920*/  IMAD R0, R3, R26, R0 ;  /* 0x0000001a03007224 */ /* 0x000fe200078e0200 */
[----:B------:R0:W-:Y:S01]  /*14930*/  STL [R1+0x2bc], R12 ;  /* 0x0002bc0c01007387 */ /* 0x0001e20000100800 */
[----:B------:R-:W-:Y:S01]  /*14940*/  @!P1 IMAD.IADD R27, R27, 0x1, -R3 ;  /* 0x000000011b1b9824 */ /* 0x000fe200078e0a03 */
[----:B------:R-:W-:Y:S01]  /*14950*/  ISETP.GE.AND P1, PT, R20, RZ, PT ;  /* 0x000000ff1400720c */ /* 0x000fe20003f26270 */
[----:B------:R-:W-:-:S04]  /*14960*/  IMAD.HI.U32 R7, R2, R10, RZ ;  /* 0x0000000a02077227 */ /* 0x000fc800078e00ff */
[----:B------:R-:W-:Y:S02]  /*14970*/  @!P5 IMAD.IADD R15, R15, 0x1, -R3 ;  /* 0x000000010f0fd824 */ /* 0x000fe400078e0a03 */
[----:B0-----:R-:W-:Y:S01]  /*14980*/  IMAD.MOV.U32 R12, RZ, RZ, R13 ;  /* 0x000000ffff0c7224 */ /* 0x001fe200078e000d */
[C---:B------:R-:W-:Y:S01]  /*14990*/  ISETP.GT.U32.AND P5, PT, R3.reuse, R25, PT ;  /* 0x000000190300720c */ /* 0x040fe20003fa4070 */
[----:B------:R-:W-:Y:S01]  /*149a0*/  @!P4 IMAD.MOV R9, RZ, RZ, -R9 ;  /* 0x000000ffff09c224 */ /* 0x000fe200078e0a09 */
[----:B------:R-:W-:Y:S01]  /*149b0*/  ISETP.GT.U32.AND P4, PT, R3, R0, PT ;  /* 0x000000000300720c */ /* 0x000fe20003f84070 */
[----:B------:R-:W-:Y:S02]  /*149c0*/  @!P0 IMAD.MOV R12, RZ, RZ, -R12 ;  /* 0x000000ffff0c8224 */ /* 0x000fe400078e0a0c */
[--C-:B------:R-:W-:Y:S01]  /*149d0*/  @!P2 IMAD.IADD R19, R19, 0x1, -R3.reuse ;  /* 0x000000011313a824 */ /* 0x100fe200078e0a03 */
[----:B------:R-:W-:Y:S01]  /*149e0*/  ISETP.GE.AND P2, PT, R8, RZ, PT ;  /* 0x000000ff0800720c */ /* 0x000fe20003f46270 */
[----:B------:R-:W-:-:S02]  /*149f0*/  @!P6 IMAD.IADD R16, R16, 0x1, -R3 ;  /* 0x000000011010e824 */ /* 0x000fc400078e0a03 */
[----:B------:R-:W-:Y:S01]  /*14a00*/  IMAD.MOV R7, RZ, RZ, -R7 ;  /* 0x000000ffff077224 */ /* 0x000fe200078e0a07 */
[----:B------:R-:W-:Y:S01]  /*14a10*/  STL [R1+0x2b8], R9 ;  /* 0x0002b80901007387 */ /* 0x000fe20000100800 */
[----:B------:R-:W-:Y:S02]  /*14a20*/  ISETP.GE.AND P6, PT, R23, RZ, PT ;  /* 0x000000ff1700720c */ /* 0x000fe40003fc6270 */
[C---:B------:R-:W-:Y:S01]  /*14a30*/  IMAD R10, R3.reuse, R7, R10 ;  /* 0x00000007030a7224 */ /* 0x040fe200078e020a */
[----:B------:R0:W-:Y:S01]  /*14a40*/  STL [R1+0x2b4], R12 ;  /* 0x0002b40c01007387 */ /* 0x0001e20000100800 */
[----:B------:R-:W-:Y:S01]  /*14a50*/  ISETP.GT.U32.AND P0, PT, R3, R27, PT ;  /* 0x0000001b0300720c */ /* 0x000fe20003f04070 */
[----:B------:R-:W-:Y:S02]  /*14a60*/  @!P5 IMAD.IADD R25, R25, 0x1, -R3 ;  /* 0x000000011919d824 */ /* 0x000fe400078e0a03 */
[----:B0-----:R-:W-:Y:S02]  /*14a70*/  IMAD.MOV.U32 R12, RZ, RZ, R16 ;  /* 0x000000ffff0c7224 */ /* 0x001fe400078e0010 */
[----:B------:R-:W-:-:S02]  /*14a80*/  IMAD.MOV.U32 R9, RZ, RZ, R19 ;  /* 0x000000ffff097224 */ /* 0x000fc400078e0013 */
[----:B------:R-:W-:Y:S01]  /*14a90*/  @!P1 IMAD.MOV R12, RZ, RZ, -R12 ;  /* 0x000000ffff0c9224 */ /* 0x000fe200078e0a0c */
[C---:B------:R-:W-:Y:S01]  /*14aa0*/  ISETP.GT.U32.AND P1, PT, R3.reuse, R10, PT ;  /* 0x0000000a0300720c */ /* 0x040fe20003f24070 */
[----:B------:R-:W-:Y:S01]  /*14ab0*/  @!P4 IMAD.IADD R0, R0, 0x1, -R3 ;  /* 0x000000010000c824 */ /* 0x000fe200078e0a03 */
[----:B------:R-:W-:Y:S01]  /*14ac0*/  ISETP.GE.AND P4, PT, R22, RZ, PT ;  /* 0x000000ff1600720c */ /* 0x000fe20003f86270 */
[----:B------:R-:W-:Y:S02]  /*14ad0*/  IMAD.MOV.U32 R13, RZ, RZ, R15 ;  /* 0x000000ffff0d7224 */ /* 0x000fe400078e000f */
[----:B------:R-:W-:Y:S01]  /*14ae0*/  @!P2 IMAD.MOV R9, RZ, RZ, -R9 ;  /* 0x000000ffff09a224 */ /* 0x000fe200078e0a09 */
[----:B------:R-:W-:Y:S01]  /*14af0*/  ISETP.GT.U32.AND P2, PT, R3, R25, PT ;  /* 0x000000190300720c */ /* 0x000fe20003f44070 */
[----:B------:R-:W-:Y:S02]  /*14b00*/  VIADD R7, R5, 0x6d ;  /* 0x0000006d05077836 */ /* 0x000fe40000000000 */
[----:B------:R-:W-:Y:S01]  /*14b10*/  @!P6 IMAD.MOV R13, RZ, RZ, -R13 ;  /* 0x000000ffff0de224 */ /* 0x000fe200078e0a0d */
[----:B------:R0:W-:Y:S01]  /*14b20*/  STL [R1+0x2ac], R9 ;  /* 0x0002ac0901007387 */ /* 0x0001e20000100800 */
[--C-:B------:R-:W-:Y:S01]  /*14b30*/  @!P0 IMAD.IADD R27, R27, 0x1, -R3.reuse ;  /* 0x000000011b1b8824 */ /* 0x100fe200078e0a03 */
[----:B------:R-:W-:Y:S01]  /*14b40*/  ISETP.GT.U32.AND P5, PT, R3, R0, PT ;  /* 0x000000000300720c */ /* 0x000fe20003fa4070 */
[----:B------:R-:W-:Y:S01]  /*14b50*/  @!P1 IMAD.IADD R10, R10, 0x1, -R3 ;  /* 0x000000010a0a9824 */ /* 0x000fe200078e0a03 */
[----:B------:R1:W-:Y:S01]  /*14b60*/  STL [R1+0x2a8], R13 ;  /* 0x0002a80d01007387 */ /* 0x0003e20000100800 */
[----:B------:R-:W-:-:S02]  /*14b70*/  ISETP.GE.AND P0, PT, R11, RZ, PT ;  /* 0x000000ff0b00720c */ /* 0x000fc40003f06270 */
[----:B0-----:R-:W-:Y:S01]  /*14b80*/  IABS R9, R7 ;  /* 0x0000000700097213 */ /* 0x001fe20000000000 */
[----:B-1----:R-:W-:Y:S01]  /*14b90*/  IMAD.MOV.U32 R13, RZ, RZ, R27 ;  /* 0x000000ffff0d7224 */ /* 0x002fe200078e001b */
[----:B------:R-:W-:-:S03]  /*14ba0*/  ISETP.GE.AND P6, PT, R17, RZ, PT ;  /* 0x000000ff1100720c */ /* 0x000fc60003fc6270 */
[----:B------:R-:W-:Y:S01]  /*14bb0*/  IMAD.HI.U32 R11, R2, R9, RZ ;  /* 0x00000009020b7227 */ /* 0x000fe200078e00ff */
[----:B------:R-:W-:-:S03]  /*14bc0*/  ISETP.GT.U32.AND P1, PT, R3, R10, PT ;  /* 0x0000000a0300720c */ /* 0x000fc60003f24070 */
[----:B------:R-:W-:Y:S02]  /*14bd0*/  VIADD R8, R5, 0x6c ;  /* 0x0000006c05087836 */ /* 0x000fe40000000000 */
[----:B------:R-:W-:Y:S02]  /*14be0*/  @!P4 IMAD.MOV R13, RZ, RZ, -R13 ;  /* 0x000000ffff0dc224 */ /* 0x000fe400078e0a0d */
[----:B------:R-:W-:Y:S02]  /*14bf0*/  @!P2 IMAD.IADD R25, R25, 0x1, -R3 ;  /* 0x000000011919a824 */ /* 0x000fe400078e0a03 */
[----:B------:R-:W-:Y:S01]  /*14c00*/  IMAD.MOV R11, RZ, RZ, -R11 ;  /* 0x000000ffff0b7224 */ /* 0x000fe200078e0a0b */
[----:B------:R0:W-:Y:S01]  /*14c10*/  STL [R1+0x2a4], R12 ;  /* 0x0002a40c01007387 */ /* 0x0001e20000100800 */
[----:B------:R-:W-:Y:S02]  /*14c20*/  IABS R20, R8 ;  /* 0x0000000800147213 */ /* 0x000fe40000000000 */
[----:B------:R-:W-:Y:S01]  /*14c30*/  ISETP.GE.AND P4, PT, R8, RZ, PT ;  /* 0x000000ff0800720c */ /* 0x000fe20003f86270 */
[----:B------:R1:W-:Y:S01]  /*14c40*/  STL [R1+0x26c], R13 ;  /* 0x00026c0d01007387 */ /* 0x0003e20000100800 */
[----:B------:R-:W-:-:S02]  /*14c50*/  IMAD R8, R3, R11, R9 ;  /* 0x0000000b03087224 */ /* 0x000fc400078e0209 */
[----:B------:R-:W-:Y:S01]  /*14c60*/  @!P5 IMAD.IADD R0, R0, 0x1, -R3 ;  /* 0x000000010000d824 */ /* 0x000fe200078e0a03 */
[----:B------:R-:W-:Y:S01]  /*14c70*/  ISETP.GE.AND P5, PT, R18, RZ, PT ;  /* 0x000000ff1200720c */ /* 0x000fe20003fa6270 */
[----:B0-----:R-:W-:-:S04]  /*14c80*/  IMAD.HI.U32 R12, R2, R20, RZ ;  /* 0x00000014020c7227 */ /* 0x001fc800078e00ff */
[----:B-1----:R-:W-:Y:S02]  /*14c90*/  IMAD.MOV.U32 R13, RZ, RZ, R25 ;  /* 0x000000ffff0d7224 */ /* 0x002fe400078e0019 */
[----:B------:R-:W-:Y:S02]  /*14ca0*/  @!P6 IMAD.MOV R0, RZ, RZ, -R0 ;  /* 0x000000ffff00e224 */ /* 0x000fe400078e0a00 */
[----:B------:R-:W-:Y:S01]  /*14cb0*/  @!P0 IMAD.MOV R13, RZ, RZ, -R13 ;  /* 0x000000ffff0d8224 */ /* 0x000fe200078e0a0d */
[C---:B------:R-:W-:Y:S01]  /*14cc0*/  ISETP.GT.U32.AND P0, PT, R3.reuse, R8, PT ;  /* 0x000000080300720c */ /* 0x040fe20003f04070 */
[----:B------:R-:W-:Y:S02]  /*14cd0*/  IMAD.MOV R12, RZ, RZ, -R12 ;  /* 0x000000ffff0c7224 */ /* 0x000fe400078e0a0c */
[----:B------:R-:W-:Y:S01]  /*14ce0*/  @!P1 IMAD.IADD R10, R10, 0x1, -R3 ;  /* 0x000000010a0a9824 */ /* 0x000fe200078e0a03 */
[----:B------:R0:W-:Y:S01]  /*14cf0*/  STL [R1+0x1d0], R0 ;  /* 0x0001d00001007387 */ /* 0x0001e20000100800 */
[----:B------:R-:W-:-:S02]  /*14d00*/  IMAD R20, R3, R12, R20 ;  /* 0x0000000c03147224 */ /* 0x000fc400078e0214 */
[----:B0-----:R-:W-:-:S06]  /*14d10*/  IMAD.MOV.U32 R0, RZ, RZ, R10 ;  /* 0x000000ffff007224 */ /* 0x001fcc00078e000a */
        /* <DEDUP_REMOVED lines=8> */
[----:B------:R-:W-:Y:S02]  /*14da0*/  ISETP.GE.AND P1, PT, R18, RZ, PT ;  /* 0x000000ff1200720c */ /* 0x000fe40003f26270 */
[----:B------:R-:W-:-:S02]  /*14db0*/  IABS R18, R18 ;  /* 0x0000001200127213 */ /* 0x000fc40000000000 */
[----:B------:R-:W-:Y:S02]  /*14dc0*/  IABS R16, R9 ;  /* 0x0000000900107213 */ /* 0x000fe40000000000 */
[----:B------:R-:W-:Y:S01]  /*14dd0*/  ISETP.GE.AND P6, PT, R9, RZ, PT ;  /* 0x000000ff0900720c */ /* 0x000fe20003fc6270 */
[----:B------:R-:W-:Y:S01]  /*14de0*/  @!P5 IMAD.IADD R20, R20, 0x1, -R3 ;  /* 0x000000011414d824 */ /* 0x000fe200078e0a03 */
[----:B------:R-:W-:Y:S01]  /*14df0*/  IABS R17, R7 ;  /* 0x0000000700117213 */ /* 0x000fe20000000000 */
[----:B------:R-:W-:-:S03]  /*14e00*/  IMAD.HI.U32 R9, R2, R18, RZ ;  /* 0x0000001202097227 */ /* 0x000fc600078e00ff */
[----:B------:R-:W-:Y:S01]  /*14e10*/  ISETP.GT.U32.AND P5, PT, R3, R20, PT ;  /* 0x000000140300720c */ /* 0x000fe20003fa4070 */
[----:B------:R-:W-:-:S04]  /*14e20*/  IMAD.HI.U32 R10, R2, R16, RZ ;  /* 0x00000010020a7227 */ /* 0x000fc800078e00ff */
[----:B------:R-:W-:Y:S02]  /*14e30*/  IMAD.MOV R9, RZ, RZ, -R9 ;  /* 0x000000ffff097224 */ /* 0x000fe400078e0a09 */
[----:B------:R-:W-:-:S04]  /*14e40*/  IMAD.HI.U32 R11, R2, R17, RZ ;  /* 0x00000011020b7227 */ /* 0x000fc800078e00ff */
[----:B------:R-:W-:Y:S02]  /*14e50*/  @!P0 IMAD.IADD R8, R8, 0x1, -R3 ;  /* 0x0000000108088824 */ /* 0x000fe400078e0a03 */
[----:B------:R-:W-:Y:S02]  /*14e60*/  IMAD.MOV R10, RZ, RZ, -R10 ;  /* 0x000000ffff0a7224 */ /* 0x000fe400078e0a0a */
[----:B------:R-:W-:Y:S02]  /*14e70*/  VIADD R22, R5, 0x68 ;  /* 0x0000006805167836 */ /* 0x000fe40000000000 */
[----:B------:R-:W-:Y:S02]  /*14e80*/  IMAD R18, R3, R9, R18 ;  /* 0x0000000903127224 */ /* 0x000fe400078e0212 */
[----:B------:R-:W-:Y:S02]  /*14e90*/  IMAD.MOV R11, RZ, RZ, -R11 ;  /* 0x000000ffff0b7224 */ /* 0x000fe400078e0a0b */
[----:B------:R-:W-:-:S02]  /*14ea0*/  IMAD.MOV.U32 R12, RZ, RZ, R8 ;  /* 0x000000ffff0c7224 */ /* 0x000fc400078e0008 */
[C---:B------:R-:W-:Y:S01]  /*14eb0*/  IMAD R16, R3.reuse, R10, R16 ;  /* 0x0000000a03107224 */ /* 0x040fe200078e0210 */
[----:B------:R-:W-:Y:S01]  /*14ec0*/  IABS R15, R22 ;  /* 0x00000016000f7213 */ /* 0x000fe20000000000 */
[C---:B------:R-:W-:Y:S02]  /*14ed0*/  IMAD R17, R3.reuse, R11, R17 ;  /* 0x0000000b03117224 */ /* 0x040fe400078e0211 */
[----:B------:R-:W-:Y:S01]  /*14ee0*/  @!P2 IMAD.MOV R12, RZ, RZ, -R12 ;  /* 0x000000ffff0ca224 */ /* 0x000fe200078e0a0c */
[C---:B------:R-:W-:Y:S01]  /*14ef0*/  ISETP.GT.U32.AND P2, PT, R3.reuse, R18, PT ;  /* 0x000000120300720c */ /* 0x040fe20003f44070 */
[----:B------:R-:W-:Y:S01]  /*14f00*/  @!P5 IMAD.IADD R20, R20, 0x1, -R3 ;  /* 0x000000011414d824 */ /* 0x000fe200078e0a03 */
[C---:B------:R-:W-:Y:S01]  /*14f10*/  ISETP.GT.U32.AND P0, PT, R3.reuse, R16, PT ;  /* 0x000000100300720c */ /* 0x040fe20003f04070 */
[----:B------:R-:W-:Y:S01]  /*14f20*/  IMAD.HI.U32 R10, R2, R15, RZ ;  /* 0x0000000f020a7227 */ /* 0x000fe200078e00ff */
[----:B------:R-:W-:Y:S01]  /*14f30*/  ISETP.GT.U32.AND P5, PT, R3, R17, PT ;  /* 0x000000110300720c */ /* 0x000fe20003fa4070 */
[----:B------:R0:W-:Y:S02]  /*14f40*/  STL [R1+0x268], R13 ;  /* 0x0002680d01007387 */ /* 0x0001e40000100800 */
[----:B------:R-:W-:-:S02]  /*14f50*/  IMAD.MOV R10, RZ, RZ, -R10 ;  /* 0x000000ffff0a7224 */ /* 0x000fc400078e0a0a */
[----:B------:R1:W-:Y:S02]  /*14f60*/  STL [R1+0x288], R0 ;  /* 0x0002880001007387 */ /* 0x0003e40000100800 */
[----:B------:R-:W-:Y:S02]  /*14f70*/  IMAD R15, R3, R10, R15 ;  /* 0x0000000a030f7224 */ /* 0x000fe400078e020f */
[--C-:B------:R-:W-:Y:S02]  /*14f80*/  @!P2 IMAD.IADD R18, R18, 0x1, -R3.reuse ;  /* 0x000000011212a824 */ /* 0x100fe400078e0a03 */
[C---:B0-----:R-:W-:Y:S02]  /*14f90*/  VIADD R13, R5.reuse, 0x67 ;  /* 0x00000067050d7836 */ /* 0x041fe40000000000 */
[----:B------:R-:W-:Y:S02]  /*14fa0*/  VIADD R10, R5, 0x66 ;  /* 0x00000066050a7836 */ /* 0x000fe40000000000 */
[--C-:B------:R-:W-:Y:S01]  /*14fb0*/  @!P0 IMAD.IADD R16, R16, 0x1, -R3.reuse ;  /* 0x0000000110108824 */ /* 0x100fe200078e0a03 */
[----:B-1----:R-:W-:Y:S01]  /*14fc0*/  IABS R0, R13 ;  /* 0x0000000d00007213 */ /* 0x002fe20000000000 */
[----:B------:R-:W-:Y:S01]  /*14fd0*/  @!P5 IMAD.IADD R17, R17, 0x1, -R3 ;  /* 0x000000011111d824 */ /* 0x000fe200078e0a03 */
[C---:B------:R-:W-:Y:S01]  /*14fe0*/  ISETP.GT.U32.AND P0, PT, R3.reuse, R15, PT ;  /* 0x0000000f0300720c */ /* 0x040fe20003f04070 */
[----:B------:R-:W-:Y:S01]  /*14ff0*/  IMAD.MOV.U32 R23, RZ, RZ, R20 ;  /* 0x000000ffff177224 */ /* 0x000fe200078e0014 */
[----:B------:R-:W-:Y:S01]  /*15000*/  ISETP.GT.U32.AND P5, PT, R3, R18, PT ;  /* 0x000000120300720c */ /* 0x000fe20003fa4070 */
[----:B------:R-:W-:Y:S01]  /*15010*/  IMAD.HI.U32 R9, R2, R0, RZ ;  /* 0x0000000002097227 */ /* 0x000fe200078e00ff */
[----:B------:R-:W-:-:S02]  /*15020*/  IABS R19, R10 ;  /* 0x0000000a00137213 */ /* 0x000fc40000000000 */
[C---:B------:R-:W-:Y:S01]  /*15030*/  ISETP.GT.U32.AND P2, PT, R3.reuse, R16, PT ;  /* 0x000000100300720c */ /* 0x040fe20003f44070 */
[----:B------:R-:W-:Y:S01]  /*15040*/  @!P4 IMAD.MOV R23, RZ, RZ, -R23 ;  /* 0x000000ffff17c224 */ /* 0x000fe200078e0a17 */
[----:B------:R-:W-:Y:S01]  /*15050*/  ISETP.GT.U32.AND P4, PT, R3, R17, PT ;  /* 0x000000110300720c */ /* 0x000fe20003f84070 */
[----:B------:R-:W-:Y:S02]  /*15060*/  IMAD.MOV R9, RZ, RZ, -R9 ;  /* 0x000000ffff097224 */ /* 0x000fe400078e0a09 */
[----:B------:R-:W-:-:S04]  /*15070*/  IMAD.HI.U32 R20, R2, R19, RZ ;  /* 0x0000001302147227 */ /* 0x000fc800078e00ff */
[----:B------:R-:W-:Y:S02]  /*15080*/  IMAD R8, R3, R9, R0 ;  /* 0x0000000903087224 */ /* 0x000fe400078e0200 */
[----:B------:R-:W-:Y:S02]  /*15090*/  IMAD.MOV R20, RZ, RZ, -R20 ;  /* 0x000000ffff147224 */ /* 0x000fe400078e0a14 */
[--C-:B------:R-:W-:Y:S02]  /*150a0*/  @!P0 IMAD.IADD R15, R15, 0x1, -R3.reuse ;  /* 0x000000010f0f8824 */ /* 0x100fe400078e0a03 */
[--C-:B------:R-:W-:Y:S01]  /*150b0*/  @!P5 IMAD.IADD R18, R18, 0x1, -R3.reuse ;  /* 0x000000011212d824 */ /* 0x100fe200078e0a03 */
[----:B------:R-:W-:Y:S01]  /*150c0*/  ISETP.GE.AND P5, PT, R7, RZ, PT ;  /* 0x000000ff0700720c */ /* 0x000fe20003fa6270 */
[----:B------:R-:W-:Y:S01]  /*150d0*/  @!P2 IMAD.IADD R16, R16, 0x1, -R3 ;  /* 0x000000011010a824 */ /* 0x000fe200078e0a03 */
[C---:B------:R-:W-:Y:S01]  /*150e0*/  ISETP.GT.U32.AND P2, PT, R3.reuse, R8, PT ;  /* 0x000000080300720c */ /* 0x040fe20003f44070 */
[C---:B------:R-:W-:Y:S01]  /*150f0*/  IMAD R7, R3.reuse, R20, R19 ;  /* 0x0000001403077224 */ /* 0x040fe200078e0213 */
[----:B------:R-:W-:Y:S01]  /*15100*/  ISETP.GT.U32.AND P0, PT, R3, R15, PT ;  /* 0x0000000f0300720c */ /* 0x000fe20003f04070 */
[----:B------:R-:W-:Y:S01]  /*15110*/  VIADD R11, R5, 0x65 ;  /* 0x00000065050b7836 */ /* 0x000fe20000000000 */
[----:B------:R0:W-:Y:S01]  /*15120*/  STL [R1+0x2a0], R12 ;  /* 0x0002a00c01007387 */ /* 0x0001e20000100800 */
[--C-:B------:R-:W-:Y:S01]  /*15130*/  @!P4 IMAD.IADD R17, R17, 0x1, -R3.reuse ;  /* 0x000000011111c824 */ /* 0x100fe200078e0a03 */
[----:B------:R-:W-:Y:S01]  /*15140*/  ISETP.GT.U32.AND P4, PT, R3, R7, PT ;  /* 0x000000070300720c */ /* 0x000fe20003f84070 */
[C---:B------:R-:W-:Y:S01]  /*15150*/  VIADD R0, R5.reuse, 0x63 ;  /* 0x0000006305007836 */ /* 0x040fe20000000000 */
[----:B------:R-:W-:Y:S01]  /*15160*/  IABS R21, R11 ;  /* 0x0000000b00157213 */ /* 0x000fe20000000000 */
[----:B0-----:R-:W-:Y:S01]  /*15170*/  VIADD R12, R5, 0x64 ;  /* 0x00000064050c7836 */ /* 0x001fe20000000000 */
[----:B------:R0:W-:Y:S03]  /*15180*/  STL [R1+0x270], R23 ;  /* 0x0002701701007387 */ /* 0x0001e60000100800 */
[--C-:B------:R-:W-:Y:S01]  /*15190*/  @!P2 IMAD.IADD R8, R8, 0x1, -R3.reuse ;  /* 0x000000010808a824 */ /* 0x100fe200078e0a03 */
[----:B------:R-:W-:Y:S01]  /*151a0*/  IABS R14, R12 ;  /* 0x0000000c000e7213 */ /* 0x000fe20000000000 */
[----:B------:R-:W-:Y:S01]  /*151b0*/  @!P0 IMAD.IADD R15, R15, 0x1, -R3 ;  /* 0x000000010f0f8824 */ /* 0x000fe200078e0a03 */
[----:B------:R-:W-:Y:S01]  /*151c0*/  IABS R9, R0 ;  /* 0x0000000000097213 */ /* 0x000fe20000000000 */
[----:B0-----:R-:W-:Y:S01]  /*151d0*/  IMAD.HI.U32 R23, R2, R21, RZ ;  /* 0x0000001502177227 */ /* 0x001fe200078e00ff */
[----:B------:R-:W-:-:S03]  /*151e0*/  ISETP.GE.AND P0, PT, R22, RZ, PT ;  /* 0x000000ff1600720c */ /* 0x000fc60003f06270 */
[----:B------:R-:W-:Y:S01]  /*151f0*/  IMAD.HI.U32 R20, R2, R14, RZ ;  /* 0x0000000e02147227 */ /* 0x000fe200078e00ff */
[----:B------:R-:W-:-:S03]  /*15200*/  ISETP.GE.AND P2, PT, R13, RZ, PT ;  /* 0x000000ff0d00720c */ /* 0x000fc60003f46270 */
[----:B------:R-:W-:Y:S02]  /*15210*/  IMAD.MOV R22, RZ, RZ, -R23 ;  /* 0x000000ffff167224 */ /* 0x000fe400078e0a17 */
[----:B------:R-:W-:Y:S01]  /*15220*/  @!P4 IMAD.IADD R7, R7, 0x1, -R3 ;  /* 0x000000010707c824 */ /* 0x000fe200078e0a03 */
[----:B------:R-:W-:Y:S01]  /*15230*/  ISETP.GT.U32.AND P4, PT, R3, R8, PT ;  /* 0x000000080300720c */ /* 0x000fe20003f84070 */
[----:B------:R-:W-:-:S04]  /*15240*/  IMAD.HI.U32 R19, R2, R9, RZ ;  /* 0x0000000902137227 */ /* 0x000fc800078e00ff */
[----:B------:R-:W-:Y:S02]  /*15250*/  IMAD.MOV R20, RZ, RZ, -R20 ;  /* 0x000000ffff147224 */ /* 0x000fe400078e0a14 */
[C---:B------:R-:W-:Y:S02]  /*15260*/  IMAD R13, R3.reuse, R22, R21 ;  /* 0x00000016030d7224 */ /* 0x040fe400078e0215 */
[----:B------:R-:W-:Y:S02]  /*15270*/  IMAD.MOV.U32 R25, RZ, RZ, R16 ;  /* 0x000000ffff197224 */ /* 0x000fe400078e0010 */
[----:B------:R-:W-:Y:S02]  /*15280*/  IMAD.MOV R19, RZ, RZ, -R19 ;  /* 0x000000ffff137224 */ /* 0x000fe400078e0a13 */
[----:B------:R-:W-:Y:S02]  /*15290*/  IMAD R14, R3, R20, R14 ;  /* 0x00000014030e7224 */ /* 0x000fe400078e020e */
[----:B------:R-:W-:-:S02]  /*152a0*/  IMAD.MOV.U32 R24, RZ, RZ, R18 ;  /* 0x000000ffff187224 */ /* 0x000fc400078e0012 */
[----:B------:R-:W-:Y:S01]  /*152b0*/  @!P6 IMAD.MOV R25, RZ, RZ, -R25 ;  /* 0x000000ffff19e224 */ /* 0x000fe200078e0a19 */
[C---:B------:R-:W-:Y:S01]  /*152c0*/  ISETP.GT.U32.AND P6, PT, R3.reuse, R13, PT ;  /* 0x0000000d0300720c */ /* 0x040fe20003fc4070 */
[C---:B------:R-:W-:Y:S02]  /*152d0*/  IMAD R9, R3.reuse, R19, R9 ;  /* 0x0000001303097224 */ /* 0x040fe400078e0209 */
[----:B------:R-:W-:Y:S01]  /*152e0*/  @!P5 IMAD.MOV R17, RZ, RZ, -R17 ;  /* 0x000000ffff11d224 */ /* 0x000fe200078e0a11 */
[C---:B------:R-:W-:Y:S01]  /*152f0*/  ISETP.GT.U32.AND P5, PT, R3.reuse, R14, PT ;  /* 0x0000000e0300720c */ /* 0x040fe20003fa4070 */
[----:B------:R-:W-:Y:S01]  /*15300*/  @!P1 IMAD.MOV R24, RZ, RZ, -R24 ;  /* 0x000000ffff189224 */ /* 0x000fe200078e0a18 */
[C---:B------:R-:W-:Y:S01]  /*15310*/  ISETP.GT.U32.AND P1, PT, R3.reuse, R7, PT ;  /* 0x000000070300720c */ /* 0x040fe20003f24070 */
[----:B------:R-:W-:Y:S01]  /*15320*/  @!P4 IMAD.IADD R8, R8, 0x1, -R3 ;  /* 0x000000010808c824 */ /* 0x000fe200078e0a03 */
[----:B------:R-:W-:Y:S01]  /*15330*/  ISETP.GT.U32.AND P4, PT, R3, R9, PT ;  /* 0x000000090300720c */ /* 0x000fe20003f84070 */
[----:B------:R-:W-:-:S02]  /*15340*/  IMAD.MOV.U32 R18, RZ, RZ, R15 ;  /* 0x000000ffff127224 */ /* 0x000fc400078e000f */
[C---:B------:R-:W-:Y:S01]  /*15350*/  VIADD R15, R5.reuse, 0x61 ;  /* 0x00000061050f7836 */ /* 0x040fe20000000000 */
[----:B------:R-:W-:Y:S01]  /*15360*/  STL [R1+0x17c], R25 ;  /* 0x00017c1901007387 */ /* 0x000fe20000100800 */
[----:B------:R-:W-:-:S03]  /*15370*/  VIADD R16, R5, 0x62 ;  /* 0x0000006205107836 */ /* 0x000fc60000000000 */
[----:B------:R-:W-:Y:S01]  /*15380*/  STL [R1+0x1d4], R24 ;  /* 0x0001d41801007387 */ /* 0x000fe20000100800 */
[----:B------:R-:W-:Y:S01]  /*15390*/  @!P0 IMAD.MOV R18, RZ, RZ, -R18 ;  /* 0x000000ffff128224 */ /* 0x000fe200078e0a12 */
[----:B------:R-:W-:Y:S02]  /*153a0*/  ISETP.GE.AND P0, PT, R10, RZ, PT ;  /* 0x000000ff0a00720c */ /* 0x000fe40003f06270 */
[----:B------:R0:W-:Y:S01]  /*153b0*/  STL [R1+0x23c], R17 ;  /* 0x00023c1101007387 */ /* 0x0001e20000100800 */
[--C-:B------:R-:W-:Y:S01]  /*153c0*/  @!P6 IMAD.IADD R13, R13, 0x1, -R3.reuse ;  /* 0x000000010d0de824 */ /* 0x100fe200078e0a03 */
[----:B------:R-:W-:Y:S01]  /*153d0*/  IABS R10, R16 ;  /* 0x00000010000a7213 */ /* 0x000fe20000000000 */
[--C-:B------:R-:W-:Y:S01]  /*153e0*/  @!P5 IMAD.IADD R14, R14, 0x1, -R3.reuse ;  /* 0x000000010e0ed824 */ /* 0x100fe200078e0a03 */
[----:B------:R-:W-:Y:S01]  /*153f0*/  ISETP.GE.AND P6, PT, R12, RZ, PT ;  /* 0x000000ff0c00720c */ /* 0x000fe20003fc6270 */
[----:B------:R-:W-:Y:S01]  /*15400*/  @!P1 IMAD.IADD R7, R7, 0x1, -R3 ;  /* 0x0000000107079824 */ /* 0x000fe200078e0a03 */
[----:B0-----:R-:W-:Y:S01]  /*15410*/  IABS R17, R15 ;  /* 0x0000000f00117213 */ /* 0x001fe20000000000 */
[----:B------:R0:W-:Y:S01]  /*15420*/  STL [R1+0x248], R18 ;  /* 0x0002481201007387 */ /* 0x0001e20000100800 */
[----:B------:R-:W-:Y:S01]  /*15430*/  ISETP.GE.AND P1, PT, R11, RZ, PT ;  /* 0x000000ff0b00720c */ /* 0x000fe20003f26270 */
[----:B------:R-:W-:Y:S01]  /*15440*/  IMAD.HI.U32 R11, R2, R10, RZ ;  /* 0x0000000a020b7227 */ /* 0x000fe200078e00ff */
[----:B------:R-:W-:-:S03]  /*15450*/  ISETP.GT.U32.AND P5, PT, R3, R13, PT ;  /* 0x0000000d0300720c */ /* 0x000fc60003fa4070 */
[----:B------:R-:W-:Y:S02]  /*15460*/  IMAD.MOV.U32 R12, RZ, RZ, R17 ;  /* 0x000000ffff0c7224 */ /* 0x000fe400078e0011 */
[----:B------:R-:W-:Y:S01]  /*15470*/  @!P4 IMAD.IADD R9, R9, 0x1, -R3 ;  /* 0x000000010909c824 */ /* 0x000fe200078e0a03 */
[----:B------:R-:W-:Y:S01]  /*15480*/  ISETP.GT.U32.AND P4, PT, R3, R14, PT ;  /* 0x0000000e0300720c */ /* 0x000fe20003f84070 */
[----:B0-----:R-:W-:Y:S02]  /*15490*/  IMAD.MOV.U32 R18, RZ, RZ, R8 ;  /* 0x000000ffff127224 */ /* 0x001fe400078e0008 */
[----:B------:R-:W-:-:S04]  /*154a0*/  IMAD.HI.U32 R8, R2, R12, RZ ;  /* 0x0000000c02087227 */ /* 0x000fc800078e00ff */
[----:B------:R-:W-:Y:S02]  /*154b0*/  IMAD.MOV R11, RZ, RZ, -R11 ;  /* 0x000000ffff0b7224 */ /* 0x000fe400078e0a0b */
[----:B------:R-:W-:Y:S02]  /*154c0*/  IMAD.MOV.U32 R17, RZ, RZ, R7 ;  /* 0x000000ffff117224 */ /* 0x000fe400078e0007 */
[----:B------:R-:W-:Y:S02]  /*154d0*/  IMAD.MOV R8, RZ, RZ, -R8 ;  /* 0x000000ffff087224 */ /* 0x000fe400078e0a08 */
[C---:B------:R-:W-:Y:S02]  /*154e0*/  IMAD R7, R3.reuse, R11, R10 ;  /* 0x0000000b03077224 */ /* 0x040fe400078e020a */
[----:B------:R-:W-:Y:S01]  /*154f0*/  @!P0 IMAD.MOV R17, RZ, RZ, -R17 ;  /* 0x000000ffff118224 */ /* 0x000fe200078e0a11 */
[----:B------:R-:W-:Y:S01]  /*15500*/  ISETP.GE.AND P0, PT, R0, RZ, PT ;  /* 0x000000ff0000720c */ /* 0x000fe20003f06270 */
[----:B------:R-:W-:-:S02]  /*15510*/  IMAD R0, R3, R8, R12 ;  /* 0x0000000803007224 */ /* 0x000fc400078e020c */
[--C-:B------:R-:W-:Y:S01]  /*15520*/  @!P5 IMAD.IADD R13, R13, 0x1, -R3.reuse ;  /* 0x000000010d0dd824 */ /* 0x100fe200078e0a03 */
[C---:B------:R-:W-:Y:S01]  /*15530*/  ISETP.GT.U32.AND P5, PT, R3.reuse, R7, PT ;  /* 0x000000070300720c */ /* 0x040fe20003fa4070 */
[----:B------:R-:W-:Y:S01]  /*15540*/  @!P4 IMAD.IADD R14, R14, 0x1, -R3 ;  /* 0x000000010e0ec824 */ /* 0x000fe200078e0a03 */
[C---:B------:R-:W-:Y:S01]  /*15550*/  ISETP.GT.U32.AND P4, PT, R3.reuse, R0, PT ;  /* 0x000000000300720c */ /* 0x040fe20003f84070 */
[----:B------:R-:W-:Y:S01]  /*15560*/  @!P2 IMAD.MOV R18, RZ, RZ, -R18 ;  /* 0x000000ffff12a224 */ /* 0x000fe200078e0a12 */
[----:B------:R-:W-:Y:S01]  /*15570*/  ISETP.GT.U32.AND P2, PT, R3, R9, PT ;  /* 0x000000090300720c */ /* 0x000fe20003f44070 */
[----:B------:R-:W-:-:S03]  /*15580*/  VIADD R11, R5, 0x60 ;  /* 0x00000060050b7836 */ /* 0x000fc60000000000 */
[----:B------:R0:W-:Y:S01]  /*15590*/  STL [R1+0x24c], R18 ;  /* 0x00024c1201007387 */ /* 0x0001e20000100800 */
[----:B------:R-:W-:Y:S01]  /*155a0*/  VIADD R12, R5, 0x5f ;  /* 0x0000005f050c7836 */ /* 0x000fe20000000000 */
[----:B------:R-:W-:-:S03]  /*155b0*/  IABS R10, R11 ;  /* 0x0000000b000a7213 */ /* 0x000fc60000000000 */
[--C-:B------:R-:W-:Y:S02]  /*155c0*/  @!P5 IMAD.IADD R7, R7, 0x1, -R3.reuse ;  /* 0x000000010707d824 */ /* 0x100fe400078e0a03 */
[----:B------:R-:W-:Y:S02]  /*155d0*/  @!P4 IMAD.IADD R0, R0, 0x1, -R3 ;  /* 0x000000010000c824 */ /* 0x000fe400078e0a03 */
[----:B0-----:R-:W-:-:S04]  /*155e0*/  IMAD.MOV.U32 R18, RZ, RZ, R13 ;  /* 0x000000ffff127224 */ /* 0x001fc800078e000d */
[----:B------:R-:W-:Y:S01]  /*155f0*/  @!P1 IMAD.MOV R18, RZ, RZ, -R18 ;  /* 0x000000ffff129224 */ /* 0x000fe200078e0a12 */
[C---:B------:R-:W-:Y:S01]  /*15600*/  ISETP.GT.U32.AND P1, PT, R3.reuse, R7, PT ;  /* 0x000000070300720c */ /* 0x040fe20003f24070 */
[----:B------:R-:W-:Y:S01]  /*15610*/  IMAD.HI.U32 R13, R2, R10, RZ ;  /* 0x0000000a020d7227 */ /* 0x000fe200078e00ff */
[----:B------:R-:W-:Y:S02]  /*15620*/  ISETP.GT.U32.AND P4, PT, R3, R0, PT ;  /* 0x000000000300720c */ /* 0x000fe40003f84070 */
[----:B------:R-:W-:Y:S01]  /*15630*/  IABS R20, R12 ;  /* 0x0000000c00147213 */ /* 0x000fe20000000000 */
[----:B------:R-:W-:Y:S01]  /*15640*/  @!P2 IMAD.IADD R9, R9, 0x1, -R3 ;  /* 0x000000010909a824 */ /* 0x000fe200078e0a03 */
[----:B------:R0:W-:Y:S01]  /*15650*/  STL [R1+0x250], R17 ;  /* 0x0002501101007387 */ /* 0x0001e20000100800 */
[----:B------:R-:W-:Y:S01]  /*15660*/  IMAD.MOV R13, RZ, RZ, -R13 ;  /* 0x000000ffff0d7224 */ /* 0x000fe200078e0a0d */
[----:B------:R-:W-:-:S03]  /*15670*/  ISETP.GE.AND P2, PT, R16, RZ, PT ;  /* 0x000000ff1000720c */ /* 0x000fc60003f46270 */
[----:B------:R-:W-:Y:S02]  /*15680*/  IMAD R10, R3, R13, R10 ;  /* 0x0000000d030a7224 */ /* 0x000fe400078e020a */
[----:B0-----:R-:W-:Y:S02]  /*15690*/  IMAD.MOV.U32 R17, RZ, RZ, R14 ;  /* 0x000000ffff117224 */ /* 0x001fe400078e000e */
[----:B------:R-:W-:Y:S02]  /*156a0*/  IMAD.MOV.U32 R14, RZ, RZ, R9 ;  /* 0x000000ffff0e7224 */ /* 0x000fe400078e0009 */
[----:B------:R-:W-:Y:S01]  /*156b0*/  IMAD.HI.U32 R9, R2, R20, RZ ;  /* 0x0000001402097227 */ /* 0x000fe200078e00ff */
[----:B------:R-:W-:-:S03]  /*156c0*/  ISETP.GE.AND P5, PT, R15, RZ, PT ;  /* 0x000000ff0f00720c */ /* 0x000fc60003fa6270 */
[----:B------:R-:W-:Y:S02]  /*156d0*/  IMAD.MOV R9, RZ, RZ, -R9 ;  /* 0x000000ffff097224 */ /* 0x000fe400078e0a09 */
[--C-:B------:R-:W-:Y:S02]  /*156e0*/  @!P1 IMAD.IADD R7, R7, 0x1, -R3.reuse ;  /* 0x0000000107079824 */ /* 0x100fe400078e0a03 */
[----:B------:R-:W-:Y:S01]  /*156f0*/  @!P4 IMAD.IADD R0, R0, 0x1, -R3 ;  /* 0x000000010000c824 */ /* 0x000fe200078e0a03 */
[C---:B------:R-:W-:Y:S01]  /*15700*/  ISETP.GT.U32.AND P4, PT, R3.reuse, R10, PT ;  /* 0x0000000a0300720c */ /* 0x040fe20003f84070 */
[----:B------:R-:W-:Y:S02]  /*15710*/  IMAD R20, R3, R9, R20 ;  /* 0x0000000903147224 */ /* 0x000fe400078e0214 */
[----:B------:R-:W-:Y:S02]  /*15720*/  IMAD.MOV.U32 R15, RZ, RZ, R7 ;  /* 0x000000ffff0f7224 */ /* 0x000fe400078e0007 */
[----:B------:R-:W-:-:S02]  /*15730*/  @!P6 IMAD.MOV R17, RZ, RZ, -R17 ;  /* 0x000000ffff11e224 */ /* 0x000fc400078e0a11 */
[----:B------:R-:W-:Y:S01]  /*15740*/  @!P2 IMAD.MOV R15, RZ, RZ, -R15 ;  /* 0x000000ffff0fa224 */ /* 0x000fe200078e0a0f */
[----:B------:R-:W-:Y:S01]  /*15750*/  ISETP.GT.U32.AND P2, PT, R3, R20, PT ;  /* 0x000000140300720c */ /* 0x000fe20003f44070 */
[----:B------:R-:W-:Y:S02]  /*15760*/  @!P0 IMAD.MOV R14, RZ, RZ, -R14 ;  /* 0x000000ffff0e8224 */ /* 0x000fe400078e0a0e */
[----:B------:R-:W-:Y:S01]  /*15770*/  VIADD R8, R5, 0x5e ;  /* 0x0000005e05087836 */ /* 0x000fe20000000000 */
[----:B------:R0:W-:Y:S01]  /*15780*/  STL [R1+0x254], R18 ;  /* 0x0002541201007387 */ /* 0x0001e20000100800 */
[----:B------:R-:W-:-:S03]  /*15790*/  @!P4 IMAD.IADD R10, R10, 0x1, -R3 ;  /* 0x000000010a0ac824 */ /* 0x000fc600078e0a03 */
[----:B------:R-:W-:Y:S01]  /*157a0*/  STL [R1+0x258], R17 ;  /* 0x0002581101007387 */ /* 0x000fe20000100800 */
[----:B------:R-:W-:-:S03]  /*157b0*/  IABS R19, R8 ;  /* 0x0000000800137213 */ /* 0x000fc60000000000 */
[----:B------:R1:W-:Y:S01]  /*157c0*/  STL [R1+0x264], R14 ;  /* 0x0002640e01007387 */ /* 0x0003e20000100800 */
[----:B0-----:R-:W-:Y:S01]  /*157d0*/  VIADD R18, R5, 0x5d ;  /* 0x0000005d05127836 */ /* 0x001fe20000000000 */
[----:B------:R-:W-:Y:S01]  /*157e0*/  ISETP.GE.AND P6, PT, R11, RZ, PT ;  /* 0x000000ff0b00720c */ /* 0x000fe20003fc6270 */
[----:B------:R-:W-:Y:S01]  /*157f0*/  IMAD.HI.U32 R11, R2, R19, RZ ;  /* 0x00000013020b7227 */ /* 0x000fe200078e00ff */
[----:B------:R-:W-:-:S03]  /*15800*/  ISETP.GT.U32.AND P4, PT, R3, R10, PT ;  /* 0x0000000a0300720c */ /* 0x000fc60003f84070 */
[----:B-1----:R-:W-:Y:S02]  /*15810*/  IMAD.MOV.U32 R14, RZ, RZ, R0 ;  /* 0x000000ffff0e7224 */ /* 0x002fe400078e0000 */
[----:B------:R-:W-:Y:S02]  /*15820*/  @!P2 IMAD.IADD R20, R20, 0x1, -R3 ;  /* 0x000000011414a824 */ /* 0x000fe400078e0a03 */
[----:B------:R-:W-:Y:S01]  /*15830*/  @!P5 IMAD.MOV R14, RZ, RZ, -R14 ;  /* 0x000000ffff0ed224 */ /* 0x000fe200078e0a0e */
[----:B------:R-:W-:Y:S02]  /*15840*/  ISETP.GE.AND P5, PT, R18, RZ, PT ;  /* 0x000000ff1200720c */ /* 0x000fe40003fa6270 */
[----:B------:R-:W-:Y:S01]  /*15850*/  IABS R18, R18 ;  /* 0x0000001200127213 */ /* 0x000fe20000000000 */
[----:B------:R-:W-:Y:S01]  /*15860*/  IMAD.MOV R11, RZ, RZ, -R11 ;  /* 0x000000ffff0b7224 */ /* 0x000fe200078e0a0b */
[----:B------:R-:W-:Y:S01]  /*15870*/  ISETP.GE.AND P1, PT, R8, RZ, PT ;  /* 0x000000ff0800720c */ /* 0x000fe20003f26270 */
[----:B------:R-:W-:Y:S01]  /*15880*/  VIADD R21, R5, 0x5c ;  /* 0x0000005c05157836 */ /* 0x000fe20000000000 */
[----:B------:R-:W-:Y:S01]  /*15890*/  ISETP.GT.U32.AND P2, PT, R3, R20, PT ;  /* 0x000000140300720c */ /* 0x000fe20003f44070 */
[----:B------:R-:W-:-:S04]  /*158a0*/  IMAD.HI.U32 R8, R2, R18, RZ ;  /* 0x0000001202087227 */ /* 0x000fc800078e00ff */
[C---:B------:R-:W-:Y:S01]  /*158b0*/  IMAD R19, R3.reuse, R11, R19 ;  /* 0x0000000b03137224 */ /* 0x040fe200078e0213 */
[----:B------:R-:W-:Y:S01]  /*158c0*/  IABS R11, R21 ;  /* 0x00000015000b7213 */ /* 0x000fe20000000000 */
[----:B------:R-:W-:Y:S02]  /*158d0*/  IMAD.MOV R8, RZ, RZ, -R8 ;  /* 0x000000ffff087224 */ /* 0x000fe400078e0a08 */
[----:B------:R-:W-:Y:S01]  /*158e0*/  @!P4 IMAD.IADD R10, R10, 0x1, -R3 ;  /* 0x000000010a0ac824 */ /* 0x000fe200078e0a03 */
[----:B------:R-:W-:Y:S01]  /*158f0*/  ISETP.GT.U32.AND P4, PT, R3, R19, PT ;  /* 0x000000130300720c */ /* 0x000fe20003f84070 */
[----:B------:R-:W-:-:S04]  /*15900*/  IMAD.HI.U32 R0, R2, R11, RZ ;  /* 0x0000000b02007227 */ /* 0x000fc800078e00ff */
[C---:B------:R-:W-:Y:S02]  /*15910*/  IMAD R18, R3.reuse, R8, R18 ;  /* 0x0000000803127224 */ /* 0x040fe400078e0212 */
[----:B------:R-:W-:Y:S02]  /*15920*/  IMAD.MOV R0, RZ, RZ, -R0 ;  /* 0x000000ffff007224 */ /* 0x000fe400078e0a00 */
[----:B------:R-:W-:Y:S01]  /*15930*/  @!P2 IMAD.IADD R20, R20, 0x1, -R3 ;  /* 0x000000011414a824 */ /* 0x000fe200078e0a03 */
[----:B------:R-:W-:Y:S01]  /*15940*/  ISETP.GT.U32.AND P2, PT, R3, R18, PT ;  /* 0x000000120300720c */ /* 0x000fe20003f44070 */
[----:B------:R-:W-:Y:S02]  /*15950*/  VIADD R16, R5, 0x5a ;  /* 0x0000005a05107836 */ /* 0x000fe40000000000 */
[----:B------:R-:W-:Y:S01]  /*15960*/  IMAD R11, R3, R0, R11 ;  /* 0x00000000030b7224 */ /* 0x000fe200078e020b */
[----:B------:R-:W-:Y:S01]  /*15970*/  ISETP.GE.AND P0, PT, R12, RZ, PT ;  /* 0x000000ff0c00720c */ /* 0x000fe20003f06270 */
[----:B------:R-:W-:Y:S01]  /*15980*/  @!P4 IMAD.IADD R19, R19, 0x1, -R3 ;  /* 0x000000011313c824 */ /* 0x000fe200078e0a03 */
[----:B------:R-:W-:Y:S01]  /*15990*/  IABS R12, R16 ;  /* 0x00000010000c7213 */ /* 0x000fe20000000000 */
[----:B------:R-:W-:Y:S01]  /*159a0*/  VIADD R7, R5, 0x5b ;  /* 0x0000005b05077836 */ /* 0x000fe20000000000 */
[----:B------:R-:W-:Y:S01]  /*159b0*/  ISETP.GT.U32.AND P4, PT, R3, R11, PT ;  /* 0x0000000b0300720c */ /* 0x000fe20003f84070 */
[----:B------:R0:W-:Y:S02]  /*159c0*/  STL [R1+0x25c], R15 ;  /* 0x00025c0f01007387 */ /* 0x0001e40000100800 */
[----:B------:R-:W-:-:S02]  /*159d0*/  IMAD.HI.U32 R8, R2, R12, RZ ;  /* 0x0000000c02087227 */ /* 0x000fc400078e00ff */
[----:B------:R1:W-:Y:S02]  /*159e0*/  STL [R1+0x260], R14 ;  /* 0x0002600e01007387 */ /* 0x0003e40000100800 */
[----:B------:R-:W-:Y:S01]  /*159f0*/  @!P2 IMAD.IADD R18, R18, 0x1, -R3 ;  /* 0x000000011212a824 */ /* 0x000fe200078e0a03 */
[----:B------:R-:W-:Y:S01]  /*15a00*/  ISETP.GT.U32.AND P2, PT, R3, R19, PT ;  /* 0x000000130300720c */ /* 0x000fe20003f44070 */
[----:B0-----:R-:W-:Y:S01]  /*15a10*/  VIADD R15, R5, 0x59 ;  /* 0x00000059050f7836 */ /* 0x001fe20000000000 */
[----:B-1----:R-:W-:Y:S01]  /*15a20*/  IABS R14, R7 ;  /* 0x00000007000e7213 */ /* 0x002fe20000000000 */
[----:B------:R-:W-:-:S03]  /*15a30*/  IMAD.MOV R8, RZ, RZ, -R8 ;  /* 0x000000ffff087224 */ /* 0x000fc600078e0a08 */
[----:B------:R-:W-:Y:S01]  /*15a40*/  IABS R9, R15 ;  /* 0x0000000f00097213 */ /* 0x000fe20000000000 */
[----:B------:R-:W-:Y:S02]  /*15a50*/  VIADD R17, R5, 0x58 ;  /* 0x0000005805117836 */ /* 0x000fe40000000000 */
[----:B------:R-:W-:-:S04]  /*15a60*/  IMAD.HI.U32 R13, R2, R14, RZ ;  /* 0x0000000e020d7227 */ /* 0x000fc800078e00ff */
[----:B------:R-:W-:Y:S01]  /*15a70*/  IMAD R12, R3, R8, R12 ;  /* 0x00000008030c7224 */ /* 0x000fe200078e020c */
[----:B------:R-:W-:Y:S01]  /*15a80*/  IABS R8, R17 ;  /* 0x0000001100087213 */ /* 0x000fe20000000000 */
[----:B------:R-:W-:Y:S02]  /*15a90*/  IMAD.MOV.U32 R22, RZ, RZ, R10 ;  /* 0x000000ffff167224 */ /* 0x000fe400078e000a */
[----:B------:R-:W-:Y:S01]  /*15aa0*/  @!P4 IMAD.IADD R11, R11, 0x1, -R3 ;  /* 0x000000010b0bc824 */ /* 0x000fe200078e0a03 */
[----:B------:R-:W-:Y:S01]  /*15ab0*/  ISETP.GT.U32.AND P4, PT, R3, R18, PT ;  /* 0x000000120300720c */ /* 0x000fe20003f84070 */
[----:B------:R-:W-:-:S04]  /*15ac0*/  IMAD.HI.U32 R0, R2, R9, RZ ;  /* 0x0000000902007227 */ /* 0x000fc800078e00ff */
[----:B------:R-:W-:Y:S02]  /*15ad0*/  IMAD.MOV R13, RZ, RZ, -R13 ;  /* 0x000000ffff0d7224 */ /* 0x000fe400078e0a0d */
[----:B------:R-:W-:Y:S01]  /*15ae0*/  @!P6 IMAD.MOV R22, RZ, RZ, -R22 ;  /* 0x000000ffff16e224 */ /* 0x000fe200078e0a16 */
[C---:B------:R-:W-:Y:S01]  /*15af0*/  ISETP.GT.U32.AND P6, PT, R3.reuse, R11, PT ;  /* 0x0000000b0300720c */ /* 0x040fe20003fc4070 */
[----:B------:R-:W-:Y:S02]  /*15b00*/  IMAD.MOV R0, RZ, RZ, -R0 ;  /* 0x000000ffff007224 */ /* 0x000fe400078e0a00 */
[----:B------:R-:W-:Y:S02]  /*15b10*/  IMAD R14, R3, R13, R14 ;  /* 0x0000000d030e7224 */ /* 0x000fe400078e020e */
[----:B------:R-:W-:-:S04]  /*15b20*/  IMAD.HI.U32 R23, R2, R8, RZ ;  /* 0x0000000802177227 */ /* 0x000fc800078e00ff */
[----:B------:R-:W-:Y:S01]  /*15b30*/  @!P2 IMAD.IADD R19, R19, 0x1, -R3 ;  /* 0x000000011313a824 */ /* 0x000fe200078e0a03 */
[C---:B------:R-:W-:Y:S01]  /*15b40*/  ISETP.GT.U32.AND P2, PT, R3.reuse, R12, PT ;  /* 0x0000000c0300720c */ /* 0x040fe20003f44070 */
[C---:B------:R-:W-:Y:S02]  /*15b50*/  IMAD R9, R3.reuse, R0, R9 ;  /* 0x0000000003097224 */ /* 0x040fe400078e0209 */
[----:B------:R-:W-:Y:S01]  /*15b60*/  @!P0 IMAD.MOV R20, RZ, RZ, -R20 ;  /* 0x000000ffff148224 */ /* 0x000fe200078e0a14 */
[C---:B------:R-:W-:Y:S01]  /*15b70*/  ISETP.GT.U32.AND P0, PT, R3.reuse, R14, PT ;  /* 0x0000000e0300720c */ /* 0x040fe20003f04070 */
[----:B------:R-:W-:Y:S02]  /*15b80*/  IMAD.MOV R23, RZ, RZ, -R23 ;  /* 0x000000ffff177224 */ /* 0x000fe400078e0a17 */
[----:B------:R-:W-:Y:S01]  /*15b90*/  @!P4 IMAD.IADD R18, R18, 0x1, -R3 ;  /* 0x000000011212c824 */ /* 0x000fe200078e0a03 */
[C---:B------:R-:W-:Y:S01]  /*15ba0*/  ISETP.GT.U32.AND P4, PT, R3.reuse, R9, PT ;  /* 0x000000090300720c */ /* 0x040fe20003f84070 */
[----:B------:R-:W-:-:S02]  /*15bb0*/  IMAD R8, R3, R23, R8 ;  /* 0x0000001703087224 */ /* 0x000fc400078e0208 */
[----:B------:R-:W-:Y:S01]  /*15bc0*/  VIADD R0, R5, 0x56 ;  /* 0x0000005605007836 */ /* 0x000fe20000000000 */
[----:B------:R-:W-:Y:S01]  /*15bd0*/  STL [R1+0x244], R22 ;  /* 0x0002441601007387 */ /* 0x000fe20000100800 */
[--C-:B------:R-:W-:Y:S01]  /*15be0*/  @!P6 IMAD.IADD R11, R11, 0x1, -R3.reuse ;  /* 0x000000010b0be824 */ /* 0x100fe200078e0a03 */
[----:B------:R-:W-:Y:S01]  /*15bf0*/  ISETP.GT.U32.AND P6, PT, R3, R8, PT ;  /* 0x000000080300720c */ /* 0x000fe20003fc4070 */
[----:B------:R-:W-:Y:S01]  /*15c00*/  @!P2 IMAD.IADD R12, R12, 0x1, -R3 ;  /* 0x000000010c0ca824 */ /* 0x000fe200078e0a03 */
[----:B------:R0:W-:Y:S01]  /*15c10*/  STL [R1+0x240], R20 ;  /* 0x0002401401007387 */ /* 0x0001e20000100800 */
[----:B------:R-:W-:Y:S02]  /*15c20*/  IMAD.MOV.U32 R25, RZ, RZ, R19 ;  /* 0x000000ffff197224 */ /* 0x000fe400078e0013 */
[----:B------:R-:W-:Y:S02]  /*15c30*/  VIADD R13, R5, 0x57 ;  /* 0x00000057050d7836 */ /* 0x000fe40000000000 */
[----:B------:R-:W-:Y:S01]  /*15c40*/  @!P0 IMAD.IADD R14, R14, 0x1, -R3 ;  /* 0x000000010e0e8824 */ /* 0x000fe200078e0a03 */
[----:B------:R-:W-:Y:S01]  /*15c50*/  ISETP.GE.AND P0, PT, R21, RZ, PT ;  /* 0x000000ff1500720c */ /* 0x000fe20003f06270 */
[----:B------:R-:W-:Y:S01]  /*15c60*/  @!P1 IMAD.MOV R25, RZ, RZ, -R25 ;  /* 0x000000ffff199224 */ /* 0x000fe200078e0a19 */
[----:B0-----:R-:W-:-:S02]  /*15c70*/  IABS R20, R0 ;  /* 0x0000000000147213 */ /* 0x001fc40000000000 */
[----:B------:R-:W-:Y:S01]  /*15c80*/  ISETP.GT.U32.AND P1, PT, R3, R12, PT ;  /* 0x0000000c0300720c */ /* 0x000fe20003f24070 */
[----:B------:R-:W-:Y:S02]  /*15c90*/  @!P4 IMAD.IADD R9, R9, 0x1, -R3 ;  /* 0x000000010909c824 */ /* 0x000fe400078e0a03 */
[----:B------:R-:W-:Y:S01]  /*15ca0*/  IMAD.HI.U32 R21, R2, R20, RZ ;  /* 0x0000001402157227 */ /* 0x000fe200078e00ff */
[----:B------:R-:W-:Y:S02]  /*15cb0*/  IABS R10, R13 ;  /* 0x0000000d000a7213 */ /* 0x000fe40000000000 */
[C---:B------:R-:W-:Y:S01]  /*15cc0*/  ISETP.GT.U32.AND P4, PT, R3.reuse, R14, PT ;  /* 0x0000000e0300720c */ /* 0x040fe20003f84070 */
[----:B------:R-:W-:Y:S02]  /*15cd0*/  IMAD.MOV R21, RZ, RZ, -R21 ;  /* 0x000000ffff157224 */ /* 0x000fe400078e0a15 */
[----:B------:R-:W-:Y:S01]  /*15ce0*/  @!P6 IMAD.IADD R8, R8, 0x1, -R3 ;  /* 0x000000010808e824 */ /* 0x000fe200078e0a03 */
[----:B------:R-:W-:Y:S01]  /*15cf0*/  ISETP.GT.U32.AND P6, PT, R3, R9, PT ;  /* 0x000000090300720c */ /* 0x000fe20003fc4070 */
[----:B------:R-:W-:-:S04]  /*15d00*/  IMAD.HI.U32 R22, R2, R10, RZ ;  /* 0x0000000a02167227 */ /* 0x000fc800078e00ff */
[----:B------:R-:W-:Y:S02]  /*15d10*/  IMAD.MOV.U32 R19, RZ, RZ, R11 ;  /* 0x000000ffff137224 */ /* 0x000fe400078e000b */
[----:B------:R-:W-:Y:S01]  /*15d20*/  IMAD R11, R3, R21, R20 ;  /* 0x00000015030b7224 */ /* 0x000fe200078e0214 */
[----:B------:R-:W-:Y:S01]  /*15d30*/  ISETP.GE.AND P2, PT, R7, RZ, PT ;  /* 0x000000ff0700720c */ /* 0x000fe20003f46270 */
[----:B------:R-:W-:Y:S02]  /*15d40*/  IMAD.MOV R22, RZ, RZ, -R22 ;  /* 0x000000ffff167224 */ /* 0x000fe400078e0a16 */
[----:B------:R-:W-:Y:S02]  /*15d50*/  IMAD.MOV.U32 R24, RZ, RZ, R18 ;  /* 0x000000ffff187224 */ /* 0x000fe400078e0012 */
[----:B------:R-:W-:Y:S02]  /*15d60*/  VIADD R7, R5, 0x55 ;  /* 0x0000005505077836 */ /* 0x000fe40000000000 */
[----:B------:R-:W-:Y:S01]  /*15d70*/  @!P1 IMAD.IADD R12, R12, 0x1, -R3 ;  /* 0x000000010c0c9824 */ /* 0x000fe200078e0a03 */
[C---:B------:R-:W-:Y:S01]  /*15d80*/  ISETP.GT.U32.AND P1, PT, R3.reuse, R11, PT ;  /* 0x0000000b0300720c */ /* 0x040fe20003f24070 */
[----:B------:R-:W-:-:S02]  /*15d90*/  IMAD R10, R3, R22, R10 ;  /* 0x00000016030a7224 */ /* 0x000fc400078e020a */
[----:B------:R-:W-:Y:S01]  /*15da0*/  @!P5 IMAD.MOV R24, RZ, RZ, -R24 ;  /* 0x000000ffff18d224 */ /* 0x000fe200078e0a18 */
[C---:B------:R-:W-:Y:S01]  /*15db0*/  ISETP.GT.U32.AND P5, PT, R3.reuse, R8, PT ;  /* 0x000000080300720c */ /* 0x040fe20003fa4070 */
[----:B------:R-:W-:Y:S01]  /*15dc0*/  @!P4 IMAD.IADD R14, R14, 0x1, -R3 ;  /* 0x000000010e0ec824 */ /* 0x000fe200078e0a03 */
[----:B------:R-:W-:Y:S02]  /*15dd0*/  IABS R18, R7 ;  /* 0x0000000700127213 */ /* 0x000fe40000000000 */
[----:B------:R-:W-:Y:S01]  /*15de0*/  ISETP.GE.AND P4, PT, R16, RZ, PT ;  /* 0x000000ff1000720c */ /* 0x000fe20003f86270 */
[----:B------:R-:W-:Y:S01]  /*15df0*/  @!P0 IMAD.MOV R19, RZ, RZ, -R19 ;  /* 0x000000ffff138224 */ /* 0x000fe200078e0a13 */
[----:B------:R-:W-:Y:S01]  /*15e00*/  ISETP.GT.U32.AND P0, PT, R3, R10, PT ;  /* 0x0000000a0300720c */ /* 0x000fe20003f04070 */
[--C-:B------:R-:W-:Y:S01]  /*15e10*/  @!P6 IMAD.IADD R9, R9, 0x1, -R3.reuse ;  /* 0x000000010909e824 */ /* 0x100fe200078e0a03 */
[----:B------:R-:W-:Y:S01]  /*15e20*/  ISETP.GE.AND P6, PT, R15, RZ, PT ;  /* 0x000000ff0f00720c */ /* 0x000fe20003fc6270 */
[----:B------:R-:W-:Y:S01]  /*15e30*/  IMAD.HI.U32 R16, R2, R18, RZ ;  /* 0x0000001202107227 */ /* 0x000fe200078e00ff */
[----:B------:R-:W-:Y:S03]  /*15e40*/  STL [R1+0x228], R25 ;  /* 0x0002281901007387 */ /* 0x000fe60000100800 */
[----:B------:R-:W-:Y:S01]  /*15e50*/  VIADD R15, R5, 0x54 ;  /* 0x00000054050f7836 */ /* 0x000fe20000000000 */
[----:B------:R-:W-:Y:S01]  /*15e60*/  STL [R1+0x1f0], R24 ;  /* 0x0001f01801007387 */ /* 0x000fe20000100800 */
[----:B------:R-:W-:-:S02]  /*15e70*/  @!P1 IMAD.IADD R11, R11, 0x1, -R3 ;  /* 0x000000010b0b9824 */ /* 0x000fc400078e0a03 */
[----:B------:R-:W-:Y:S01]  /*15e80*/  IMAD.MOV.U32 R20, RZ, RZ, R12 ;  /* 0x000000ffff147224 */ /* 0x000fe200078e000c */
[----:B------:R0:W-:Y:S01]  /*15e90*/  STL [R1+0x1d8], R19 ;  /* 0x0001d81301007387 */ /* 0x0001e20000100800 */
[----:B------:R-:W-:Y:S02]  /*15ea0*/  IMAD.MOV.U32 R21, RZ, RZ, R14 ;  /* 0x000000ffff157224 */ /* 0x000fe400078e000e */
[----:B------:R-:W-:Y:S01]  /*15eb0*/  @!P5 IMAD.IADD R8, R8, 0x1, -R3 ;  /* 0x000000010808d824 */ /* 0x000fe200078e0a03 */
[----:B------:R-:W-:Y:S01]  /*15ec0*/  ISETP.GE.AND P5, PT, R17, RZ, PT ;  /* 0x000000ff1100720c */ /* 0x000fe20003fa6270 */
[----:B------:R-:W-:Y:S02]  /*15ed0*/  @!P4 IMAD.MOV R20, RZ, RZ, -R20 ;  /* 0x000000ffff14c224 */ /* 0x000fe400078e0a14 */
[----:B0-----:R-:W-:Y:S01]  /*15ee0*/  IMAD.MOV R19, RZ, RZ, -R16 ;  /* 0x000000ffff137224 */ /* 0x001fe200078e0a10 */
[----:B------:R-:W-:Y:S01]  /*15ef0*/  IABS R16, R15 ;  /* 0x0000000f00107213 */ /* 0x000fe20000000000 */
[----:B------:R-:W-:Y:S01]  /*15f00*/  @!P2 IMAD.MOV R21, RZ, RZ, -R21 ;  /* 0x000000ffff15a224 */ /* 0x000fe200078e0a15 */
[----:B------:R-:W-:Y:S01]  /*15f10*/  ISETP.GT.U32.AND P4, PT, R3, R11, PT ;  /* 0x0000000b0300720c */ /* 0x000fe20003f84070 */
[----:B------:R-:W-:-:S02]  /*15f20*/  @!P0 IMAD.IADD R10, R10, 0x1, -R3 ;  /* 0x000000010a0a8824 */ /* 0x000fc400078e0a03 */
[----:B------:R-:W-:Y:S01]  /*15f30*/  IMAD.HI.U32 R12, R2, R16, RZ ;  /* 0x00000010020c7227 */ /* 0x000fe200078e00ff */
[----:B------:R-:W-:-:S03]  /*15f40*/  ISETP.GE.AND P0, PT, R13, RZ, PT ;  /* 0x000000ff0d00720c */ /* 0x000fc60003f06270 */
[----:B------:R-:W-:Y:S02]  /*15f50*/  @!P6 IMAD.MOV R9, RZ, RZ, -R9 ;  /* 0x000000ffff09e224 */ /* 0x000fe400078e0a09 */
[----:B------:R-:W-:Y:S01]  /*15f60*/  IMAD R13, R3, R19, R18 ;  /* 0x00000013030d7224 */ /* 0x000fe200078e0212 */
[----:B------:R-:W-:Y:S01]  /*15f70*/  STL [R1+0x180], R21 ;  /* 0x0001801501007387 */ /* 0x000fe20000100800 */
[----:B------:R-:W-:-:S03]  /*15f80*/  IMAD.MOV R12, RZ, RZ, -R12 ;  /* 0x000000ffff0c7224 */ /* 0x000fc600078e0a0c */
[----:B------:R-:W-:Y:S01]  /*15f90*/  STL [R1+0x18c], R20 ;  /* 0x00018c1401007387 */ /* 0x000fe20000100800 */
[----:B------:R-:W-:-:S03]  /*15fa0*/  ISETP.GT.U32.AND P2, PT, R3, R13, PT ;  /* 0x0000000d0300720c */ /* 0x000fc60003f44070 */
[----:B------:R0:W-:Y:S01]  /*15fb0*/  STL [R1+0x190], R9 ;  /* 0x0001900901007387 */ /* 0x0001e20000100800 */
[----:B------:R-:W-:Y:S02]  /*15fc0*/  @!P5 IMAD.MOV R8, RZ, RZ, -R8 ;  /* 0x000000ffff08d224 */ /* 0x000fe400078e0a08 */
[--C-:B------:R-:W-:Y:S02]  /*15fd0*/  @!P4 IMAD.IADD R11, R11, 0x1, -R3.reuse ;  /* 0x000000010b0bc824 */ /* 0x100fe400078e0a03 */
[C---:B0-----:R-:W-:Y:S01]  /*15fe0*/  IMAD R9, R3.reuse, R12, R16 ;  /* 0x0000000c03097224 */ /* 0x041fe200078e0210 */
[----:B------:R0:W-:Y:S04]  /*15ff0*/  STL [R1+0x198], R8 ;  /* 0x0001980801007387 */ /* 0x0001e80000100800 */
[----:B------:R-:W-:Y:S01]  /*16000*/  ISETP.GT.U32.AND P4, PT, R3, R9, PT ;  /* 0x000000090300720c */ /* 0x000fe20003f84070 */
[----:B------:R-:W-:-:S02]  /*16010*/  @!P2 IMAD.IADD R13, R13, 0x1, -R3 ;  /* 0x000000010d0da824 */ /* 0x000fc400078e0a03 */
[----:B0-----:R-:W-:Y:S01]  /*16020*/  VIADD R8, R5, 0x53 ;  /* 0x0000005305087836 */ /* 0x001fe20000000000 */
[----:B------:R-:W-:-:S04]  /*16030*/  ISETP.GT.U32.AND P1, PT, R3, R10, PT ;  /* 0x0000000a0300720c */ /* 0x000fc80003f24070 */
[----:B------:R-:W-:Y:S02]  /*16040*/  ISETP.GE.AND P2, PT, R8, RZ, PT ;  /* 0x000000ff0800720c */ /* 0x000fe40003f46270 */
[----:B------:R-:W-:-:S03]  /*16050*/  IABS R8, R8 ;  /* 0x0000000800087213 */ /* 0x000fc60000000000 */
[----:B------:R-:W-:Y:S01]  /*16060*/  @!P4 IMAD.IADD R9, R9, 0x1, -R3 ;  /* 0x000000010909c824 */ /* 0x000fe200078e0a03 */
[----:B------:R-:W-:Y:S01]  /*16070*/  ISETP.GT.U32.AND P4, PT, R3, R13, PT ;  /* 0x0000000d0300720c */ /* 0x000fe20003f84070 */
[----:B------:R-:W-:-:S04]  /*16080*/  IMAD.HI.U32 R16, R2, R8, RZ ;  /* 0x0000000802107227 */ /* 0x000fc800078e00ff */
[----:B------:R-:W-:Y:S02]  /*16090*/  IMAD.MOV R16, RZ, RZ, -R16 ;  /* 0x000000ffff107224 */ /* 0x000fe400078e0a10 */
[----:B------:R-:W-:Y:S02]  /*160a0*/  @!P1 IMAD.IADD R10, R10, 0x1, -R3 ;  /* 0x000000010a0a9824 */ /* 0x000fe400078e0a03 */
[----:B------:R-:W-:-:S04]  /*160b0*/  IMAD R8, R3, R16, R8 ;  /* 0x0000001003087224 */ /* 0x000fc800078e0208 */
[----:B------:R-:W-:Y:S01]  /*160c0*/  @!P4 IMAD.IADD R13, R13, 0x1, -R3 ;  /* 0x000000010d0dc824 */ /* 0x000fe200078e0a03 */
[----:B------:R-:W-:Y:S01]  /*160d0*/  ISETP.GE.AND P6, PT, R0, RZ, PT ;  /* 0x000000ff0000720c */ /* 0x000fe20003fc6270 */
[----:B------:R-:W-:Y:S01]  /*160e0*/  IMAD.MOV.U32 R17, RZ, RZ, R10 ;  /* 0x000000ffff117224 */ /* 0x000fe200078e000a */
[----:B------:R-:W-:Y:S01]  /*160f0*/  ISETP.GT.U32.AND P4, PT, R3, R8, PT ;  /* 0x000000080300720c */ /* 0x000fe20003f84070 */
[C---:B------:R-:W-:Y:S02]  /*16100*/  VIADD R0, R5.reuse, 0x51 ;  /* 0x0000005105007836 */ /* 0x040fe40000000000 */
[----:B------:R-:W-:Y:S01]  /*16110*/  VIADD R12, R5, 0x52 ;  /* 0x00000052050c7836 */ /* 0x000fe20000000000 */
[----:B------:R-:W-:Y:S01]  /*16120*/  ISETP.GE.AND P1, PT, R15, RZ, PT ;  /* 0x000000ff0f00720c */ /* 0x000fe20003f26270 */
[----:B------:R-:W-:Y:S01]  /*16130*/  @!P0 IMAD.MOV R17, RZ, RZ, -R17 ;  /* 0x000000ffff118224 */ /* 0x000fe200078e0a11 */
[----:B------:R-:W-:Y:S02]  /*16140*/  ISETP.GT.U32.AND P0, PT, R3, R9, PT ;  /* 0x000000090300720c */ /* 0x000fe40003f04070 */
[----:B------:R-:W-:-:S02]  /*16150*/  IABS R15, R0 ;  /* 0x00000000000f7213 */ /* 0x000fc40000000000 */
[----:B------:R-:W-:Y:S01]  /*16160*/  IABS R14, R12 ;  /* 0x0000000c000e7213 */ /* 0x000fe20000000000 */
[----:B------:R0:W-:Y:S01]  /*16170*/  STL [R1+0x19c], R17 ;  /* 0x00019c1101007387 */ /* 0x0001e20000100800 */
[----:B------:R-:W-:Y:S01]  /*16180*/  ISETP.GE.AND P5, PT, R7, RZ, PT ;  /* 0x000000ff0700720c */ /* 0x000fe20003fa6270 */
[----:B------:R-:W-:Y:S02]  /*16190*/  @!P4 IMAD.IADD R8, R8, 0x1, -R3 ;  /* 0x000000010808c824 */ /* 0x000fe400078e0a03 */
[----:B------:R-:W-:Y:S02]  /*161a0*/  VIADD R7, R5, 0x50 ;  /* 0x0000005005077836 */ /* 0x000fe40000000000 */
[----:B0-----:R-:W-:Y:S02]  /*161b0*/  IMAD.MOV.U32 R17, RZ, RZ, R11 ;  /* 0x000000ffff117224 */ /* 0x001fe400078e000b */
[----:B------:R-:W-:Y:S02]  /*161c0*/  IMAD.MOV.U32 R11, RZ, RZ, R15 ;  /* 0x000000ffff0b7224 */ /* 0x000fe400078e000f */
[----:B------:R-:W-:Y:S01]  /*161d0*/  IMAD.HI.U32 R15, R2, R14, RZ ;  /* 0x0000000e020f7227 */ /* 0x000fe200078e00ff */
[----:B------:R-:W-:-:S03]  /*161e0*/  ISETP.GT.U32.AND P4, PT, R3, R8, PT ;  /* 0x000000080300720c */ /* 0x000fc60003f84070 */
[----:B------:R-:W-:Y:S02]  /*161f0*/  IMAD.MOV R16, RZ, RZ, -R15 ;  /* 0x000000ffff107224 */ /* 0x000fe400078e0a0f */
[----:B------:R-:W-:Y:S01]  /*16200*/  @!P0 IMAD.IADD R9, R9, 0x1, -R3 ;  /* 0x0000000109098824 */ /* 0x000fe200078e0a03 */
[----:B------:R-:W-:Y:S01]  /*16210*/  ISETP.GE.AND P0, PT, R0, RZ, PT ;  /* 0x000000ff0000720c */ /* 0x000fe20003f06270 */
[C---:B------:R-:W-:Y:S01]  /*16220*/  IMAD R0, R3.reuse, R16, R14 ;  /* 0x0000001003007224 */ /* 0x040fe200078e020e */
[----:B------:R-:W-:Y:S01]  /*16230*/  IABS R10, R7 ;  /* 0x00000007000a7213 */ /* 0x000fe20000000000 */
[----:B------:R-:W-:Y:S02]  /*16240*/  IMAD.MOV.U32 R18, RZ, RZ, R13 ;  /* 0x000000ffff127224 */ /* 0x000fe400078e000d */
[----:B------:R-:W-:Y:S01]  /*16250*/  @!P6 IMAD.MOV R17, RZ, RZ, -R17 ;  /* 0x000000ffff11e224 */ /* 0x000fe200078e0a11 */
[----:B------:R-:W-:Y:S01]  /*16260*/  ISETP.GE.AND P6, PT, R12, RZ, PT ;  /* 0x000000ff0c00720c */ /* 0x000fe20003fc6270 */
[----:B------:R-:W-:Y:S01]  /*16270*/  @!P5 IMAD.MOV R18, RZ, RZ, -R18 ;  /* 0x000000ffff12d224 */ /* 0x000fe200078e0a12 */
[----:B------:R-:W-:Y:S01]  /*16280*/  ISETP.GT.U32.AND P5, PT, R3, R0, PT ;  /* 0x000000000300720c */ /* 0x000fe20003fa4070 */
[----:B------:R-:W-:-:S04]  /*16290*/  IMAD.HI.U32 R12, R2, R11, RZ ;  /* 0x0000000b020c7227 */ /* 0x000fc800078e00ff */
[----:B------:R-:W-:Y:S01]  /*162a0*/  IMAD.HI.U32 R15, R2, R10, RZ ;  /* 0x0000000a020f7227 */ /* 0x000fe200078e00ff */
[----:B------:R-:W-:Y:S03]  /*162b0*/  STL [R1+0x1a0], R17 ;  /* 0x0001a01101007387 */ /* 0x000fe60000100800 */
[----:B------:R-:W-:Y:S02]  /*162c0*/  IMAD.MOV R12, RZ, RZ, -R12 ;  /* 0x000000ffff0c7224 */ /* 0x000fe400078e0a0c */
[----:B------:R-:W-:Y:S02]  /*162d0*/  IMAD.MOV R15, RZ, RZ, -R15 ;  /* 0x000000ffff0f7224 */ /* 0x000fe400078e0a0f */
[----:B------:R-:W-:Y:S01]  /*162e0*/  @!P4 IMAD.IADD R8, R8, 0x1, -R3 ;  /* 0x000000010808c824 */ /* 0x000fe200078e0a03 */
[----:B------:R0:W-:Y:S01]  /*162f0*/  STL [R1+0x1c8], R18 ;  /* 0x0001c81201007387 */ /* 0x0001e20000100800 */
[----:B------:R-:W-:-:S02]  /*16300*/  IMAD R11, R3, R12, R11 ;  /* 0x0000000c030b7224 */ /* 0x000fc400078e020b */
[C---:B------:R-:W-:Y:S02]  /*16310*/  IMAD R10, R3.reuse, R15, R10 ;  /* 0x0000000f030a7224 */ /* 0x040fe400078e020a */
[----:B------:R-:W-:Y:S01]  /*16320*/  @!P5 IMAD.IADD R0, R0, 0x1, -R3 ;  /* 0x000000010000d824 */ /* 0x000fe200078e0a03 */
[----:B------:R-:W-:Y:S01]  /*16330*/  ISETP.GT.U32.AND P4, PT, R3, R11, PT ;  /* 0x0000000b0300720c */ /* 0x000fe20003f84070 */
[----:B0-----:R-:W-:-:S04]  /*16340*/  IMAD.MOV.U32 R18, RZ, RZ, R8 ;  /* 0x000000ffff127224 */ /* 0x001fc800078e0008 */
[----:B------:R-:W-:Y:S01]  /*16350*/  @!P2 IMAD.MOV R18, RZ, RZ, -R18 ;  /* 0x000000ffff12a224 */ /* 0x000fe200078e0a12 */
[C---:B------:R-:W-:Y:S01]  /*16360*/  ISETP.GT.U32.AND P2, PT, R3.reuse, R10, PT ;  /* 0x0000000a0300720c */ /* 0x040fe20003f44070 */
[----:B------:R-:W-:Y:S01]  /*16370*/  IMAD.MOV.U32 R17, RZ, RZ, R9 ;  /* 0x000000ffff117224 */ /* 0x000fe200078e0009 */
[----:B------:R-:W-:Y:S01]  /*16380*/  ISETP.GT.U32.AND P5, PT, R3, R0, PT ;  /* 0x000000000300720c */ /* 0x000fe20003fa4070 */
[----:B------:R-:W-:Y:S02]  /*16390*/  VIADD R13, R5, 0x4f ;  /* 0x0000004f050d7836 */ /* 0x000fe40000000000 */
[----:B------:R-:W-:Y:S01]  /*163a0*/  @!P1 IMAD.MOV R17, RZ, RZ, -R17 ;  /* 0x000000ffff119224 */ /* 0x000fe200078e0a11 */
[----:B------:R-:W-:Y:S01]  /*163b0*/  ISETP.GE.AND P1, PT, R7, RZ, PT ;  /* 0x000000ff0700720c */ /* 0x000fe20003f26270 */
[C---:B------:R-:W-:Y:S01]  /*163c0*/  VIADD R16, R5.reuse, 0x4e ;  /* 0x0000004e05107836 */ /* 0x040fe20000000000 */
[----:B------:R-:W-:Y:S01]  /*163d0*/  IABS R19, R13 ;  /* 0x0000000d00137213 */ /* 0x000fe20000000000 */
[----:B------:R-:W-:-:S02]  /*163e0*/  VIADD R7, R5, 0x4d ;  /* 0x0000004d05077836 */ /* 0x000fc40000000000 */
[--C-:B------:R-:W-:Y:S01]  /*163f0*/  @!P4 IMAD.IADD R11, R11, 0x1, -R3.reuse ;  /* 0x000000010b0bc824 */ /* 0x100fe200078e0a03 */
[----:B------:R-:W-:Y:S01]  /*16400*/  IABS R22, R16 ;  /* 0x0000001000167213 */ /* 0x000fe20000000000 */
[--C-:B------:R-:W-:Y:S01]  /*16410*/  @!P2 IMAD.IADD R10, R10, 0x1, -R3.reuse ;  /* 0x000000010a0aa824 */ /* 0x100fe200078e0a03 */
[----:B------:R-:W-:Y:S01]  /*16420*/  IABS R21, R7 ;  /* 0x0000000700157213 */ /* 0x000fe20000000000 */
[----:B------:R-:W-:Y:S01]  /*16430*/  IMAD.HI.U32 R14, R2, R19, RZ ;  /* 0x00000013020e7227 */ /* 0x000fe200078e00ff */
[C---:B------:R-:W-:Y:S02]  /*16440*/  ISETP.GT.U32.AND P4, PT, R3.reuse, R11, PT ;  /* 0x0000000b0300720c */ /* 0x040fe40003f84070 */
[----:B------:R-:W-:Y:S01]  /*16450*/  ISETP.GT.U32.AND P2, PT, R3, R10, PT ;  /* 0x0000000a0300720c */ /* 0x000fe20003f44070 */
[----:B------:R-:W-:Y:S01]  /*16460*/  @!P5 IMAD.IADD R0, R0, 0x1, -R3 ;  /* 0x000000010000d824 */ /* 0x000fe200078e0a03 */
[----:B------:R-:W-:Y:S01]  /*16470*/  ISETP.GE.AND P5, PT, R13, RZ, PT ;  /* 0x000000ff0d00720c */ /* 0x000fe20003fa6270 */
[C---:B------:R-:W-:Y:S01]  /*16480*/  IMAD.HI.U32 R12, R2.reuse, R22, RZ ;  /* 0x00000016020c7227 */ /* 0x040fe200078e00ff */
[----:B------:R0:W-:Y:S03]  /*16490*/  STL [R1+0x1cc], R17 ;  /* 0x0001cc1101007387 */ /* 0x0001e60000100800 */
[----:B------:R-:W-:-:S04]  /*164a0*/  IMAD.HI.U32 R9, R2, R21, RZ ;  /* 0x0000001502097227 */ /* 0x000fc800078e00ff */
[----:B------:R-:W-:Y:S02]  /*164b0*/  IMAD.MOV R13, RZ, RZ, -R14 ;  /* 0x000000ffff0d7224 */ /* 0x000fe400078e0a0e */
[----:B------:R-:W-:Y:S02]  /*164c0*/  IMAD.MOV R12, RZ, RZ, -R12 ;  /* 0x000000ffff0c7224 */ /* 0x000fe400078e0a0c */
[----:B0-----:R-:W-:Y:S02]  /*164d0*/  VIADD R17, R5, 0x4c ;  /* 0x0000004c05117836 */ /* 0x001fe40000000000 */
[----:B------:R-:W-:Y:S02]  /*164e0*/  IMAD.MOV R9, RZ, RZ, -R9 ;  /* 0x000000ffff097224 */ /* 0x000fe400078e0a09 */
[C---:B------:R-:W-:Y:S02]  /*164f0*/  IMAD R19, R3.reuse, R13, R19 ;  /* 0x0000000d03137224 */ /* 0x040fe400078e0213 */
[----:B------:R-:W-:Y:S01]  /*16500*/  IMAD.MOV.U32 R15, RZ, RZ, R0 ;  /* 0x000000ffff0f7224 */ /* 0x000fe200078e0000 */
[----:B------:R-:W-:Y:S01]  /*16510*/  IABS R20, R17 ;  /* 0x0000001100147213 */ /* 0x000fe20000000000 */
[----:B------:R-:W-:-:S02]  /*16520*/  IMAD R22, R3, R12, R22 ;  /* 0x0000000c03167224 */ /* 0x000fc400078e0216 */
[C---:B------:R-:W-:Y:S02]  /*16530*/  IMAD R21, R3.reuse, R9, R21 ;  /* 0x0000000903157224 */ /* 0x040fe400078e0215 */
[----:B------:R-:W-:Y:S01]  /*16540*/  @!P6 IMAD.MOV R15, RZ, RZ, -R15 ;  /* 0x000000ffff0fe224 */ /* 0x000fe200078e0a0f */
[----:B------:R-:W-:Y:S01]  /*16550*/  ISETP.GT.U32.AND P6, PT, R3, R19, PT ;  /* 0x000000130300720c */ /* 0x000fe20003fc4070 */
[----:B------:R-:W-:Y:S01]  /*16560*/  @!P4 IMAD.IADD R11, R11, 0x1, -R3 ;  /* 0x000000010b0bc824 */ /* 0x000fe200078e0a03 */
[----:B------:R-:W-:Y:S01]  /*16570*/  ISETP.GT.U32.AND P4, PT, R3, R22, PT ;  /* 0x000000160300720c */ /* 0x000fe20003f84070 */
[----:B------:R-:W-:-:S04]  /*16580*/  IMAD.HI.U32 R8, R2, R20, RZ ;  /* 0x0000001402087227 */ /* 0x000fc800078e00ff */
[--C-:B------:R-:W-:Y:S01]  /*16590*/  @!P2 IMAD.IADD R10, R10, 0x1, -R3.reuse ;  /* 0x000000010a0aa824 */ /* 0x100fe200078e0a03 */
[----:B------:R-:W-:Y:S01]  /*165a0*/  ISETP.GT.U32.AND P2, PT, R3, R21, PT ;  /* 0x000000150300720c */ /* 0x000fe20003f44070 */
[----:B------:R-:W-:Y:S02]  /*165b0*/  IMAD.MOV R8, RZ, RZ, -R8 ;  /* 0x000000ffff087224 */ /* 0x000fe400078e0a08 */
[----:B------:R-:W-:Y:S02]  /*165c0*/  VIADD R9, R5, 0x4b ;  /* 0x0000004b05097836 */ /* 0x000fe40000000000 */
[----:B------:R-:W-:Y:S02]  /*165d0*/  IMAD R20, R3, R8, R20 ;  /* 0x0000000803147224 */ /* 0x000fe400078e0214 */
[----:B------:R-:W-:Y:S01]  /*165e0*/  VIADD R8, R5, 0x4a ;  /* 0x0000004a05087836 */ /* 0x000fe20000000000 */
[----:B------:R-:W-:Y:S01]  /*165f0*/  IABS R23, R9 ;  /* 0x0000000900177213 */ /* 0x000fe20000000000 */
[--C-:B------:R-:W-:Y:S01]  /*16600*/  @!P6 IMAD.IADD R19, R19, 0x1, -R3.reuse ;  /* 0x000000011313e824 */ /* 0x100fe200078e0a03 */
[----:B------:R-:W-:Y:S01]  /*16610*/  STL [R1+0x1a4], R18 ;  /* 0x0001a41201007387 */ /* 0x000fe20000100800 */
[----:B------:R-:W-:Y:S01]  /*16620*/  @!P4 IMAD.IADD R22, R22, 0x1, -R3 ;  /* 0x000000011616c824 */ /* 0x000fe200078e0a03 */
[----:B------:R-:W-:Y:S01]  /*16630*/  ISETP.GT.U32.AND P6, PT, R3, R20, PT ;  /* 0x000000140300720c */ /* 0x000fe20003fc4070 */
[----:B------:R-:W-:Y:S01]  /*16640*/  IMAD.MOV.U32 R26, RZ, RZ, R11 ;  /* 0x000000ffff1a7224 */ /* 0x000fe200078e000b */
[----:B------:R0:W-:Y:S01]  /*16650*/  STL [R1+0x194], R15 ;  /* 0x0001940f01007387 */ /* 0x0001e20000100800 */
[----:B------:R-:W-:-:S04]  /*16660*/  IMAD.HI.U32 R24, R2, R23, RZ ;  /* 0x0000001702187227 */ /* 0x000fc800078e00ff */
[----:B------:R-:W-:Y:S01]  /*16670*/  @!P2 IMAD.IADD R21, R21, 0x1, -R3 ;  /* 0x000000011515a824 */ /* 0x000fe200078e0a03 */
[C---:B------:R-:W-:Y:S01]  /*16680*/  ISETP.GT.U32.AND P2, PT, R3.reuse, R19, PT ;  /* 0x000000130300720c */ /* 0x040fe20003f44070 */
[----:B------:R-:W-:Y:S01]  /*16690*/  @!P0 IMAD.MOV R26, RZ, RZ, -R26 ;  /* 0x000000ffff1a8224 */ /* 0x000fe200078e0a1a */
[----:B0-----:R-:W-:Y:S01]  /*166a0*/  IABS R15, R8 ;  /* 0x00000008000f7213 */ /* 0x001fe20000000000 */
[----:B------:R-:W-:Y:S01]  /*166b0*/  IMAD.MOV R24, RZ, RZ, -R24 ;  /* 0x000000ffff187224 */ /* 0x000fe200078e0a18 */
[----:B------:R-:W-:Y:S01]  /*166c0*/  ISETP.GT.U32.AND P0, PT, R3, R22, PT ;  /* 0x000000160300720c */ /* 0x000fe20003f04070 */
[----:B------:R-:W-:Y:S02]  /*166d0*/  VIADD R0, R5, 0x48 ;  /* 0x0000004805007836 */ /* 0x000fe40000000000 */
[----:B------:R-:W-:Y:S01]  /*166e0*/  IMAD.HI.U32 R14, R2, R15, RZ ;  /* 0x0000000f020e7227 */ /* 0x000fe200078e00ff */
[----:B------:R-:W-:-:S03]  /*166f0*/  ISETP.GE.AND P4, PT, R16, RZ, PT ;  /* 0x000000ff1000720c */ /* 0x000fc60003f86270 */
[----:B------:R-:W-:Y:S02]  /*16700*/  IMAD R16, R3, R24, R23 ;  /* 0x0000001803107224 */ /* 0x000fe400078e0217 */
[----:B------:R-:W-:Y:S02]  /*16710*/  VIADD R18, R5, 0x49 ;  /* 0x0000004905127836 */ /* 0x000fe40000000000 */
[----:B------:R-:W-:Y:S02]  /*16720*/  IMAD.MOV R24, RZ, RZ, -R14 ;  /* 0x000000ffff187224 */ /* 0x000fe400078e0a0e */
[----:B------:R-:W-:Y:S01]  /*16730*/  IMAD.MOV.U32 R25, RZ, RZ, R10 ;  /* 0x000000ffff197224 */ /* 0x000fe200078e000a */
[----:B------:R-:W-:Y:S01]  /*16740*/  IABS R12, R0 ;  /* 0x00000000000c7213 */ /* 0x000fe20000000000 */
[----:B------:R-:W-:Y:S01]  /*16750*/  @!P6 IMAD.IADD R20, R20, 0x1, -R3 ;  /* 0x000000011414e824 */ /* 0x000fe200078e0a03 */
[----:B------:R-:W-:Y:S01]  /*16760*/  IABS R13, R18 ;  /* 0x00000012000d7213 */ /* 0x000fe20000000000 */
[----:B------:R-:W-:Y:S01]  /*16770*/  @!P1 IMAD.MOV R25, RZ, RZ, -R25 ;  /* 0x000000ffff199224 */ /* 0x000fe200078e0a19 */
[C---:B------:R-:W-:Y:S01]  /*16780*/  ISETP.GT.U32.AND P1, PT, R3.reuse, R21, PT ;  /* 0x000000150300720c */ /* 0x040fe20003f24070 */
[----:B------:R-:W-:-:S02]  /*16790*/  IMAD R15, R3, R24, R15 ;  /* 0x00000018030f7224 */ /* 0x000fc400078e020f */
[----:B------:R-:W-:Y:S01]  /*167a0*/  @!P2 IMAD.IADD R19, R19, 0x1, -R3 ;  /* 0x000000011313a824 */ /* 0x000fe200078e0a03 */
[C---:B------:R-:W-:Y:S01]  /*167b0*/  ISETP.GT.U32.AND P2, PT, R3.reuse, R16, PT ;  /* 0x000000100300720c */ /* 0x040fe20003f44070 */
[----:B------:R-:W-:Y:S01]  /*167c0*/  IMAD.HI.U32 R10, R2, R12, RZ ;  /* 0x0000000c020a7227 */ /* 0x000fe200078e00ff */
[----:B------:R-:W-:-:S03]  /*167d0*/  ISETP.GT.U32.AND P6, PT, R3, R20, PT ;  /* 0x000000140300720c */ /* 0x000fc60003fc4070 */
[----:B------:R-:W-:Y:S01]  /*167e0*/  @!P0 IMAD.IADD R22, R22, 0x1, -R3 ;  /* 0x0000000116168824 */ /* 0x000fe200078e0a03 */
[----:B------:R-:W-:Y:S01]  /*167f0*/  ISETP.GT.U32.AND P0, PT, R3, R15, PT ;  /* 0x0000000f0300720c */ /* 0x000fe20003f04070 */
[----:B------:R-:W-:-:S04]  /*16800*/  IMAD.HI.U32 R23, R2, R13, RZ ;  /* 0x0000000d02177227 */ /* 0x000fc800078e00ff */
[----:B------:R-:W-:Y:S02]  /*16810*/  IMAD.MOV R10, RZ, RZ, -R10 ;  /* 0x000000ffff0a7224 */ /* 0x000fe400078e0a0a */
[----:B------:R-:W-:Y:S02]  /*16820*/  IMAD.MOV R23, RZ, RZ, -R23 ;  /* 0x000000ffff177224 */ /* 0x000fe400078e0a17 */
[C---:B------:R-:W-:Y:S02]  /*16830*/  IMAD R12, R3.reuse, R10, R12 ;  /* 0x0000000a030c7224 */ /* 0x040fe400078e020c */
[----:B------:R-:W-:Y:S02]  /*16840*/  IMAD R13, R3, R23, R13 ;  /* 0x00000017030d7224 */ /* 0x000fe400078e020d */
[--C-:B------:R-:W-:Y:S01]  /*16850*/  @!P1 IMAD.IADD R21, R21, 0x1, -R3.reuse ;  /* 0x0000000115159824 */ /* 0x100fe200078e0a03 */
[----:B------:R-:W-:Y:S01]  /*16860*/  ISETP.GE.AND P1, PT, R7, RZ, PT ;  /* 0x000000ff0700720c */ /* 0x000fe20003f26270 */
[--C-:B------:R-:W-:Y:S01]  /*16870*/  @!P2 IMAD.IADD R16, R16, 0x1, -R3.reuse ;  /* 0x000000011010a824 */ /* 0x100fe200078e0a03 */
[----:B------:R-:W-:Y:S01]  /*16880*/  ISETP.GT.U32.AND P2, PT, R3, R12, PT ;  /* 0x0000000c0300720c */ /* 0x000fe20003f44070 */
[----:B------:R-:W-:Y:S01]  /*16890*/  VIADD R7, R5, 0x46 ;  /* 0x0000004605077836 */ /* 0x000fe20000000000 */
[----:B------:R-:W-:Y:S01]  /*168a0*/  STL [R1+0x188], R26 ;  /* 0x0001881a01007387 */ /* 0x000fe20000100800 */
[--C-:B------:R-:W-:Y:S01]  /*168b0*/  @!P6 IMAD.IADD R20, R20, 0x1, -R3.reuse ;  /* 0x000000011414e824 */ /* 0x100fe200078e0a03 */
[----:B------:R-:W-:Y:S01]  /*168c0*/  ISETP.GT.U32.AND P6, PT, R3, R13, PT ;  /* 0x0000000d0300720c */ /* 0x000fe20003fc4070 */
[----:B------:R-:W-:Y:S01]  /*168d0*/  @!P0 IMAD.IADD R15, R15, 0x1, -R3 ;  /* 0x000000010f0f8824 */ /* 0x000fe200078e0a03 */
[----:B------:R0:W-:Y:S01]  /*168e0*/  STL [R1+0x184], R25 ;  /* 0x0001841901007387 */ /* 0x0001e20000100800 */
[----:B------:R-:W-:Y:S01]  /*168f0*/  ISETP.GE.AND P0, PT, R17, RZ, PT ;  /* 0x000000ff1100720c */ /* 0x000fe20003f06270 */
[----:B------:R-:W-:Y:S01]  /*16900*/  VIADD R14, R5, 0x47 ;  /* 0x00000047050e7836 */ /* 0x000fe20000000000 */
[----:B------:R-:W-:Y:S01]  /*16910*/  IABS R11, R7 ;  /* 0x00000007000b7213 */ /* 0x000fe20000000000 */
[----:B0-----:R-:W-:-:S03]  /*16920*/  IMAD.MOV.U32 R25, RZ, RZ, R22 ;  /* 0x000000ffff197224 */ /* 0x001fc600078e0016 */
[----:B------:R-:W-:Y:S01]  /*16930*/  IABS R23, R14 ;  /* 0x0000000e00177213 */ /* 0x000fe20000000000 */
[----:B------:R-:W-:Y:S02]  /*16940*/  IMAD.MOV.U32 R26, RZ, RZ, R19 ;  /* 0x000000ffff1a7224 */ /* 0x000fe400078e0013 */
[----:B------:R-:W-:Y:S01]  /*16950*/  @!P4 IMAD.MOV R25, RZ, RZ, -R25 ;  /* 0x000000ffff19c224 */ /* 0x000fe200078e0a19 */
[----:B------:R-:W-:Y:S01]  /*16960*/  ISETP.GT.U32.AND P4, PT, R3, R15, PT ;  /* 0x0000000f0300720c */ /* 0x000fe20003f84070 */
[----:B------:R-:W-:-:S04]  /*16970*/  IMAD.HI.U32 R19, R2, R11, RZ ;  /* 0x0000000b02137227 */ /* 0x000fc800078e00ff */
[----:B------:R-:W-:Y:S02]  /*16980*/  IMAD.MOV.U32 R22, RZ, RZ, R21 ;  /* 0x000000ffff167224 */ /* 0x000fe400078e0015 */
[----:B------:R-:W-:Y:S02]  /*16990*/  IMAD.MOV.U32 R21, RZ, RZ, R20 ;  /* 0x000000ffff157224 */ /* 0x000fe400078e0014 */
[----:B------:R-:W-:Y:S01]  /*169a0*/  @!P2 IMAD.IADD R12, R12, 0x1, -R3 ;  /* 0x000000010c0ca824 */ /* 0x000fe200078e0a03 */
[----:B------:R-:W-:Y:S01]  /*169b0*/  ISETP.GT.U32.AND P2, PT, R3, R16, PT ;  /* 0x000000100300720c */ /* 0x000fe20003f44070 */
[----:B------:R-:W-:Y:S02]  /*169c0*/  IMAD.MOV R20, RZ, RZ, -R19 ;  /* 0x000000ffff147224 */ /* 0x000fe400078e0a13 */
[----:B------:R-:W-:-:S04]  /*169d0*/  IMAD.HI.U32 R24, R2, R23, RZ ;  /* 0x0000001702187227 */ /* 0x000fc800078e00ff */
[----:B------:R-:W-:Y:S02]  /*169e0*/  @!P6 IMAD.IADD R13, R13, 0x1, -R3 ;  /* 0x000000010d0de824 */ /* 0x000fe400078e0a03 */
[----:B------:R-:W-:Y:S01]  /*169f0*/  @!P0 IMAD.MOV R21, RZ, RZ, -R21 ;  /* 0x000000ffff158224 */ /* 0x000fe200078e0a15 */
[----:B------:R-:W-:Y:S01]  /*16a00*/  ISETP.GE.AND P0, PT, R8, RZ, PT ;  /* 0x000000ff0800720c */ /* 0x000fe20003f06270 */
[C---:B------:R-:W-:Y:S02]  /*16a10*/  IMAD R8, R3.reuse, R20, R11 ;  /* 0x0000001403087224 */ /* 0x040fe400078e020b */
[----:B------:R-:W-:Y:S02]  /*16a20*/  IMAD.MOV R24, RZ, RZ, -R24 ;  /* 0x000000ffff187224 */ /* 0x000fe400078e0a18 */
[----:B------:R-:W-:Y:S01]  /*16a30*/  @!P5 IMAD.MOV R26, RZ, RZ, -R26 ;  /* 0x000000ffff1ad224 */ /* 0x000fe200078e0a1a */
[----:B------:R-:W-:Y:S01]  /*16a40*/  ISETP.GT.U32.AND P5, PT, R3, R13, PT ;  /* 0x0000000d0300720c */ /* 0x000fe20003fa4070 */
[----:B------:R-:W-:Y:S01]  /*16a50*/  VIADD R10, R5, 0x45 ;  /* 0x00000045050a7836 */ /* 0x000fe20000000000 */
[----:B------:R-:W-:Y:S01]  /*16a60*/  ISETP.GE.AND P6, PT, R9, RZ, PT ;  /* 0x000000ff0900720c */ /* 0x000fe20003fc6270 */
[----:B------:R-:W-:Y:S01]  /*16a70*/  @!P4 IMAD.IADD R15, R15, 0x1, -R3 ;  /* 0x000000010f0fc824 */ /* 0x000fe200078e0a03 */
[C---:B------:R-:W-:Y:S01]  /*16a80*/  ISETP.GT.U32.AND P4, PT, R3.reuse, R8, PT ;  /* 0x000000080300720c */ /* 0x040fe20003f84070 */
[----:B------:R-:W-:-:S02]  /*16a90*/  IMAD R9, R3, R24, R23 ;  /* 0x0000001803097224 */ /* 0x000fc400078e0217 */
[----:B------:R-:W-:Y:S01]  /*16aa0*/  @!P1 IMAD.MOV R22, RZ, RZ, -R22 ;  /* 0x000000ffff169224 */ /* 0x000fe200078e0a16 */
[C---:B------:R-:W-:Y:S01]  /*16ab0*/  ISETP.GT.U32.AND P1, PT, R3.reuse, R12, PT ;  /* 0x0000000c0300720c */ /* 0x040fe20003f24070 */
[--C-:B------:R-:W-:Y:S01]  /*16ac0*/  @!P2 IMAD.IADD R16, R16, 0x1, -R3.reuse ;  /* 0x000000011010a824 */ /* 0x100fe200078e0a03 */
[----:B------:R-:W-:Y:S02]  /*16ad0*/  IABS R17, R10 ;  /* 0x0000000a00117213 */ /* 0x000fe40000000000 */
[----:B------:R-:W-:Y:S01]  /*16ae0*/  ISETP.GT.U32.AND P2, PT, R3, R9, PT ;  /* 0x000000090300720c */ /* 0x000fe20003f44070 */
[----:B------:R-:W-:Y:S01]  /*16af0*/  STL [R1+0xc8], R26 ;  /* 0x0000c81a01007387 */ /* 0x000fe20000100800 */
[----:B------:R-:W-:Y:S02]  /*16b00*/  VIADD R11, R5, 0x44 ;  /* 0x00000044050b7836 */ /* 0x000fe40000000000 */
[----:B------:R-:W-:Y:S01]  /*16b10*/  IMAD.HI.U32 R19, R2, R17, RZ ;  /* 0x0000001102137227 */ /* 0x000fe200078e00ff */
[----:B------:R-:W-:Y:S03]  /*16b20*/  STL [R1+0x80], R25 ;  /* 0x0000801901007387 */ /* 0x000fe60000100800 */
[----:B------:R-:W-:Y:S01]  /*16b30*/  @!P5 IMAD.IADD R13, R13, 0x1, -R3 ;  /* 0x000000010d0dd824 */ /* 0x000fe200078e0a03 */
[----:B------:R0:W-:Y:S01]  /*16b40*/  STL [R1+0x78], R22 ;  /* 0x0000781601007387 */ /* 0x0001e20000100800 */
[----:B------:R-:W-:Y:S01]  /*16b50*/  IMAD.MOV R19, RZ, RZ, -R19 ;  /* 0x000000ffff137224 */ /* 0x000fe200078e0a13 */
[----:B------:R-:W-:Y:S01]  /*16b60*/  ISETP.GE.AND P5, PT, R18, RZ, PT ;  /* 0x000000ff1200720c */ /* 0x000fe20003fa6270 */
[--C-:B------:R-:W-:Y:S01]  /*16b70*/  @!P4 IMAD.IADD R8, R8, 0x1, -R3.reuse ;  /* 0x000000010808c824 */ /* 0x100fe200078e0a03 */
[----:B------:R1:W-:Y:S01]  /*16b80*/  STL [R1+0x74], R21 ;  /* 0x0000741501007387 */ /* 0x0003e20000100800 */
[----:B------:R-:W-:Y:S01]  /*16b90*/  IABS R18, R11 ;  /* 0x0000000b00127213 */ /* 0x000fe20000000000 */
[----:B------:R-:W-:Y:S01]  /*16ba0*/  @!P1 IMAD.IADD R12, R12, 0x1, -R3 ;  /* 0x000000010c0c9824 */ /* 0x000fe200078e0a03 */
[----:B------:R-:W-:Y:S01]  /*16bb0*/  ISETP.GE.AND P1, PT, R0, RZ, PT ;  /* 0x000000ff0000720c */ /* 0x000fe20003f26270 */
[----:B------:R-:W-:-:S02]  /*16bc0*/  IMAD R0, R3, R19, R17 ;  /* 0x0000001303007224 */ /* 0x000fc400078e0211 */
[----:B0-----:R-:W-:Y:S02]  /*16bd0*/  IMAD.MOV.U32 R22, RZ, RZ, R16 ;  /* 0x000000ffff167224 */ /* 0x001fe400078e0010 */
[----:B-1----:R-:W-:Y:S02]  /*16be0*/  IMAD.MOV.U32 R21, RZ, RZ, R15 ;  /* 0x000000ffff157224 */ /* 0x002fe400078e000f */
[----:B------:R-:W-:Y:S02]  /*16bf0*/  @!P2 IMAD.IADD R9, R9, 0x1, -R3 ;  /* 0x000000010909a824 */ /* 0x000fe400078e0a03 */
[----:B------:R-:W-:Y:S01]  /*16c00*/  @!P0 IMAD.MOV R21, RZ, RZ, -R21 ;  /* 0x000000ffff158224 */ /* 0x000fe200078e0a15 */
[C---:B------:R-:W-:Y:S01]  /*16c10*/  ISETP.GT.U32.AND P0, PT, R3.reuse, R8, PT ;  /* 0x000000080300720c */ /* 0x040fe20003f04070 */
[----:B------:R-:W-:Y:S02]  /*16c20*/  IMAD.MOV.U32 R15, RZ, RZ, R13 ;  /* 0x000000ffff0f7224 */ /* 0x000fe400078e000d */
[----:B------:R-:W-:Y:S01]  /*16c30*/  IMAD.HI.U32 R13, R2, R18, RZ ;  /* 0x00000012020d7227 */ /* 0x000fe200078e00ff */
[----:B------:R-:W-:-:S03]  /*16c40*/  ISETP.GT.U32.AND P2, PT, R3, R9, PT ;  /* 0x000000090300720c */ /* 0x000fc60003f44070 */
[----:B------:R-:W-:Y:S01]  /*16c50*/  @!P6 IMAD.MOV R22, RZ, RZ, -R22 ;  /* 0x000000ffff16e224 */ /* 0x000fe200078e0a16 */
[----:B------:R-:W-:Y:S01]  /*16c60*/  ISETP.GT.U32.AND P6, PT, R3, R0, PT ;  /* 0x000000000300720c */ /* 0x000fe20003fc4070 */
[----:B------:R-:W-:Y:S02]  /*16c70*/  IMAD.MOV R13, RZ, RZ, -R13 ;  /* 0x000000ffff0d7224 */ /* 0x000fe400078e0a0d */
[----:B------:R-:W-:Y:S01]  /*16c80*/  @!P5 IMAD.MOV R15, RZ, RZ, -R15 ;  /* 0x000000ffff0fd224 */ /* 0x000fe200078e0a0f */
[----:B------:R-:W-:Y:S01]  /*16c90*/  ISETP.GE.AND P5, PT, R7, RZ, PT ;  /* 0x000000ff0700720c */ /* 0x000fe20003fa6270 */
[----:B------:R-:W-:Y:S01]  /*16ca0*/  IMAD R7, R3, R13, R18 ;  /* 0x0000000d03077224 */ /* 0x000fe200078e0212 */
[----:B------:R-:W-:Y:S01]  /*16cb0*/  ISETP.GE.AND P4, PT, R14, RZ, PT ;  /* 0x000000ff0e00720c */ /* 0x000fe20003f86270 */
[----:B------:R-:W-:-:S03]  /*16cc0*/  @!P0 IMAD.IADD R8, R8, 0x1, -R3 ;  /* 0x0000000108088824 */ /* 0x000fc600078e0a03 */
[----:B------:R-:W-:Y:S01]  /*16cd0*/  ISETP.GT.U32.AND P0, PT, R3, R7, PT ;  /* 0x000000070300720c */ /* 0x000fe20003f04070 */
[--C-:B------:R-:W-:Y:S02]  /*16ce0*/  @!P2 IMAD.IADD R9, R9, 0x1, -R3.reuse ;  /* 0x000000010909a824 */ /* 0x100fe400078e0a03 */
[----:B------:R-:W-:Y:S01]  /*16cf0*/  @!P6 IMAD.IADD R0, R0, 0x1, -R3 ;  /* 0x000000010000e824 */ /* 0x000fe200078e0a03 */
[----:B------:R-:W-:Y:S01]  /*16d00*/  STL [R1+0x158], R22 ;  /* 0x0001581601007387 */ /* 0x000fe20000100800 */
[----:B------:R-:W-:-:S03]  /*16d10*/  ISETP.GE.AND P2, PT, R11, RZ, PT ;  /* 0x000000ff0b00720c */ /* 0x000fc60003f46270 */
[----:B------:R-:W-:Y:S01]  /*16d20*/  STL [R1+0x160], R21 ;  /* 0x0001601501007387 */ /* 0x000fe20000100800 */
[----:B------:R-:W-:Y:S01]  /*16d30*/  ISETP.GT.U32.AND P6, PT, R3, R0, PT ;  /* 0x000000000300720c */ /* 0x000fe20003fc4070 */
[C---:B------:R-:W-:Y:S02]  /*16d40*/  VIADD R11, R5.reuse, 0x43 ;  /* 0x00000043050b7836 */ /* 0x040fe40000000000 */
[----:B------:R0:W-:Y:S01]  /*16d50*/  STL [R1+0x164], R15 ;  /* 0x0001640f01007387 */ /* 0x0001e20000100800 */
[----:B------:R-:W-:Y:S01]  /*16d60*/  @!P1 IMAD.MOV R12, RZ, RZ, -R12 ;  /* 0x000000ffff0c9224 */ /* 0x000fe200078e0a0c */
[----:B------:R-:W-:Y:S01]  /*16d70*/  ISETP.GE.AND P1, PT, R10, RZ, PT ;  /* 0x000000ff0a00720c */ /* 0x000fe20003f26270 */
[----:B------:R-:W-:Y:S01]  /*16d80*/  VIADD R10, R5, 0x42 ;  /* 0x00000042050a7836 */ /* 0x000fe20000000000 */
[----:B------:R-:W-:Y:S01]  /*16d90*/  IABS R20, R11 ;  /* 0x0000000b00147213 */ /* 0x000fe20000000000 */
[----:B------:R-:W-:Y:S02]  /*16da0*/  IMAD.MOV.U32 R14, RZ, RZ, R8 ;  /* 0x000000ffff0e7224 */ /* 0x000fe400078e0008 */
[----:B0-----:R-:W-:-:S02]  /*16db0*/  IMAD.MOV.U32 R15, RZ, RZ, R9 ;  /* 0x000000ffff0f7224 */ /* 0x001fc400078e0009 */
[----:B------:R-:W-:Y:S02]  /*16dc0*/  @!P0 IMAD.IADD R7, R7, 0x1, -R3 ;  /* 0x0000000107078824 */ /* 0x000fe400078e0a03 */
[----:B------:R-:W-:Y:S01]  /*16dd0*/  @!P4 IMAD.MOV R15, RZ, RZ, -R15 ;  /* 0x000000ffff0fc224 */ /* 0x000fe200078e0a0f */
[----:B------:R0:W-:Y:S01]  /*16de0*/  STL [R1+0x168], R12 ;  /* 0x0001680c01007387 */ /* 0x0001e20000100800 */
[----:B------:R-:W-:Y:S01]  /*16df0*/  @!P5 IMAD.MOV R14, RZ, RZ, -R14 ;  /* 0x000000ffff0ed224 */ /* 0x000fe200078e0a0e */
[----:B------:R-:W-:Y:S02]  /*16e00*/  ISETP.GE.AND P5, PT, R10, RZ, PT ;  /* 0x000000ff0a00720c */ /* 0x000fe40003fa6270 */
[----:B------:R1:W-:Y:S01]  /*16e10*/  STL [R1+0x16c], R15 ;  /* 0x00016c0f01007387 */ /* 0x0003e20000100800 */
[----:B------:R-:W-:Y:S01]  /*16e20*/  ISETP.GT.U32.AND P0, PT, R3, R7, PT ;  /* 0x000000070300720c */ /* 0x000fe20003f04070 */
[----:B------:R-:W-:Y:S02]  /*16e30*/  @!P6 IMAD.IADD R0, R0, 0x1, -R3 ;  /* 0x000000010000e824 */ /* 0x000fe400078e0a03 */
[----:B0-----:R-:W-:Y:S01]  /*16e40*/  VIADD R12, R5, 0x41 ;  /* 0x00000041050c7836 */ /* 0x001fe20000000000 */
[----:B-1----:R-:W-:Y:S01]  /*16e50*/  IABS R15, R10 ;  /* 0x0000000a000f7213 */ /* 0x002fe20000000000 */
[----:B------:R-:W-:-:S03]  /*16e60*/  IMAD.HI.U32 R10, R2, R20, RZ ;  /* 0x00000014020a7227 */ /* 0x000fc600078e00ff */
[----:B------:R-:W-:Y:S02]  /*16e70*/  ISETP.GE.AND P6, PT, R12, RZ, PT ;  /* 0x000000ff0c00720c */ /* 0x000fe40003fc6270 */
[----:B------:R-:W-:Y:S01]  /*16e80*/  IABS R12, R12 ;  /* 0x0000000c000c7213 */ /* 0x000fe20000000000 */
[----:B------:R-:W-:Y:S02]  /*16e90*/  IMAD.MOV R10, RZ, RZ, -R10 ;  /* 0x000000ffff0a7224 */ /* 0x000fe400078e0a0a */
[----:B------:R-:W-:-:S04]  /*16ea0*/  IMAD.HI.U32 R9, R2, R15, RZ ;  /* 0x0000000f02097227 */ /* 0x000fc800078e00ff */
[----:B------:R-:W-:-:S04]  /*16eb0*/  IMAD.HI.U32 R8, R2, R12, RZ ;  /* 0x0000000c02087227 */ /* 0x000fc800078e00ff */
[----:B------:R-:W-:Y:S02]  /*16ec0*/  IMAD R20, R3, R10, R20 ;  /* 0x0000000a03147224 */ /* 0x000fe400078e0214 */
[----:B------:R-:W-:Y:S02]  /*16ed0*/  IMAD.MOV.U32 R13, RZ, RZ, R0 ;  /* 0x000000ffff0d7224 */ /* 0x000fe400078e0000 */
[----:B------:R-:W-:Y:S02]  /*16ee0*/  VIADD R21, R5, 0x40 ;  /* 0x0000004005157836 */ /* 0x000fe40000000000 */
[----:B------:R-:W-:Y:S02]  /*16ef0*/  IMAD.MOV R9, RZ, RZ, -R9 ;  /* 0x000000ffff097224 */ /* 0x000fe400078e0a09 */
[----:B------:R-:W-:Y:S02]  /*16f00*/  IMAD.MOV R8, RZ, RZ, -R8 ;  /* 0x000000ffff087224 */ /* 0x000fe400078e0a08 */
[----:B------:R-:W-:Y:S01]  /*16f10*/  @!P1 IMAD.MOV R13, RZ, RZ, -R13 ;  /* 0x000000ffff0d9224 */ /* 0x000fe200078e0a0d */
[----:B------:R-:W-:Y:S01]  /*16f20*/  ISETP.GT.U32.AND P1, PT, R3, R20, PT ;  /* 0x000000140300720c */ /* 0x000fe20003f24070 */
[----:B------:R-:W-:Y:S01]  /*16f30*/  @!P0 IMAD.IADD R7, R7, 0x1, -R3 ;  /* 0x0000000107078824 */ /* 0x000fe200078e0a03 */
[----:B------:R-:W-:Y:S01]  /*16f40*/  ISETP.GE.AND P4, PT, R11, RZ, PT ;  /* 0x000000ff0b00720c */ /* 0x000fe20003f86270 */
[C---:B------:R-:W-:Y:S01]  /*16f50*/  IMAD R15, R3.reuse, R9, R15 ;  /* 0x00000009030f7224 */ /* 0x040fe200078e020f */
[----:B------:R-:W-:Y:S01]  /*16f60*/  IABS R11, R21 ;  /* 0x00000015000b7213 */ /* 0x000fe20000000000 */
[----:B------:R-:W-:-:S02]  /*16f70*/  IMAD R12, R3, R8, R12 ;  /* 0x00000008030c7224 */ /* 0x000fc400078e020c */
[----:B------:R-:W-:Y:S01]  /*16f80*/  IMAD.MOV.U32 R10, RZ, RZ, R7 ;  /* 0x000000ffff0a7224 */ /* 0x000fe200078e0007 */
[----:B------:R-:W-:Y:S01]  /*16f90*/  ISETP.GT.U32.AND P0, PT, R3, R15, PT ;  /* 0x0000000f0300720c */ /* 0x000fe20003f04070 */
[----:B------:R-:W-:-:S04]  /*16fa0*/  IMAD.HI.U32 R0, R2, R11, RZ ;  /* 0x0000000b02007227 */ /* 0x000fc800078e00ff */
[----:B------:R-:W-:Y:S01]  /*16fb0*/  @!P2 IMAD.MOV R10, RZ, RZ, -R10 ;  /* 0x000000ffff0aa224 */ /* 0x000fe200078e0a0a */
[C---:B------:R-:W-:Y:S01]  /*16fc0*/  ISETP.GT.U32.AND P2, PT, R3.reuse, R12, PT ;  /* 0x0000000c0300720c */ /* 0x040fe20003f44070 */
[----:B------:R-:W-:Y:S02]  /*16fd0*/  IMAD.MOV R0, RZ, RZ, -R0 ;  /* 0x000000ffff007224 */ /* 0x000fe400078e0a00 */
[----:B------:R-:W-:Y:S02]  /*16fe0*/  @!P1 IMAD.IADD R20, R20, 0x1, -R3 ;  /* 0x0000000114149824 */ /* 0x000fe400078e0a03 */
[----:B------:R-:W-:Y:S02]  /*16ff0*/  IMAD R11, R3, R0, R11 ;  /* 0x00000000030b7224 */ /* 0x000fe400078e020b */
[----:B------:R-:W-:Y:S01]  /*17000*/  VIADD R17, R5, 0x3f ;  /* 0x0000003f05117836 */ /* 0x000fe20000000000 */
[----:B------:R-:W-:Y:S01]  /*17010*/  ISETP.GT.U32.AND P1, PT, R3, R20, PT ;  /* 0x000000140300720c */ /* 0x000fe20003f24070 */
[----:B------:R-:W-:-:S02]  /*17020*/  VIADD R0, R5, 0x3e ;  /* 0x0000003e05007836 */ /* 0x000fc40000000000 */
[--C-:B------:R-:W-:Y:S01]  /*17030*/  @!P0 IMAD.IADD R15, R15, 0x1, -R3.reuse ;  /* 0x000000010f0f8824 */ /* 0x100fe200078e0a03 */
[----:B------:R-:W-:Y:S01]  /*17040*/  IABS R7, R17 ;  /* 0x0000001100077213 */ /* 0x000fe20000000000 */
[----:B------:R-:W-:Y:S01]  /*17050*/  @!P2 IMAD.IADD R12, R12, 0x1, -R3 ;  /* 0x000000010c0ca824 */ /* 0x000fe200078e0a03 */
[----:B------:R-:W-:Y:S01]  /*17060*/  IABS R19, R0 ;  /* 0x0000000000137213 */ /* 0x000fe20000000000 */
[----:B------:R0:W-:Y:S01]  /*17070*/  STL [R1+0x178], R14 ;  /* 0x0001780e01007387 */ /* 0x0001e20000100800 */
[C---:B------:R-:W-:Y:S02]  /*17080*/  ISETP.GT.U32.AND P0, PT, R3.reuse, R15, PT ;  /* 0x0000000f0300720c */ /* 0x040fe40003f04070 */
[----:B------:R-:W-:Y:S01]  /*17090*/  ISETP.GT.U32.AND P2, PT, R3, R12, PT ;  /* 0x0000000c0300720c */ /* 0x000fe20003f44070 */
[----:B------:R-:W-:-:S04]  /*170a0*/  IMAD.HI.U32 R9, R2, R19, RZ ;  /* 0x0000001302097227 */ /* 0x000fc800078e00ff */
[----:B0-----:R-:W-:-:S04]  /*170b0*/  IMAD.HI.U32 R14, R2, R7, RZ ;  /* 0x00000007020e7227 */ /* 0x001fc800078e00ff */
[----:B------:R-:W-:Y:S02]  /*170c0*/  IMAD.MOV R14, RZ, RZ, -R14 ;  /* 0x000000ffff0e7224 */ /* 0x000fe400078e0a0e */
[----:B------:R-:W-:Y:S02]  /*170d0*/  IMAD.MOV R9, RZ, RZ, -R9 ;  /* 0x000000ffff097224 */ /* 0x000fe400078e0a09 */
[----:B------:R-:W-:Y:S01]  /*170e0*/  @!P1 IMAD.IADD R20, R20, 0x1, -R3 ;  /* 0x0000000114149824 */ /* 0x000fe200078e0a03 */
[C---:B------:R-:W-:Y:S01]  /*170f0*/  ISETP.GT.U32.AND P1, PT, R3.reuse, R11, PT ;  /* 0x0000000b0300720c */ /* 0x040fe20003f24070 */
[C---:B------:R-:W-:Y:S02]  /*17100*/  IMAD R7, R3.reuse, R14, R7 ;  /* 0x0000000e03077224 */ /* 0x040fe400078e0207 */
[----:B------:R-:W-:Y:S02]  /*17110*/  IMAD R19, R3, R9, R19 ;  /* 0x0000000903137224 */ /* 0x000fe400078e0213 */
[--C-:B------:R-:W-:Y:S01]  /*17120*/  @!P0 IMAD.IADD R15, R15, 0x1, -R3.reuse ;  /* 0x000000010f0f8824 */ /* 0x100fe200078e0a03 */
[C---:B------:R-:W-:Y:S01]  /*17130*/  ISETP.GT.U32.AND P0, PT, R3.reuse, R7, PT ;  /* 0x000000070300720c */ /* 0x040fe20003f04070 */
[----:B------:R-:W-:Y:S01]  /*17140*/  @!P2 IMAD.IADD R12, R12, 0x1, -R3 ;  /* 0x000000010c0ca824 */ /* 0x000fe200078e0a03 */
[----:B------:R-:W-:Y:S01]  /*17150*/  ISETP.GT.U32.AND P2, PT, R3, R19, PT ;  /* 0x000000130300720c */ /* 0x000fe20003f44070 */
[C---:B------:R-:W-:Y:S01]  /*17160*/  VIADD R8, R5.reuse, 0x3c ;  /* 0x0000003c05087836 */ /* 0x040fe20000000000 */
[----:B------:R-:W-:Y:S01]  /*17170*/  STL [R1+0x170], R13 ;  /* 0x0001700d01007387 */ /* 0x000fe20000100800 */
[----:B------:R-:W-:-:S03]  /*17180*/  VIADD R9, R5, 0x3b ;  /* 0x0000003b05097836 */ /* 0x000fc60000000000 */
[----:B------:R0:W-:Y:S01]  /*17190*/  STL [R1+0x174], R10 ;  /* 0x0001740a01007387 */ /* 0x0001e20000100800 */
[----:B------:R-:W-:Y:S01]  /*171a0*/  IABS R18, R8 ;  /* 0x0000000800127213 */ /* 0x000fe20000000000 */
[----:B------:R-:W-:Y:S02]  /*171b0*/  IMAD.MOV.U32 R22, RZ, RZ, R20 ;  /* 0x000000ffff167224 */ /* 0x000fe400078e0014 */
[----:B------:R-:W-:Y:S02]  /*171c0*/  @!P1 IMAD.IADD R11, R11, 0x1, -R3 ;  /* 0x000000010b0b9824 */ /* 0x000fe400078e0a03 */
[----:B0-----:R-:W-:Y:S01]  /*171d0*/  VIADD R10, R5, 0x3d ;  /* 0x0000003d050a7836 */ /* 0x001fe20000000000 */
[----:B------:R-:W-:Y:S01]  /*171e0*/  IABS R20, R9 ;  /* 0x0000000900147213 */ /* 0x000fe20000000000 */
[----:B------:R-:W-:Y:S01]  /*171f0*/  @!P4 IMAD.MOV R22, RZ, RZ, -R22 ;  /* 0x000000ffff16c224 */ /* 0x000fe200078e0a16 */
[----:B------:R-:W-:Y:S01]  /*17200*/  ISETP.GT.U32.AND P4, PT, R3, R11, PT ;  /* 0x0000000b0300720c */ /* 0x000fe20003f84070 */
[----:B------:R-:W-:Y:S01]  /*17210*/  IMAD.HI.U32 R14, R2, R18, RZ ;  /* 0x00000012020e7227 */ /* 0x000fe200078e00ff */
[----:B------:R-:W-:-:S03]  /*17220*/  IABS R13, R10 ;  /* 0x0000000a000d7213 */ /* 0x000fc60000000000 */
[--C-:B------:R-:W-:Y:S01]  /*17230*/  @!P0 IMAD.IADD R7, R7, 0x1, -R3.reuse ;  /* 0x0000000107078824 */ /* 0x100fe200078e0a03 */
[----:B------:R-:W-:Y:S01]  /*17240*/  ISETP.GE.AND P0, PT, R17, RZ, PT ;  /* 0x000000ff1100720c */ /* 0x000fe20003f06270 */
[----:B------:R-:W-:Y:S02]  /*17250*/  @!P2 IMAD.IADD R19, R19, 0x1, -R3 ;  /* 0x000000011313a824 */ /* 0x000fe400078e0a03 */
[----:B------:R-:W-:-:S04]  /*17260*/  IMAD.HI.U32 R16, R2, R13, RZ ;  /* 0x0000000d02107227 */ /* 0x000fc800078e00ff */
[----:B------:R-:W-:Y:S02]  /*17270*/  IMAD.MOV R14, RZ, RZ, -R14 ;  /* 0x000000ffff0e7224 */ /* 0x000fe400078e0a0e */
[----:B------:R-:W-:Y:S01]  /*17280*/  IMAD.MOV.U32 R17, RZ, RZ, R20 ;  /* 0x000000ffff117224 */ /* 0x000fe200078e0014 */
[----:B------:R-:W-:Y:S01]  /*17290*/  ISETP.GE.AND P1, PT, R21, RZ, PT ;  /* 0x000000ff1500720c */ /* 0x000fe20003f26270 */
[----:B------:R-:W-:Y:S01]  /*172a0*/  @!P5 IMAD.MOV R15, RZ, RZ, -R15 ;  /* 0x000000ffff0fd224 */ /* 0x000fe200078e0a0f */
[C---:B------:R-:W-:Y:S01]  /*172b0*/  ISETP.GT.U32.AND P5, PT, R3.reuse, R19, PT ;  /* 0x000000130300720c */ /* 0x040fe20003fa4070 */
[----:B------:R-:W-:Y:S02]  /*172c0*/  IMAD.MOV R16, RZ, RZ, -R16 ;  /* 0x000000ffff107224 */ /* 0x000fe400078e0a10 */
[C---:B------:R-:W-:Y:S02]  /*172d0*/  IMAD R18, R3.reuse, R14, R18 ;  /* 0x0000000e03127224 */ /* 0x040fe400078e0212 */
[----:B------:R-:W-:Y:S01]  /*172e0*/  IMAD.HI.U32 R14, R2, R17, RZ ;  /* 0x00000011020e7227 */ /* 0x000fe200078e00ff */
[----:B------:R-:W-:Y:S03]  /*172f0*/  STL [R1+0x15c], R22 ;  /* 0x00015c1601007387 */ /* 0x000fe60000100800 */
[----:B------:R-:W-:-:S02]  /*17300*/  IMAD R13, R3, R16, R13 ;  /* 0x00000010030d7224 */ /* 0x000fc400078e020d */
[----:B------:R-:W-:Y:S02]  /*17310*/  @!P4 IMAD.IADD R11, R11, 0x1, -R3 ;  /* 0x000000010b0bc824 */ /* 0x000fe400078e0a03 */
[----:B------:R-:W-:Y:S01]  /*17320*/  IMAD.MOV R14, RZ, RZ, -R14 ;  /* 0x000000ffff0e7224 */ /* 0x000fe200078e0a0e */
[----:B------:R0:W-:Y:S01]  /*17330*/  STL [R1+0xd8], R15 ;  /* 0x0000d80f01007387 */ /* 0x0001e20000100800 */
[C---:B------:R-:W-:Y:S02]  /*17340*/  ISETP.GT.U32.AND P4, PT, R3.reuse, R13, PT ;  /* 0x0000000d0300720c */ /* 0x040fe40003f84070 */
[C---:B------:R-:W-:Y:S01]  /*17350*/  IMAD R17, R3.reuse, R14, R17 ;  /* 0x0000000e03117224 */ /* 0x040fe200078e0211 */
[----:B------:R-:W-:Y:S01]  /*17360*/  ISETP.GT.U32.AND P2, PT, R3, R7, PT ;  /* 0x000000070300720c */ /* 0x000fe20003f44070 */
[----:B------:R-:W-:Y:S02]  /*17370*/  @!P5 IMAD.IADD R19, R19, 0x1, -R3 ;  /* 0x000000011313d824 */ /* 0x000fe400078e0a03 */
[----:B0-----:R-:W-:Y:S01]  /*17380*/  IMAD.MOV.U32 R15, RZ, RZ, R11 ;  /* 0x000000ffff0f7224 */ /* 0x001fe200078e000b */
[----:B------:R-:W-:-:S03]  /*17390*/  ISETP.GT.U32.AND P5, PT, R3, R17, PT ;  /* 0x000000110300720c */ /* 0x000fc60003fa4070 */
[----:B------:R-:W-:Y:S01]  /*173a0*/  @!P1 IMAD.MOV R15, RZ, RZ, -R15 ;  /* 0x000000ffff0f9224 */ /* 0x000fe200078e0a0f */
[----:B------:R-:W-:Y:S01]  /*173b0*/  ISETP.GT.U32.AND P1, PT, R3, R18, PT ;  /* 0x000000120300720c */ /* 0x000fe20003f24070 */
[----:B------:R-:W-:Y:S01]  /*173c0*/  @!P6 IMAD.MOV R12, RZ, RZ, -R12 ;  /* 0x000000ffff0ce224 */ /* 0x000fe200078e0a0c */
[----:B------:R-:W-:Y:S01]  /*173d0*/  ISETP.GE.AND P6, PT, R0, RZ, PT ;  /* 0x000000ff0000720c */ /* 0x000fe20003fc6270 */
[C---:B------:R-:W-:Y:S02]  /*173e0*/  VIADD R0, R5.reuse, 0x3a ;  /* 0x0000003a05007836 */ /* 0x040fe40000000000 */
[----:B------:R-:W-:Y:S02]  /*173f0*/  VIADD R16, R5, 0x39 ;  /* 0x0000003905107836 */ /* 0x000fe40000000000 */
[--C-:B------:R-:W-:Y:S01]  /*17400*/  @!P4 IMAD.IADD R13, R13, 0x1, -R3.reuse ;  /* 0x000000010d0dc824 */ /* 0x100fe200078e0a03 */
[----:B------:R-:W-:Y:S01]  /*17410*/  ISETP.GE.AND P4, PT, R8, RZ, PT ;  /* 0x000000ff0800720c */ /* 0x000fe20003f86270 */
[----:B------:R-:W-:Y:S01]  /*17420*/  @!P2 IMAD.IADD R7, R7, 0x1, -R3 ;  /* 0x000000010707a824 */ /* 0x000fe200078e0a03 */
[----:B------:R-:W-:-:S02]  /*17430*/  IABS R11, R0 ;  /* 0x00000000000b7213 */ /* 0x000fc40000000000 */
[----:B------:R-:W-:Y:S01]  /*17440*/  IABS R8, R16 ;  /* 0x0000001000087213 */ /* 0x000fe20000000000 */
[----:B------:R-:W-:Y:S01]  /*17450*/  @!P1 IMAD.IADD R18, R18, 0x1, -R3 ;  /* 0x0000000112129824 */ /* 0x000fe200078e0a03 */
[----:B------:R0:W-:Y:S01]  /*17460*/  STL [R1+0x118], R12 ;  /* 0x0001180c01007387 */ /* 0x0001e20000100800 */
[----:B------:R-:W-:Y:S01]  /*17470*/  IMAD.MOV.U32 R14, RZ, RZ, R7 ;  /* 0x000000ffff0e7224 */ /* 0x000fe200078e0007 */
[----:B------:R-:W-:Y:S01]  /*17480*/  ISETP.GT.U32.AND P1, PT, R3, R13, PT ;  /* 0x0000000d0300720c */ /* 0x000fe20003f24070 */
[----:B------:R-:W-:Y:S02]  /*17490*/  @!P5 IMAD.IADD R17, R17, 0x1, -R3 ;  /* 0x000000011111d824 */ /* 0x000fe400078e0a03 */
[----:B------:R-:W-:Y:S01]  /*174a0*/  IMAD.MOV.U32 R7, RZ, RZ, R8 ;  /* 0x000000ffff077224 */ /* 0x000fe200078e0008 */
[----:B------:R-:W-:Y:S01]  /*174b0*/  ISETP.GE.AND P2, PT, R10, RZ, PT ;  /* 0x000000ff0a00720c */ /* 0x000fe20003f46270 */
[----:B------:R-:W-:Y:S02]  /*174c0*/  @!P0 IMAD.MOV R14, RZ, RZ, -R14 ;  /* 0x000000ffff0e8224 */ /* 0x000fe400078e0a0e */
[----:B0-----:R-:W-:Y:S01]  /*174d0*/  IMAD.HI.U32 R12, R2, R11, RZ ;  /* 0x0000000b020c7227 */ /* 0x001fe200078e00ff */
[----:B------:R-:W-:-:S03]  /*174e0*/  ISETP.GT.U32.AND P0, PT, R3, R17, PT ;  /* 0x000000110300720c */ /* 0x000fc60003f04070 */
[----:B------:R-:W-:Y:S02]  /*174f0*/  IMAD.MOV R12, RZ, RZ, -R12 ;  /* 0x000000ffff0c7224 */ /* 0x000fe400078e0a0c */
[----:B------:R-:W-:Y:S01]  /*17500*/  IMAD.HI.U32 R10, R2, R7, RZ ;  /* 0x00000007020a7227 */ /* 0x000fe200078e00ff */
[----:B------:R-:W-:-:S03]  /*17510*/  ISETP.GT.U32.AND P5, PT, R3, R18, PT ;  /* 0x000000120300720c */ /* 0x000fc60003fa4070 */
[----:B------:R-:W-:Y:S02]  /*17520*/  IMAD R11, R3, R12, R11 ;  /* 0x0000000c030b7224 */ /* 0x000fe400078e020b */
[----:B------:R-:W-:Y:S02]  /*17530*/  IMAD.MOV R10, RZ, RZ, -R10 ;  /* 0x000000ffff0a7224 */ /* 0x000fe400078e0a0a */
[----:B------:R-:W-:Y:S01]  /*17540*/  @!P1 IMAD.IADD R13, R13, 0x1, -R3 ;  /* 0x000000010d0d9824 */ /* 0x000fe200078e0a03 */
[C---:B------:R-:W-:Y:S01]  /*17550*/  ISETP.GT.U32.AND P1, PT, R3.reuse, R11, PT ;  /* 0x0000000b0300720c */ /* 0x040fe20003f24070 */
[----:B------:R-:W-:Y:S01]  /*17560*/  IMAD R7, R3, R10, R7 ;  /* 0x0000000a03077224 */ /* 0x000fe200078e0207 */
[----:B------:R0:W-:Y:S01]  /*17570*/  STL [R1+0x148], R15 ;  /* 0x0001480f01007387 */ /* 0x0001e20000100800 */
[----:B------:R-:W-:-:S03]  /*17580*/  @!P0 IMAD.IADD R17, R17, 0x1, -R3 ;  /* 0x0000000111118824 */ /* 0x000fc600078e0a03 */
[----:B------:R-:W-:Y:S01]  /*17590*/  ISETP.GT.U32.AND P0, PT, R3, R7, PT ;  /* 0x000000070300720c */ /* 0x000fe20003f04070 */
[----:B------:R1:W-:Y:S01]  /*175a0*/  STL [R1+0x154], R14 ;  /* 0x0001540e01007387 */ /* 0x0003e20000100800 */
[----:B0-----:R-:W-:Y:S02]  /*175b0*/  VIADD R15, R5, 0x38 ;  /* 0x00000038050f7836 */ /* 0x001fe40000000000 */
[----:B------:R-:W-:-:S03]  /*175c0*/  @!P5 IMAD.IADD R18, R18, 0x1, -R3 ;  /* 0x000000011212d824 */ /* 0x000fc600078e0a03 */
[----:B-1----:R-:W-:Y:S01]  /*175d0*/  IABS R14, R15 ;  /* 0x0000000f000e7213 */ /* 0x002fe20000000000 */
[----:B------:R-:W-:Y:S01]  /*175e0*/  @!P1 IMAD.IADD R11, R11, 0x1, -R3 ;  /* 0x000000010b0b9824 */ /* 0x000fe200078e0a03 */
[----:B------:R-:W-:Y:S01]  /*175f0*/  ISETP.GE.AND P5, PT, R9, RZ, PT ;  /* 0x000000ff0900720c */ /* 0x000fe20003fa6270 */
[----:B------:R-:W-:Y:S02]  /*17600*/  VIADD R8, R5, 0x37 ;  /* 0x0000003705087836 */ /* 0x000fe40000000000 */
[----:B------:R-:W-:-:S04]  /*17610*/  IMAD.HI.U32 R9, R2, R14, RZ ;  /* 0x0000000e02097227 */ /* 0x000fc800078e00ff */
[----:B------:R-:W-:Y:S02]  /*17620*/  VIADD R12, R5, 0x36 ;  /* 0x00000036050c7836 */ /* 0x000fe40000000000 */
[----:B------:R-:W-:Y:S02]  /*17630*/  IMAD.MOV R9, RZ, RZ, -R9 ;  /* 0x000000ffff097224 */ /* 0x000fe400078e0a09 */
[----:B------:R-:W-:Y:S01]  /*17640*/  @!P0 IMAD.IADD R7, R7, 0x1, -R3 ;  /* 0x0000000107078824 */ /* 0x000fe200078e0a03 */
[C---:B------:R-:W-:Y:S01]  /*17650*/  ISETP.GT.U32.AND P0, PT, R3.reuse, R11, PT ;  /* 0x0000000b0300720c */ /* 0x040fe20003f04070 */
[----:B------:R-:W-:Y:S01]  /*17660*/  @!P6 IMAD.MOV R19, RZ, RZ, -R19 ;  /* 0x000000ffff13e224 */ /* 0x000fe200078e0a13 */
[----:B------:R-:W-:Y:S01]  /*17670*/  IABS R21, R8 ;  /* 0x0000000800157213 */ /* 0x000fe20000000000 */
[----:B------:R-:W-:Y:S01]  /*17680*/  IMAD R14, R3, R9, R14 ;  /* 0x00000009030e7224 */ /* 0x000fe200078e020e */
[----:B------:R-:W-:Y:S01]  /*17690*/  IABS R9, R12 ;  /* 0x0000000c00097213 */ /* 0x000fe20000000000 */
[----:B------:R-:W-:Y:S01]  /*176a0*/  IMAD.MOV.U32 R20, RZ, RZ, R13 ;  /* 0x000000ffff147224 */ /* 0x000fe200078e000d */
[----:B------:R0:W-:Y:S01]  /*176b0*/  STL [R1+0xec], R19 ;  /* 0x0000ec1301007387 */ /* 0x0001e20000100800 */
[----:B------:R-:W-:Y:S01]  /*176c0*/  IMAD.HI.U32 R10, R2, R21, RZ ;  /* 0x00000015020a7227 */ /* 0x000fe200078e00ff */
[----:B------:R-:W-:-:S03]  /*176d0*/  ISETP.GE.AND P1, PT, R0, RZ, PT ;  /* 0x000000ff0000720c */ /* 0x000fc60003f26270 */
[----:B------:R-:W-:Y:S01]  /*176e0*/  @!P2 IMAD.MOV R20, RZ, RZ, -R20 ;  /* 0x000000ffff14a224 */ /* 0x000fe200078e0a14 */
[----:B------:R-:W-:Y:S01]  /*176f0*/  ISETP.GT.U32.AND P2, PT, R3, R14, PT ;  /* 0x0000000e0300720c */ /* 0x000fe20003f44070 */
[----:B------:R-:W-:-:S04]  /*17700*/  IMAD.HI.U32 R13, R2, R9, RZ ;  /* 0x00000009020d7227 */ /* 0x000fc800078e00ff */
[----:B0-----:R-:W-:Y:S01]  /*17710*/  IMAD.MOV.U32 R19, RZ, RZ, R17 ;  /* 0x000000ffff137224 */ /* 0x001fe200078e0011 */
[----:B------:R-:W-:Y:S01]  /*17720*/  ISETP.GT.U32.AND P6, PT, R3, R7, PT ;  /* 0x000000070300720c */ /* 0x000fe20003fc4070 */
[----:B------:R-:W-:Y:S02]  /*17730*/  IMAD.MOV R10, RZ, RZ, -R10 ;  /* 0x000000ffff0a7224 */ /* 0x000fe400078e0a0a */
[----:B------:R-:W-:Y:S02]  /*17740*/  VIADD R0, R5, 0x35 ;  /* 0x0000003505007836 */ /* 0x000fe40000000000 */
[----:B------:R-:W-:Y:S02]  /*17750*/  @!P4 IMAD.MOV R18, RZ, RZ, -R18 ;  /* 0x000000ffff12c224 */ /* 0x000fe400078e0a12 */
[----:B------:R-:W-:Y:S01]  /*17760*/  @!P5 IMAD.MOV R19, RZ, RZ, -R19 ;  /* 0x000000ffff13d224 */ /* 0x000fe200078e0a13 */
[----:B------:R-:W-:Y:S01]  /*17770*/  STL [R1+0x10c], R20 ;  /* 0x00010c1401007387 */ /* 0x000fe20000100800 */
[----:B------:R-:W-:-:S02]  /*17780*/  @!P0 IMAD.IADD R11, R11, 0x1, -R3 ;  /* 0x000000010b0b8824 */ /* 0x000fc400078e0a03 */
[----:B------:R-:W-:Y:S01]  /*17790*/  IMAD.MOV R13, RZ, RZ, -R13 ;  /* 0x000000ffff0d7224 */ /* 0x000fe200078e0a0d */
[----:B------:R-:W-:Y:S01]  /*177a0*/  STL [R1+0xf4], R18 ;  /* 0x0000f41201007387 */ /* 0x000fe20000100800 */
[C---:B------:R-:W-:Y:S01]  /*177b0*/  IMAD R21, R3.reuse, R10, R21 ;  /* 0x0000000a03157224 */ /* 0x040fe200078e0215 */
[----:B------:R-:W-:Y:S01]  /*177c0*/  IABS R10, R0 ;  /* 0x00000000000a7213 */ /* 0x000fe20000000000 */
[C---:B------:R-:W-:Y:S01]  /*177d0*/  IMAD R9, R3.reuse, R13, R9 ;  /* 0x0000000d03097224 */ /* 0x040fe200078e0209 */
[----:B------:R0:W-:Y:S01]  /*177e0*/  STL [R1+0x108], R19 ;  /* 0x0001081301007387 */ /* 0x0001e20000100800 */
[----:B------:R-:W-:Y:S02]  /*177f0*/  ISETP.GE.AND P5, PT, R16, RZ, PT ;  /* 0x000000ff1000720c */ /* 0x000fe40003fa6270 */
[----:B------:R-:W-:Y:S01]  /*17800*/  ISETP.GT.U32.AND P4, PT, R3, R21, PT ;  /* 0x000000150300720c */ /* 0x000fe20003f84070 */
[----:B------:R-:W-:-:S04]  /*17810*/  IMAD.HI.U32 R17, R2, R10, RZ ;  /* 0x0000000a02117227 */ /* 0x000fc800078e00ff */
[----:B0-----:R-:W-:Y:S02]  /*17820*/  IMAD.MOV.U32 R19, RZ, RZ, R11 ;  /* 0x000000ffff137224 */ /* 0x001fe400078e000b */
[----:B------:R-:W-:Y:S02]  /*17830*/  @!P2 IMAD.IADD R14, R14, 0x1, -R3 ;  /* 0x000000010e0ea824 */ /* 0x000fe400078e0a03 */
[----:B------:R-:W-:Y:S01]  /*17840*/  @!P1 IMAD.MOV R19, RZ, RZ, -R19 ;  /* 0x000000ffff139224 */ /* 0x000fe200078e0a13 */
[----:B------:R-:W-:Y:S01]  /*17850*/  ISETP.GT.U32.AND P1, PT, R3, R9, PT ;  /* 0x000000090300720c */ /* 0x000fe20003f24070 */
[----:B------:R-:W-:Y:S02]  /*17860*/  IMAD.MOV R17, RZ, RZ, -R17 ;  /* 0x000000ffff117224 */ /* 0x000fe400078e0a11 */
[----:B------:R-:W-:Y:S01]  /*17870*/  @!P6 IMAD.IADD R7, R7, 0x1, -R3 ;  /* 0x000000010707e824 */ /* 0x000fe200078e0a03 */
[C---:B------:R-:W-:Y:S01]  /*17880*/  ISETP.GT.U32.AND P2, PT, R3.reuse, R14, PT ;  /* 0x0000000e0300720c */ /* 0x040fe20003f44070 */
[----:B------:R-:W-:-:S02]  /*17890*/  IMAD R10, R3, R17, R10 ;  /* 0x00000011030a7224 */ /* 0x000fc400078e020a */
[----:B------:R-:W-:Y:S01]  /*178a0*/  IMAD.MOV.U32 R18, RZ, RZ, R7 ;  /* 0x000000ffff127224 */ /* 0x000fe200078e0007 */
[----:B------:R-:W-:Y:S01]  /*178b0*/  ISETP.GE.AND P6, PT, R8, RZ, PT ;  /* 0x000000ff0800720c */ /* 0x000fe20003fc6270 */
[----:B------:R-:W-:Y:S02]  /*178c0*/  VIADD R8, R5, 0x34 ;  /* 0x0000003405087836 */ /* 0x000fe40000000000 */
[--C-:B------:R-:W-:Y:S02]  /*178d0*/  @!P4 IMAD.IADD R21, R21, 0x1, -R3.reuse ;  /* 0x000000011515c824 */ /* 0x100fe400078e0a03 */
[----:B------:R-:W-:Y:S01]  /*178e0*/  @!P5 IMAD.MOV R18, RZ, RZ, -R18 ;  /* 0x000000ffff12d224 */ /* 0x000fe200078e0a12 */
[----:B------:R-:W-:Y:S01]  /*178f0*/  ISETP.GT.U32.AND P5, PT, R3, R10, PT ;  /* 0x0000000a0300720c */ /* 0x000fe20003fa4070 */
[--C-:B------:R-:W-:Y:S01]  /*17900*/  @!P1 IMAD.IADD R9, R9, 0x1, -R3.reuse ;  /* 0x0000000109099824 */ /* 0x100fe200078e0a03 */
[----:B------:R-:W-:Y:S02]  /*17910*/  IABS R11, R8 ;  /* 0x00000008000b7213 */ /* 0x000fe40000000000 */
[C---:B------:R-:W-:Y:S01]  /*17920*/  ISETP.GT.U32.AND P4, PT, R3.reuse, R21, PT ;  /* 0x000000150300720c */ /* 0x040fe20003f84070 */
[----:B------:R-:W-:Y:S01]  /*17930*/  @!P2 IMAD.IADD R14, R14, 0x1, -R3 ;  /* 0x000000010e0ea824 */ /* 0x000fe200078e0a03 */
[----:B------:R-:W-:Y:S01]  /*17940*/  ISETP.GE.AND P2, PT, R12, RZ, PT ;  /* 0x000000ff0c00720c */ /* 0x000fe20003f46270 */
[----:B------:R-:W-:Y:S01]  /*17950*/  IMAD.HI.U32 R12, R2, R11, RZ ;  /* 0x0000000b020c7227 */ /* 0x000fe200078e00ff */
[----:B------:R-:W-:-:S03]  /*17960*/  ISETP.GT.U32.AND P1, PT, R3, R9, PT ;  /* 0x000000090300720c */ /* 0x000fc60003f24070 */
[----:B------:R-:W-:Y:S02]  /*17970*/  VIADD R17, R5, 0x33 ;  /* 0x0000003305117836 */ /* 0x000fe40000000000 */
[----:B------:R-:W-:Y:S02]  /*17980*/  IMAD.MOV R12, RZ, RZ, -R12 ;  /* 0x000000ffff0c7224 */ /* 0x000fe400078e0a0c */
[----:B------:R-:W-:Y:S01]  /*17990*/  @!P5 IMAD.IADD R10, R10, 0x1, -R3 ;  /* 0x000000010a0ad824 */ /* 0x000fe200078e0a03 */
[----:B------:R-:W-:Y:S01]  /*179a0*/  IABS R7, R17 ;  /* 0x0000001100077213 */ /* 0x000fe20000000000 */
[----:B------:R-:W-:Y:S02]  /*179b0*/  IMAD R11, R3, R12, R11 ;  /* 0x0000000c030b7224 */ /* 0x000fe400078e020b */
[----:B------:R-:W-:Y:S01]  /*179c0*/  @!P4 IMAD.IADD R21, R21, 0x1, -R3 ;  /* 0x000000011515c824 */ /* 0x000fe200078e0a03 */
[----:B------:R-:W-:Y:S01]  /*179d0*/  ISETP.GE.AND P4, PT, R0, RZ, PT ;  /* 0x000000ff0000720c */ /* 0x000fe20003f86270 */
[----:B------:R-:W-:Y:S01]  /*179e0*/  IMAD.HI.U32 R0, R2, R7, RZ ;  /* 0x0000000702007227 */ /* 0x000fe200078e00ff */
[----:B------:R-:W-:-:S03]  /*179f0*/  ISETP.GT.U32.AND P5, PT, R3, R10, PT ;  /* 0x0000000a0300720c */ /* 0x000fc60003fa4070 */
[----:B------:R-:W-:Y:S01]  /*17a00*/  @!P1 IMAD.IADD R9, R9, 0x1, -R3 ;  /* 0x0000000109099824 */ /* 0x000fe200078e0a03 */
[----:B------:R-:W-:Y:S01]  /*17a10*/  ISETP.GT.U32.AND P1, PT, R3, R11, PT ;  /* 0x0000000b0300720c */ /* 0x000fe20003f24070 */
[----:B------:R-:W-:Y:S01]  /*17a20*/  IMAD.MOV R0, RZ, RZ, -R0 ;  /* 0x000000ffff007224 */ /* 0x000fe200078e0a00 */
[----:B------:R-:W-:Y:S01]  /*17a30*/  ISETP.GE.AND P0, PT, R15, RZ, PT ;  /* 0x000000ff0f00720c */ /* 0x000fe20003f06270 */
[----:B------:R-:W-:Y:S02]  /*17a40*/  VIADD R13, R5, 0x32 ;  /* 0x00000032050d7836 */ /* 0x000fe40000000000 */
[----:B------:R-:W-:Y:S02]  /*17a50*/  IMAD R7, R3, R0, R7 ;  /* 0x0000000003077224 */ /* 0x000fe400078e0207 */
[----:B------:R-:W-:Y:S01]  /*17a60*/  IMAD.MOV.U32 R15, RZ, RZ, R14 ;  /* 0x000000ffff0f7224 */ /* 0x000fe200078e000e */
[----:B------:R-:W-:Y:S01]  /*17a70*/  IABS R16, R13 ;  /* 0x0000000d00107213 */ /* 0x000fe20000000000 */
[----:B------:R-:W-:Y:S01]  /*17a80*/  VIADD R14, R5, 0x31 ;  /* 0x00000031050e7836 */ /* 0x000fe20000000000 */
[----:B------:R-:W-:Y:S01]  /*17a90*/  STL [R1+0xf8], R19 ;  /* 0x0000f81301007387 */ /* 0x000fe20000100800 */
[--C-:B------:R-:W-:Y:S01]  /*17aa0*/  @!P5 IMAD.IADD R10, R10, 0x1, -R3.reuse ;  /* 0x000000010a0ad824 */ /* 0x100fe200078e0a03 */
[----:B------:R-:W-:Y:S01]  /*17ab0*/  ISETP.GT.U32.AND P5, PT, R3, R7, PT ;  /* 0x000000070300720c */ /* 0x000fe20003fa4070 */
[----:B------:R-:W-:Y:S01]  /*17ac0*/  IMAD.HI.U32 R12, R2, R16, RZ ;  /* 0x00000010020c7227 */ /* 0x000fe200078e00ff */
[----:B------:R0:W-:Y:S03]  /*17ad0*/  STL [R1+0x100], R18 ;  /* 0x0001001201007387 */ /* 0x0001e60000100800 */
[----:B------:R-:W-:-:S02]  /*17ae0*/  @!P1 IMAD.IADD R11, R11, 0x1, -R3 ;  /* 0x000000010b0b9824 */ /* 0x000fc400078e0a03 */
[----:B------:R-:W-:Y:S01]  /*17af0*/  @!P0 IMAD.MOV R15, RZ, RZ, -R15 ;  /* 0x000000ffff0f8224 */ /* 0x000fe200078e0a0f */
[----:B------:R-:W-:Y:S01]  /*17b00*/  ISETP.GE.AND P0, PT, R8, RZ, PT ;  /* 0x000000ff0800720c */ /* 0x000fe20003f06270 */
[----:B------:R-:W-:Y:S01]  /*17b10*/  VIADD R8, R5, 0x30 ;  /* 0x0000003005087836 */ /* 0x000fe20000000000 */
[----:B0-----:R-:W-:Y:S01]  /*17b20*/  IABS R18, R14 ;  /* 0x0000000e00127213 */ /* 0x001fe20000000000 */
[----:B------:R-:W-:Y:S02]  /*17b30*/  IMAD.MOV R12, RZ, RZ, -R12 ;  /* 0x000000ffff0c7224 */ /* 0x000fe400078e0a0c */
[----:B------:R-:W-:Y:S01]  /*17b40*/  @!P6 IMAD.MOV R21, RZ, RZ, -R21 ;  /* 0x000000ffff15e224 */ /* 0x000fe200078e0a15 */
[----:B------:R-:W-:Y:S01]  /*17b50*/  ISETP.GT.U32.AND P6, PT, R3, R11, PT ;  /* 0x0000000b0300720c */ /* 0x000fe20003fc4070 */
[----:B------:R-:W-:Y:S01]  /*17b60*/  IMAD.HI.U32 R22, R2, R18, RZ ;  /* 0x0000001202167227 */ /* 0x000fe200078e00ff */
[----:B------:R-:W-:-:S03]  /*17b70*/  IABS R20, R8 ;  /* 0x0000000800147213 */ /* 0x000fc60000000000 */
[----:B------:R-:W-:Y:S02]  /*17b80*/  IMAD R16, R3, R12, R16 ;  /* 0x0000000c03107224 */ /* 0x000fe400078e0210 */
[C---:B------:R-:W-:Y:S02]  /*17b90*/  VIADD R12, R5.reuse, 0x2e ;  /* 0x0000002e050c7836 */ /* 0x040fe40000000000 */
[----:B------:R-:W-:Y:S02]  /*17ba0*/  IMAD.MOV R22, RZ, RZ, -R22 ;  /* 0x000000ffff167224 */ /* 0x000fe400078e0a16 */
[----:B------:R-:W-:Y:S02]  /*17bb0*/  VIADD R0, R5, 0x2f ;  /* 0x0000002f05007836 */ /* 0x000fe40000000000 */
[----:B------:R-:W-:Y:S01]  /*17bc0*/  @!P5 IMAD.IADD R7, R7, 0x1, -R3 ;  /* 0x000000010707d824 */ /* 0x000fe200078e0a03 */
[----:B------:R-:W-:Y:S01]  /*17bd0*/  ISETP.GE.AND P5, PT, R17, RZ, PT ;  /* 0x000000ff1100720c */ /* 0x000fe20003fa6270 */
[----:B------:R-:W-:Y:S01]  /*17be0*/  IMAD.HI.U32 R19, R2, R20, RZ ;  /* 0x0000001402137227 */ /* 0x000fe200078e00ff */
[----:B------:R0:W-:Y:S03]  /*17bf0*/  STL [R1+0xfc], R15 ;  /* 0x0000fc0f01007387 */ /* 0x0001e60000100800 */
[----:B------:R-:W-:Y:S01]  /*17c00*/  IMAD R17, R3, R22, R18 ;  /* 0x0000001603117224 */ /* 0x000fe200078e0212 */
[----:B------:R-:W-:Y:S01]  /*17c10*/  IABS R18, R12 ;  /* 0x0000000c00127213 */ /* 0x000fe20000000000 */
[----:B------:R1:W-:Y:S01]  /*17c20*/  STL [R1+0xf0], R21 ;  /* 0x0000f01501007387 */ /* 0x0003e20000100800 */
[----:B------:R-:W-:Y:S01]  /*17c30*/  IMAD.MOV R19, RZ, RZ, -R19 ;  /* 0x000000ffff137224 */ /* 0x000fe200078e0a13 */
[----:B0-----:R-:W-:Y:S01]  /*17c40*/  IABS R15, R0 ;  /* 0x00000000000f7213 */ /* 0x001fe20000000000 */
[----:B------:R-:W-:Y:S01]  /*17c50*/  @!P6 IMAD.IADD R11, R11, 0x1, -R3 ;  /* 0x000000010b0be824 */ /* 0x000fe200078e0a03 */
[----:B------:R-:W-:Y:S01]  /*17c60*/  ISETP.GT.U32.AND P6, PT, R3, R17, PT ;  /* 0x000000110300720c */ /* 0x000fe20003fc4070 */
[----:B-1----:R-:W-:-:S02]  /*17c70*/  IMAD.MOV.U32 R21, RZ, RZ, R9 ;  /* 0x000000ffff157224 */ /* 0x002fc400078e0009 */
[----:B------:R-:W-:Y:S02]  /*17c80*/  IMAD.MOV.U32 R9, RZ, RZ, R18 ;  /* 0x000000ffff097224 */ /* 0x000fe400078e0012 */
[----:B------:R-:W-:-:S04]  /*17c90*/  IMAD.HI.U32 R18, R2, R15, RZ ;  /* 0x0000000f02127227 */ /* 0x000fc800078e00ff */
[----:B------:R-:W-:Y:S01]  /*17ca0*/  @!P2 IMAD.MOV R21, RZ, RZ, -R21 ;  /* 0x000000ffff15a224 */ /* 0x000fe200078e0a15 */
[C---:B------:R-:W-:Y:S01]  /*17cb0*/  ISETP.GT.U32.AND P2, PT, R3.reuse, R7, PT ;  /* 0x000000070300720c */ /* 0x040fe20003f44070 */
[C---:B------:R-:W-:Y:S02]  /*17cc0*/  IMAD R20, R3.reuse, R19, R20 ;  /* 0x0000001303147224 */ /* 0x040fe400078e0214 */
[----:B------:R-:W-:Y:S02]  /*17cd0*/  IMAD.MOV.U32 R19, RZ, RZ, R11 ;  /* 0x000000ffff137224 */ /* 0x000fe400078e000b */
[----:B------:R-:W-:Y:S01]  /*17ce0*/  IMAD.MOV R18, RZ, RZ, -R18 ;  /* 0x000000ffff127224 */ /* 0x000fe200078e0a12 */
[----:B------:R0:W-:Y:S01]  /*17cf0*/  STL [R1+0xe8], R21 ;  /* 0x0000e81501007387 */ /* 0x0001e20000100800 */
[----:B------:R-:W-:Y:S01]  /*17d00*/  @!P0 IMAD.MOV R19, RZ, RZ, -R19 ;  /* 0x000000ffff138224 */ /* 0x000fe200078e0a13 */
[C---:B------:R-:W-:Y:S01]  /*17d10*/  ISETP.GT.U32.AND P0, PT, R3.reuse, R20, PT ;  /* 0x000000140300720c */ /* 0x040fe20003f04070 */
[C---:B------:R-:W-:Y:S01]  /*17d20*/  IMAD R18, R3.reuse, R18, R15 ;  /* 0x0000001203127224 */ /* 0x040fe200078e020f */
[----:B------:R-:W-:Y:S01]  /*17d30*/  ISETP.GT.U32.AND P1, PT, R3, R16, PT ;  /* 0x000000100300720c */ /* 0x000fe20003f24070 */
[----:B------:R-:W-:-:S02]  /*17d40*/  @!P6 IMAD.IADD R17, R17, 0x1, -R3 ;  /* 0x000000011111e824 */ /* 0x000fc400078e0a03 */
[----:B0-----:R-:W-:Y:S01]  /*17d50*/  IMAD.MOV.U32 R21, RZ, RZ, R10 ;  /* 0x000000ffff157224 */ /* 0x001fe200078e000a */
[----:B------:R-:W-:Y:S01]  /*17d60*/  ISETP.GT.U32.AND P6, PT, R3, R18, PT ;  /* 0x000000120300720c */ /* 0x000fe20003fc4070 */
[----:B------:R-:W-:Y:S02]  /*17d70*/  @!P2 IMAD.IADD R7, R7, 0x1, -R3 ;  /* 0x000000010707a824 */ /* 0x000fe400078e0a03 */
[----:B------:R-:W-:-:S04]  /*17d80*/  @!P4 IMAD.MOV R21, RZ, RZ, -R21 ;  /* 0x000000ffff15c224 */ /* 0x000fc800078e0a15 */
[----:B------:R-:W-:Y:S01]  /*17d90*/  @!P0 IMAD.IADD R20, R20, 0x1, -R3 ;  /* 0x0000000114148824 */ /* 0x000fe200078e0a03 */
[----:B------:R0:W-:Y:S01]  /*17da0*/  STL [R1+0xe4], R21 ;  /* 0x0000e41501007387 */ /* 0x0001e20000100800 */
[----:B------:R-:W-:-:S03]  /*17db0*/  IMAD.HI.U32 R10, R2, R9, RZ ;  /* 0x00000009020a7227 */ /* 0x000fc600078e00ff */
[----:B------:R1:W-:Y:S01]  /*17dc0*/  STL [R1+0xe0], R19 ;  /* 0x0000e01301007387 */ /* 0x0003e20000100800 */
[----:B0-----:R-:W-:Y:S01]  /*17dd0*/  IMAD.MOV.U32 R21, RZ, RZ, R7 ;  /* 0x000000ffff157224 */ /* 0x001fe200078e0007 */
[----:B------:R-:W-:Y:S01]  /*17de0*/  ISETP.GT.U32.AND P0, PT, R3, R20, PT ;  /* 0x000000140300720c */ /* 0x000fe20003f04070 */
[----:B-1----:R-:W-:Y:S02]  /*17df0*/  VIADD R19, R5, 0x2d ;  /* 0x0000002d05137836 */ /* 0x002fe40000000000 */
[----:B------:R-:W-:Y:S01]  /*17e00*/  @!P5 IMAD.MOV R21, RZ, RZ, -R21 ;  /* 0x000000ffff15d224 */ /* 0x000fe200078e0a15 */
[----:B------:R-:W-:Y:S01]  /*17e10*/  ISETP.GT.U32.AND P5, PT, R3, R17, PT ;  /* 0x000000110300720c */ /* 0x000fe20003fa4070 */
[--C-:B------:R-:W-:Y:S01]  /*17e20*/  @!P1 IMAD.IADD R16, R16, 0x1, -R3.reuse ;  /* 0x0000000110109824 */ /* 0x100fe200078e0a03 */
[----:B------:R-:W-:Y:S01]  /*17e30*/  ISETP.GE.AND P4, PT, R13, RZ, PT ;  /* 0x000000ff0d00720c */ /* 0x000fe20003f86270 */
[----:B------:R-:W-:Y:S01]  /*17e40*/  @!P6 IMAD.IADD R18, R18, 0x1, -R3 ;  /* 0x000000011212e824 */ /* 0x000fe200078e0a03 */
[----:B------:R-:W-:Y:S01]  /*17e50*/  IABS R13, R19 ;  /* 0x00000013000d7213 */ /* 0x000fe20000000000 */
[----:B------:R-:W-:Y:S01]  /*17e60*/  IMAD.MOV R10, RZ, RZ, -R10 ;  /* 0x000000ffff0a7224 */ /* 0x000fe200078e0a0a */
[----:B------:R-:W-:-:S02]  /*17e70*/  ISETP.GT.U32.AND P1, PT, R3, R16, PT ;  /* 0x000000100300720c */ /* 0x000fc40003f24070 */
[C---:B------:R-:W-:Y:S01]  /*17e80*/  ISETP.GT.U32.AND P6, PT, R3.reuse, R18, PT ;  /* 0x000000120300720c */ /* 0x040fe20003fc4070 */
[----:B------:R-:W-:Y:S02]  /*17e90*/  IMAD R10, R3, R10, R9 ;  /* 0x0000000a030a7224 */ /* 0x000fe400078e0209 */
[----:B------:R-:W-:Y:S01]  /*17ea0*/  IMAD.HI.U32 R15, R2, R13, RZ ;  /* 0x0000000d020f7227 */ /* 0x000fe200078e00ff */
[----:B------:R-:W-:-:S03]  /*17eb0*/  ISETP.GE.AND P2, PT, R14, RZ, PT ;  /* 0x000000ff0e00720c */ /* 0x000fc60003f46270 */
[----:B------:R-:W-:Y:S02]  /*17ec0*/  VIADD R14, R5, 0x2b ;  /* 0x0000002b050e7836 */ /* 0x000fe40000000000 */
[----:B------:R-:W-:Y:S02]  /*17ed0*/  IMAD.MOV R15, RZ, RZ, -R15 ;  /* 0x000000ffff0f7224 */ /* 0x000fe400078e0a0f */
[--C-:B------:R-:W-:Y:S01]  /*17ee0*/  @!P5 IMAD.IADD R17, R17, 0x1, -R3.reuse ;  /* 0x000000011111d824 */ /* 0x100fe200078e0a03 */
[C---:B------:R-:W-:Y:S01]  /*17ef0*/  ISETP.GT.U32.AND P5, PT, R3.reuse, R10, PT ;  /* 0x0000000a0300720c */ /* 0x040fe20003fa4070 */
[----:B------:R-:W-:Y:S01]  /*17f00*/  @!P0 IMAD.IADD R20, R20, 0x1, -R3 ;  /* 0x0000000114148824 */ /* 0x000fe200078e0a03 */
[----:B------:R-:W-:Y:S01]  /*17f10*/  ISETP.GE.AND P0, PT, R0, RZ, PT ;  /* 0x000000ff0000720c */ /* 0x000fe20003f06270 */
[----:B------:R-:W-:Y:S01]  /*17f20*/  IMAD R0, R3, R15, R13 ;  /* 0x0000000f03007224 */ /* 0x000fe200078e020d */
[----:B------:R-:W-:Y:S01]  /*17f30*/  IABS R7, R14 ;  /* 0x0000000e00077213 */ /* 0x000fe20000000000 */
[----:B------:R-:W-:Y:S01]  /*17f40*/  @!P1 IMAD.IADD R16, R16, 0x1, -R3 ;  /* 0x0000000110109824 */ /* 0x000fe200078e0a03 */
[----:B------:R-:W-:Y:S01]  /*17f50*/  ISETP.GE.AND P1, PT, R8, RZ, PT ;  /* 0x000000ff0800720c */ /* 0x000fe20003f26270 */
[----:B------:R-:W-:-:S02]  /*17f60*/  VIADD R11, R5, 0x2c ;  /* 0x0000002c050b7836 */ /* 0x000fc40000000000 */
[----:B------:R-:W-:Y:S01]  /*17f70*/  @!P6 IMAD.IADD R18, R18, 0x1, -R3 ;  /* 0x000000011212e824 */ /* 0x000fe200078e0a03 */
[----:B------:R-:W-:Y:S01]  /*17f80*/  ISETP.GT.U32.AND P6, PT, R3, R0, PT ;  /* 0x000000000300720c */ /* 0x000fe20003fc4070 */
[----:B------:R-:W-:Y:S01]  /*17f90*/  IMAD.HI.U32 R15, R2, R7, RZ ;  /* 0x00000007020f7227 */ /* 0x000fe200078e00ff */
[----:B------:R0:W-:Y:S03]  /*17fa0*/  STL [R1+0xd0], R21 ;  /* 0x0000d01501007387 */ /* 0x0001e60000100800 */
[----:B------:R-:W-:Y:S02]  /*17fb0*/  VIADD R8, R5, 0x2a ;  /* 0x0000002a05087836 */ /* 0x000fe40000000000 */
[----:B------:R-:W-:Y:S02]  /*17fc0*/  IMAD.MOV R15, RZ, RZ, -R15 ;  /* 0x000000ffff0f7224 */ /* 0x000fe400078e0a0f */
[----:B------:R-:W-:-:S02]  /*17fd0*/  @!P5 IMAD.IADD R10, R10, 0x1, -R3 ;  /* 0x000000010a0ad824 */ /* 0x000fc400078e0a03 */
[----:B------:R-:W-:Y:S01]  /*17fe0*/  IMAD.MOV.U32 R24, RZ, RZ, R16 ;  /* 0x000000ffff187224 */ /* 0x000fe200078e0010 */
[----:B0-----:R-:W-:Y:S01]  /*17ff0*/  IABS R21, R11 ;  /* 0x0000000b00157213 */ /* 0x001fe20000000000 */
[C---:B------:R-:W-:Y:S01]  /*18000*/  IMAD R7, R3.reuse, R15, R7 ;  /* 0x0000000f03077224 */ /* 0x040fe200078e0207 */
[----:B------:R-:W-:Y:S01]  /*18010*/  IABS R9, R8 ;  /* 0x0000000800097213 */ /* 0x000fe20000000000 */
[----:B------:R-:W-:Y:S01]  /*18020*/  @!P4 IMAD.MOV R24, RZ, RZ, -R24 ;  /* 0x000000ffff18c224 */ /* 0x000fe200078e0a18 */
[----:B------:R-:W-:Y:S01]  /*18030*/  ISETP.GT.U32.AND P4, PT, R3, R10, PT ;  /* 0x0000000a0300720c */ /* 0x000fe20003f84070 */
[----:B------:R-:W-:Y:S01]  /*18040*/  IMAD.HI.U32 R22, R2, R21, RZ ;  /* 0x0000001502167227 */ /* 0x000fe200078e00ff */
[----:B------:R-:W-:-:S03]  /*18050*/  ISETP.GE.AND P5, PT, R12, RZ, PT ;  /* 0x000000ff0c00720c */ /* 0x000fc60003fa6270 */
[----:B------:R-:W-:-:S04]  /*18060*/  IMAD.HI.U32 R13, R2, R9, RZ ;  /* 0x00000009020d7227 */ /* 0x000fc800078e00ff */
[----:B------:R-:W-:Y:S02]  /*18070*/  IMAD.MOV R22, RZ, RZ, -R22 ;  /* 0x000000ffff167224 */ /* 0x000fe400078e0a16 */
[----:B------:R-:W-:Y:S02]  /*18080*/  @!P6 IMAD.IADD R0, R0, 0x1, -R3 ;  /* 0x000000010000e824 */ /* 0x000fe400078e0a03 */
[----:B------:R-:W-:Y:S02]  /*18090*/  IMAD.MOV.U32 R23, RZ, RZ, R17 ;  /* 0x000000ffff177224 */ /* 0x000fe400078e0011 */
[----:B------:R-:W-:Y:S01]  /*180a0*/  @!P1 IMAD.MOV R20, RZ, RZ, -R20 ;  /* 0x000000ffff149224 */ /* 0x000fe200078e0a14 */
[C---:B------:R-:W-:Y:S01]  /*180b0*/  ISETP.GT.U32.AND P1, PT, R3.reuse, R7, PT ;  /* 0x000000070300720c */ /* 0x040fe20003f24070 */
[----:B------:R-:W-:Y:S02]  /*180c0*/  IMAD.MOV R13, RZ, RZ, -R13 ;  /* 0x000000ffff0d7224 */ /* 0x000fe400078e0a0d */
[----:B------:R-:W-:-:S02]  /*180d0*/  IMAD R12, R3, R22, R21 ;  /* 0x00000016030c7224 */ /* 0x000fc400078e0215 */
[----:B------:R-:W-:Y:S01]  /*180e0*/  @!P2 IMAD.MOV R23, RZ, RZ, -R23 ;  /* 0x000000ffff17a224 */ /* 0x000fe200078e0a17 */
[----:B------:R-:W-:Y:S01]  /*180f0*/  ISETP.GT.U32.AND P2, PT, R3, R0, PT ;  /* 0x000000000300720c */ /* 0x000fe20003f44070 */
[----:B------:R-:W-:Y:S01]  /*18100*/  VIADD R15, R5, 0x29 ;  /* 0x00000029050f7836 */ /* 0x000fe20000000000 */
[C---:B------:R-:W-:Y:S01]  /*18110*/  ISETP.GT.U32.AND P6, PT, R3.reuse, R12, PT ;  /* 0x0000000c0300720c */ /* 0x040fe20003fc4070 */
[----:B------:R-:W-:Y:S01]  /*18120*/  IMAD R9, R3, R13, R9 ;  /* 0x0000000d03097224 */ /* 0x000fe200078e0209 */
[----:B------:R-:W-:Y:S01]  /*18130*/  STL [R1+0x70], R24 ;  /* 0x0000701801007387 */ /* 0x000fe20000100800 */
[----:B------:R-:W-:Y:S01]  /*18140*/  VIADD R13, R5, 0x28 ;  /* 0x00000028050d7836 */ /* 0x000fe20000000000 */
[----:B------:R-:W-:Y:S01]  /*18150*/  IABS R16, R15 ;  /* 0x0000000f00107213 */ /* 0x000fe20000000000 */
[----:B------:R-:W-:Y:S02]  /*18160*/  IMAD.MOV.U32 R21, RZ, RZ, R18 ;  /* 0x000000ffff157224 */ /* 0x000fe400078e0012 */
[----:B------:R-:W-:Y:S01]  /*18170*/  @!P4 IMAD.IADD R10, R10, 0x1, -R3 ;  /* 0x000000010a0ac824 */ /* 0x000fe200078e0a03 */
[----:B------:R-:W-:Y:S01]  /*18180*/  STL [R1+0x6c], R23 ;  /* 0x00006c1701007387 */ /* 0x000fe20000100800 */
[----:B------:R-:W-:Y:S01]  /*18190*/  ISETP.GT.U32.AND P4, PT, R3, R9, PT ;  /* 0x000000090300720c */ /* 0x000fe20003f84070 */
[----:B------:R-:W-:-:S02]  /*181a0*/  @!P0 IMAD.MOV R21, RZ, RZ, -R21 ;  /* 0x000000ffff158224 */ /* 0x000fc400078e0a15 */
[----:B------:R0:W-:Y:S01]  /*181b0*/  STL [R1+0x68], R20 ;  /* 0x0000681401007387 */ /* 0x0001e20000100800 */
[----:B------:R-:W-:Y:S01]  /*181c0*/  @!P1 IMAD.IADD R7, R7, 0x1, -R3 ;  /* 0x0000000107079824 */ /* 0x000fe200078e0a03 */
[----:B------:R-:W-:Y:S01]  /*181d0*/  IABS R17, R13 ;  /* 0x0000000d00117213 */ /* 0x000fe20000000000 */
[----:B------:R-:W-:Y:S01]  /*181e0*/  IMAD.HI.U32 R18, R2, R16, RZ ;  /* 0x0000001002127227 */ /* 0x000fe200078e00ff */
[----:B------:R-:W-:-:S03]  /*181f0*/  ISETP.GE.AND P0, PT, R19, RZ, PT ;  /* 0x000000ff1300720c */ /* 0x000fc60003f06270 */
[----:B0-----:R-:W-:Y:S02]  /*18200*/  IMAD.MOV.U32 R20, RZ, RZ, R10 ;  /* 0x000000ffff147224 */ /* 0x001fe400078e000a */
[----:B------:R-:W-:Y:S01]  /*18210*/  @!P2 IMAD.IADD R0, R0, 0x1, -R3 ;  /* 0x000000010000a824 */ /* 0x000fe200078e0a03 */
[----:B------:R-:W-:Y:S01]  /*18220*/  ISETP.GE.AND P2, PT, R11, RZ, PT ;  /* 0x000000ff0b00720c */ /* 0x000fe20003f46270 */
[----:B------:R-:W-:Y:S01]  /*18230*/  @!P5 IMAD.MOV R20, RZ, RZ, -R20 ;  /* 0x000000ffff14d224 */ /* 0x000fe200078e0a14 */
[----:B------:R-:W-:Y:S01]  /*18240*/  ISETP.GT.U32.AND P5, PT, R3, R7, PT ;  /* 0x000000070300720c */ /* 0x000fe20003fa4070 */
[----:B------:R-:W-:Y:S02]  /*18250*/  IMAD.MOV R18, RZ, RZ, -R18 ;  /* 0x000000ffff127224 */ /* 0x000fe400078e0a12 */
[----:B------:R-:W-:-:S04]  /*18260*/  IMAD.HI.U32 R11, R2, R17, RZ ;  /* 0x00000011020b7227 */ /* 0x000fc800078e00ff */
[----:B------:R-:W-:Y:S01]  /*18270*/  @!P6 IMAD.IADD R12, R12, 0x1, -R3 ;  /* 0x000000010c0ce824 */ /* 0x000fe200078e0a03 */
[----:B------:R-:W-:Y:S01]  /*18280*/  ISETP.GE.AND P6, PT, R14, RZ, PT ;  /* 0x000000ff0e00720c */ /* 0x000fe20003fc6270 */
[----:B------:R-:W-:Y:S02]  /*18290*/  IMAD R14, R3, R18, R16 ;  /* 0x00000012030e7224 */ /* 0x000fe400078e0210 */
[----:B------:R-:W-:Y:S02]  /*182a0*/  IMAD.MOV R11, RZ, RZ, -R11 ;  /* 0x000000ffff0b7224 */ /* 0x000fe400078e0a0b */
[----:B------:R-:W-:Y:S02]  /*182b0*/  @!P4 IMAD.IADD R9, R9, 0x1, -R3 ;  /* 0x000000010909c824 */ /* 0x000fe400078e0a03 */
[C---:B------:R-:W-:Y:S02]  /*182c0*/  IMAD R17, R3.reuse, R11, R17 ;  /* 0x0000000b03117224 */ /* 0x040fe400078e0211 */
[----:B------:R-:W-:Y:S01]  /*182d0*/  @!P0 IMAD.MOV R0, RZ, RZ, -R0 ;  /* 0x000000ffff008224 */ /* 0x000fe200078e0a00 */
[----:B------:R-:W-:-:S02]  /*182e0*/  ISETP.GT.U32.AND P0, PT, R3, R14, PT ;  /* 0x0000000e0300720c */ /* 0x000fc40003f04070 */
[----:B------:R-:W-:Y:S01]  /*182f0*/  ISETP.GT.U32.AND P1, PT, R3, R12, PT ;  /* 0x0000000c0300720c */ /* 0x000fe20003f24070 */
[--C-:B------:R-:W-:Y:S01]  /*18300*/  @!P5 IMAD.IADD R7, R7, 0x1, -R3.reuse ;  /* 0x000000010707d824 */ /* 0x100fe200078e0a03 */
[C---:B------:R-:W-:Y:S02]  /*18310*/  ISETP.GT.U32.AND P4, PT, R3.reuse, R9, PT ;  /* 0x000000090300720c */ /* 0x040fe40003f84070 */
[----:B------:R-:W-:Y:S01]  /*18320*/  ISETP.GT.U32.AND P5, PT, R3, R17, PT ;  /* 0x000000110300720c */ /* 0x000fe20003fa4070 */
[----:B------:R-:W-:Y:S01]  /*18330*/  VIADD R11, R5, 0x27 ;  /* 0x00000027050b7836 */ /* 0x000fe20000000000 */
[----:B------:R-:W-:Y:S04]  /*18340*/  STL [R1+0xc0], R21 ;  /* 0x0000c01501007387 */ /* 0x000fe80000100800 */
[----:B------:R-:W-:Y:S01]  /*18350*/  STL [R1+0x60], R20 ;  /* 0x0000601401007387 */ /* 0x000fe20000100800 */
[----:B------:R-:W-:Y:S01]  /*18360*/  @!P0 IMAD.IADD R14, R14, 0x1, -R3 ;  /* 0x000000010e0e8824 */ /* 0x000fe200078e0a03 */
[----:B------:R-:W-:-:S02]  /*18370*/  IABS R10, R11 ;  /* 0x0000000b000a7213 */ /* 0x000fc40000000000 */
[----:B------:R0:W-:Y:S01]  /*18380*/  STL [R1+0x98], R0 ;  /* 0x0000980001007387 */ /* 0x0001e20000100800 */
[--C-:B------:R-:W-:Y:S02]  /*18390*/  @!P1 IMAD.IADD R12, R12, 0x1, -R3.reuse ;  /* 0x000000010c0c9824 */ /* 0x100fe400078e0a03 */
[----:B------:R-:W-:Y:S01]  /*183a0*/  @!P4 IMAD.IADD R9, R9, 0x1, -R3 ;  /* 0x000000010909c824 */ /* 0x000fe200078e0a03 */
[----:B------:R-:W-:Y:S01]  /*183b0*/  ISETP.GE.AND P4, PT, R15, RZ, PT ;  /* 0x000000ff0f00720c */ /* 0x000fe20003f86270 */
[----:B------:R-:W-:Y:S01]  /*183c0*/  IMAD.MOV.U32 R15, RZ, RZ, R7 ;  /* 0x000000ffff0f7224 */ /* 0x000fe200078e0007 */
[----:B------:R-:W-:Y:S01]  /*183d0*/  ISETP.GE.AND P1, PT, R8, RZ, PT ;  /* 0x000000ff0800720c */ /* 0x000fe20003f26270 */
[----:B0-----:R-:W-:Y:S01]  /*183e0*/  VIADD R0, R5, 0x26 ;  /* 0x0000002605007836 */ /* 0x001fe20000000000 */
[----:B------:R-:W-:Y:S01]  /*183f0*/  ISETP.GT.U32.AND P0, PT, R3, R14, PT ;  /* 0x0000000e0300720c */ /* 0x000fe20003f04070 */
[----:B------:R-:W-:Y:S02]  /*18400*/  @!P5 IMAD.IADD R17, R17, 0x1, -R3 ;  /* 0x000000011111d824 */ /* 0x000fe400078e0a03 */
[----:B------:R-:W-:Y:S01]  /*18410*/  IMAD.MOV.U32 R16, RZ, RZ, R12 ;  /* 0x000000ffff107224 */ /* 0x000fe200078e000c */
[----:B------:R-:W-:Y:S01]  /*18420*/  IABS R8, R0 ;  /* 0x0000000000087213 */ /* 0x000fe20000000000 */
[----:B------:R-:W-:-:S04]  /*18430*/  IMAD.HI.U32 R12, R2, R10, RZ ;  /* 0x0000000a020c7227 */ /* 0x000fc800078e00ff */
[----:B------:R-:W-:Y:S01]  /*18440*/  @!P6 IMAD.MOV R15, RZ, RZ, -R15 ;  /* 0x000000ffff0fe224 */ /* 0x000fe200078e0a0f */
[----:B------:R-:W-:Y:S01]  /*18450*/  ISETP.GT.U32.AND P6, PT, R3, R17, PT ;  /* 0x000000110300720c */ /* 0x000fe20003fc4070 */
[----:B------:R-:W-:-:S04]  /*18460*/  IMAD.HI.U32 R7, R2, R8, RZ ;  /* 0x0000000802077227 */ /* 0x000fc800078e00ff */
[----:B------:R-:W-:Y:S02]  /*18470*/  IMAD.MOV R12, RZ, RZ, -R12 ;  /* 0x000000ffff0c7224 */ /* 0x000fe400078e0a0c */
[----:B------:R-:W-:Y:S02]  /*18480*/  IMAD.MOV R7, RZ, RZ, -R7 ;  /* 0x000000ffff077224 */ /* 0x000fe400078e0a07 */
[C---:B------:R-:W-:Y:S02]  /*18490*/  IMAD R10, R3.reuse, R12, R10 ;  /* 0x0000000c030a7224 */ /* 0x040fe400078e020a */
[--C-:B------:R-:W-:Y:S02]  /*184a0*/  @!P0 IMAD.IADD R14, R14, 0x1, -R3.reuse ;  /* 0x000000010e0e8824 */ /* 0x100fe400078e0a03 */
[C---:B------:R-:W-:Y:S01]  /*184b0*/  IMAD R8, R3.reuse, R7, R8 ;  /* 0x0000000703087224 */ /* 0x040fe200078e0208 */
[----:B------:R-:W-:Y:S01]  /*184c0*/  ISETP.GT.U32.AND P0, PT, R3, R10, PT ;  /* 0x0000000a0300720c */ /* 0x000fe20003f04070 */
[----:B------:R-:W-:-:S03]  /*184d0*/  @!P6 IMAD.IADD R17, R17, 0x1, -R3 ;  /* 0x000000011111e824 */ /* 0x000fc600078e0a03 */
[----:B------:R-:W-:Y:S01]  /*184e0*/  ISETP.GT.U32.AND P6, PT, R3, R8, PT ;  /* 0x000000080300720c */ /* 0x000fe20003fc4070 */
[----:B------:R-:W-:Y:S01]  /*184f0*/  @!P2 IMAD.MOV R16, RZ, RZ, -R16 ;  /* 0x000000ffff10a224 */ /* 0x000fe200078e0a10 */
[----:B------:R-:W-:Y:S01]  /*18500*/  ISETP.GE.AND P2, PT, R13, RZ, PT ;  /* 0x000000ff0d00720c */ /* 0x000fe20003f46270 */
[----:B------:R-:W-:Y:S02]  /*18510*/  IMAD.MOV.U32 R19, RZ, RZ, R14 ;  /* 0x000000ffff137224 */ /* 0x000fe400078e000e */
[----:B------:R-:W-:-:S04]  /*18520*/  VIADD R7, R5, 0x24 ;  /* 0x0000002405077836 */ /* 0x000fc80000000000 */
[----:B------:R-:W-:Y:S02]  /*18530*/  @!P0 IMAD.IADD R10, R10, 0x1, -R3 ;  /* 0x000000010a0a8824 */ /* 0x000fe400078e0a03 */
[----:B------:R-:W-:Y:S02]  /*18540*/  @!P1 IMAD.MOV R9, RZ, RZ, -R9 ;  /* 0x000000ffff099224 */ /* 0x000fe400078e0a09 */
[----:B------:R-:W-:Y:S01]  /*18550*/  @!P6 IMAD.IADD R8, R8, 0x1, -R3 ;  /* 0x000000010808e824 */ /* 0x000fe200078e0a03 */
[----:B------:R-:W-:Y:S01]  /*18560*/  ISETP.GT.U32.AND P6, PT, R3, R10, PT ;  /* 0x0000000a0300720c */ /* 0x000fe20003fc4070 */
[----:B------:R-:W-:Y:S01]  /*18570*/  @!P4 IMAD.MOV R19, RZ, RZ, -R19 ;  /* 0x000000ffff13c224 */ /* 0x000fe200078e0a13 */
[----:B------:R-:W-:Y:S01]  /*18580*/  ISETP.GE.AND P1, PT, R0, RZ, PT ;  /* 0x000000ff0000720c */ /* 0x000fe20003f26270 */
[----:B------:R0:W-:Y:S01]  /*18590*/  STL [R1+0xa0], R16 ;  /* 0x0000a01001007387 */ /* 0x0001e20000100800 */
[----:B------:R-:W-:Y:S01]  /*185a0*/  VIADD R0, R5, 0x23 ;  /* 0x0000002305007836 */ /* 0x000fe20000000000 */
[----:B------:R-:W-:-:S02]  /*185b0*/  IABS R13, R7 ;  /* 0x00000007000d7213 */ /* 0x000fc40000000000 */
[----:B------:R-:W-:Y:S01]  /*185c0*/  STL [R1+0xb4], R15 ;  /* 0x0000b40f01007387 */ /* 0x000fe20000100800 */
[----:B------:R-:W-:-:S03]  /*185d0*/  ISETP.GT.U32.AND P4, PT, R3, R8, PT ;  /* 0x000000080300720c */ /* 0x000fc60003f84070 */
[----:B------:R1:W-:Y:S01]  /*185e0*/  STL [R1+0xb8], R9 ;  /* 0x0000b80901007387 */ /* 0x0003e20000100800 */
[----:B------:R-:W-:Y:S01]  /*185f0*/  ISETP.GE.AND P5, PT, R11, RZ, PT ;  /* 0x000000ff0b00720c */ /* 0x000fe20003fa6270 */
[----:B0-----:R-:W-:Y:S02]  /*18600*/  IMAD.HI.U32 R16, R2, R13, RZ ;  /* 0x0000000d02107227 */ /* 0x001fe400078e00ff */
[----:B------:R0:W-:Y:S01]  /*18610*/  STL [R1+0xb0], R19 ;  /* 0x0000b01301007387 */ /* 0x0001e20000100800 */
[----:B------:R-:W-:Y:S01]  /*18620*/  IABS R11, R0 ;  /* 0x00000000000b7213 */ /* 0x000fe20000000000 */
[----:B-1----:R-:W-:Y:S02]  /*18630*/  VIADD R9, R5, 0x25 ;  /* 0x0000002505097836 */ /* 0x002fe40000000000 */
[----:B0-----:R-:W-:-:S03]  /*18640*/  IMAD.MOV.U32 R19, RZ, RZ, R17 ;  /* 0x000000ffff137224 */ /* 0x001fc600078e0011 */
[----:B------:R-:W-:Y:S01]  /*18650*/  IABS R15, R9 ;  /* 0x00000009000f7213 */ /* 0x000fe20000000000 */
[----:B------:R-:W-:Y:S02]  /*18660*/  IMAD.MOV R16, RZ, RZ, -R16 ;  /* 0x000000ffff107224 */ /* 0x000fe400078e0a10 */
[----:B------:R-:W-:Y:S01]  /*18670*/  @!P2 IMAD.MOV R19, RZ, RZ, -R19 ;  /* 0x000000ffff13a224 */ /* 0x000fe200078e0a13 */
[----:B------:R-:W-:Y:S01]  /*18680*/  ISETP.GE.AND P2, PT, R7, RZ, PT ;  /* 0x000000ff0700720c */ /* 0x000fe20003f46270 */
[----:B------:R-:W-:-:S04]  /*18690*/  IMAD.HI.U32 R14, R2, R11, RZ ;  /* 0x0000000b020e7227 */ /* 0x000fc800078e00ff */
[----:B------:R-:W-:Y:S02]  /*186a0*/  VIADD R7, R5, 0x22 ;  /* 0x0000002205077836 */ /* 0x000fe40000000000 */
[----:B------:R-:W-:Y:S01]  /*186b0*/  @!P6 IMAD.IADD R10, R10, 0x1, -R3 ;  /* 0x000000010a0ae824 */ /* 0x000fe200078e0a03 */
[----:B------:R0:W-:Y:S01]  /*186c0*/  STL [R1+0xa4], R19 ;  /* 0x0000a41301007387 */ /* 0x0001e20000100800 */
[----:B------:R-:W-:Y:S02]  /*186d0*/  IMAD R13, R3, R16, R13 ;  /* 0x00000010030d7224 */ /* 0x000fe400078e020d */
[----:B------:R-:W-:-:S04]  /*186e0*/  IMAD.HI.U32 R18, R2, R15, RZ ;  /* 0x0000000f02127227 */ /* 0x000fc800078e00ff */
[----:B------:R-:W-:Y:S01]  /*186f0*/  IMAD.MOV R16, RZ, RZ, -R14 ;  /* 0x000000ffff107224 */ /* 0x000fe200078e0a0e */
[----:B------:R-:W-:Y:S01]  /*18700*/  IABS R14, R7 ;  /* 0x00000007000e7213 */ /* 0x000fe20000000000 */
[----:B------:R-:W-:Y:S02]  /*18710*/  @!P4 IMAD.IADD R8, R8, 0x1, -R3 ;  /* 0x000000010808c824 */ /* 0x000fe400078e0a03 */
[----:B0-----:R-:W-:Y:S02]  /*18720*/  IMAD.MOV.U32 R19, RZ, RZ, R10 ;  /* 0x000000ffff137224 */ /* 0x001fe400078e000a */
[----:B------:R-:W-:Y:S02]  /*18730*/  IMAD.MOV R17, RZ, RZ, -R18 ;  /* 0x000000ffff117224 */ /* 0x000fe400078e0a12 */
[----:B------:R-:W-:Y:S01]  /*18740*/  @!P5 IMAD.MOV R19, RZ, RZ, -R19 ;  /* 0x000000ffff13d224 */ /* 0x000fe200078e0a13 */
[----:B------:R-:W-:Y:S01]  /*18750*/  ISETP.GE.AND P5, PT, R0, RZ, PT ;  /* 0x000000ff0000720c */ /* 0x000fe20003fa6270 */
[----:B------:R-:W-:-:S02]  /*18760*/  IMAD.MOV.U32 R18, RZ, RZ, R8 ;  /* 0x000000ffff127224 */ /* 0x000fc400078e0008 */
[----:B------:R-:W-:-:S04]  /*18770*/  IMAD.HI.U32 R0, R2, R14, RZ ;  /* 0x0000000e02007227 */ /* 0x000fc800078e00ff */
[C---:B------:R-:W-:Y:S02]  /*18780*/  VIADD R8, R5.reuse, 0x21 ;  /* 0x0000002105087836 */ /* 0x040fe40000000000 */
[----:B------:R-:W-:Y:S02]  /*18790*/  @!P1 IMAD.MOV R18, RZ, RZ, -R18 ;  /* 0x000000ffff129224 */ /* 0x000fe400078e0a12 */
[C---:B------:R-:W-:Y:S02]  /*187a0*/  VIADD R10, R5.reuse, 0x20 ;  /* 0x00000020050a7836 */ /* 0x040fe40000000000 */
[----:B------:R-:W-:Y:S02]  /*187b0*/  IMAD.MOV R0, RZ, RZ, -R0 ;  /* 0x000000ffff007224 */ /* 0x000fe400078e0a00 */
[----:B------:R-:W-:Y:S01]  /*187c0*/  VIADD R5, R5, 0x1f ;  /* 0x0000001f05057836 */ /* 0x000fe20000000000 */
[----:B------:R-:W-:Y:S01]  /*187d0*/  STL [R1+0x90], R19 ;  /* 0x0000901301007387 */ /* 0x000fe20000100800 */
[----:B------:R-:W-:-:S03]  /*187e0*/  IMAD R14, R3, R0, R14 ;  /* 0x00000000030e7224 */ /* 0x000fc600078e020e */
[----:B------:R-:W-:Y:S01]  /*187f0*/  STL [R1+0x94], R18 ;  /* 0x0000941201007387 */ /* 0x000fe20000100800 */
[----:B------:R-:W-:-:S03]  /*18800*/  IABS R0, R5 ;  /* 0x0000000500007213 */ /* 0x000fc60000000000 */
[----:B------:R0:W-:Y:S04]  /*18810*/  STL [R1+0x1888], R5 ;  /* 0x0018880501007387 */ /* 0x0001e80000100800 */
[----:B0-----:R-:W3:Y:S01]  /*18820*/  LDL R5, [R1+0x2b0] ;  /* 0x0002b00001057983 */ /* 0x001ee20000100800 */
[----:B------:R-:W-:Y:S02]  /*18830*/  IABS R12, R4 ;  /* 0x00000004000c7213 */ /* 0x000fe40000000000 */
[----:B------:R-:W-:Y:S02]  /*18840*/  ISETP.GE.AND P0, PT, R9, RZ, PT ;  /* 0x000000ff0900720c */ /* 0x000fe40003f06270 */
[----:B------:R-:W0:Y:S01]  /*18850*/  I2F.RP R9, R12 ;  /* 0x0000000c00097306 */ /* 0x000e220000209400 */
[----:B------:R-:W-:-:S05]  /*18860*/  IMAD R15, R3, R17, R15 ;  /* 0x00000011030f7224 */ /* 0x000fca00078e020f */
[C---:B------:R-:W-:Y:S01]  /*18870*/  ISETP.GT.U32.AND P6, PT, R3.reuse, R15, PT ;  /* 0x0000000f0300720c */ /* 0x040fe20003fc4070 */
[C---:B------:R-:W-:Y:S01]  /*18880*/  IMAD R11, R3.reuse, R16, R11 ;  /* 0x00000010030b7224 */ /* 0x040fe200078e020b */
[C---:B------:R-:W-:Y:S01]  /*18890*/  ISETP.GT.U32.AND P4, PT, R3.reuse, R13, PT ;  /* 0x0000000d0300720c */ /* 0x040fe20003f84070 */
[----:B0-----:R-:W0:Y:S03]  /*188a0*/  MUFU.RCP R9, R9 ;  /* 0x0000000900097308 */ /* 0x001e260000001000 */
[----:B------:R-:W-:-:S07]  /*188b0*/  ISETP.GT.U32.AND P1, PT, R3, R11, PT ;  /* 0x0000000b0300720c */ /* 0x000fce0003f24070 */
[--C-:B------:R-:W-:Y:S02]  /*188c0*/  @!P6 IMAD.IADD R15, R15, 0x1, -R3.reuse ;  /* 0x000000010f0fe824 */ /* 0x100fe400078e0a03 */
[----:B------:R-:W-:-:S03]  /*188d0*/  @!P4 IMAD.IADD R13, R13, 0x1, -R3 ;  /* 0x000000010d0dc824 */ /* 0x000fc600078e0a03 */
[C---:B------:R-:W-:Y:S02]  /*188e0*/  ISETP.GT.U32.AND P6, PT, R3.reuse, R15, PT ;  /* 0x0000000f0300720c */ /* 0x040fe40003fc4070 */
[----:B------:R-:W-:Y:S02]  /*188f0*/  ISETP.GT.U32.AND P4, PT, R3, R13, PT ;  /* 0x0000000d0300720c */ /* 0x000fe40003f84070 */
[----:B------:R-:W-:Y:S01]  /*18900*/  IABS R17, R8 ;  /* 0x0000000800117213 */ /* 0x000fe20000000000 */
[----:B------:R-:W-:Y:S02]  /*18910*/  @!P1 IMAD.IADD R11, R11, 0x1, -R3 ;  /* 0x000000010b0b9824 */ /* 0x000fe400078e0a03 */
[----:B0-----:R-:W-:-:S03]  /*18920*/  VIADD R9, R9, 0xffffffe ;  /* 0x0ffffffe09097836 */ /* 0x001fc60000000000 */
[----:B------:R-:W-:Y:S01]  /*18930*/  ISETP.GT.U32.AND P1, PT, R3, R11, PT ;  /* 0x0000000b0300720c */ /* 0x000fe20003f24070 */
[----:B------:R-:W-:Y:S02]  /*18940*/  IMAD.HI.U32 R19, R2, R17, RZ ;  /* 0x0000001102137227 */ /* 0x000fe400078e00ff */
[----:B------:R-:W0:Y:S02]  /*18950*/  F2I.FTZ.U32.TRUNC.NTZ R9, R9 ;  /* 0x0000000900097305 */ /* 0x000e24000021f000 */
[----:B------:R-:W-:Y:S01]  /*18960*/  @!P6 IMAD.IADD R15, R15, 0x1, -R3 ;  /* 0x000000010f0fe824 */ /* 0x000fe200078e0a03 */
[----:B------:R-:W-:Y:S01]  /*18970*/  ISETP.GT.U32.AND P6, PT, R3, R14, PT ;  /* 0x0000000e0300720c */ /* 0x000fe20003fc4070 */
[----:B------:R-:W-:Y:S02]  /*18980*/  IMAD.MOV R19, RZ, RZ, -R19 ;  /* 0x000000ffff137224 */ /* 0x000fe400078e0a13 */
[----:B------:R-:W-:Y:S01]  /*18990*/  @!P4 IMAD.IADD R13, R13, 0x1, -R3 ;  /* 0x000000010d0dc824 */ /* 0x000fe200078e0a03 */
[----:B------:R-:W-:Y:S01]  /*189a0*/  ISETP.GE.AND P4, PT, R7, RZ, PT ;  /* 0x000000ff0700720c */ /* 0x000fe20003f86270 */
[----:B------:R-:W-:-:S02]  /*189b0*/  IMAD R7, R3, R19, R17 ;  /* 0x0000001303077224 */ /* 0x000fc400078e0211 */
[----:B------:R-:W-:Y:S01]  /*189c0*/  @!P1 IMAD.IADD R11, R11, 0x1, -R3 ;  /* 0x000000010b0b9824 */ /* 0x000fe200078e0a03 */
[----:B------:R-:W-:Y:S01]  /*189d0*/  IABS R18, R10 ;  /* 0x0000000a00127213 */ /* 0x000fe20000000000 */
[----:B------:R-:W-:Y:S01]  /*189e0*/  IMAD.MOV.U32 R20, RZ, RZ, R15 ;  /* 0x000000ffff147224 */ /* 0x000fe200078e000f */
[----:B------:R-:W-:-:S03]  /*189f0*/  ISETP.GT.U32.AND P1, PT, R3, R7, PT ;  /* 0x000000070300720c */ /* 0x000fc60003f24070 */
[----:B------:R-:W-:Y:S02]  /*18a00*/  @!P6 IMAD.IADD R14, R14, 0x1, -R3 ;  /* 0x000000010e0ee824 */ /* 0x000fe400078e0a03 */
[----:B0-----:R-:W-:Y:S02]  /*18a10*/  IMAD.MOV R16, RZ, RZ, -R9 ;  /* 0x000000ffff107224 */ /* 0x001fe400078e0a09 */
[----:B------:R-:W-:Y:S01]  /*18a20*/  @!P0 IMAD.MOV R20, RZ, RZ, -R20 ;  /* 0x000000ffff148224 */ /* 0x000fe200078e0a14 */
[----:B------:R-:W-:Y:S01]  /*18a30*/  ISETP.GT.U32.AND P0, PT, R3, R14, PT ;  /* 0x0000000e0300720c */ /* 0x000fe20003f04070 */
[----:B------:R-:W-:Y:S02]  /*18a40*/  IMAD.MOV.U32 R17, RZ, RZ, R16 ;  /* 0x000000ffff117224 */ /* 0x000fe400078e0010 */
[----:B------:R-:W-:Y:S01]  /*18a50*/  IMAD.HI.U32 R19, R2, R18, RZ ;  /* 0x0000001202137227 */ /* 0x000fe200078e00ff */
[----:B------:R-:W-:-:S03]  /*18a60*/  ISETP.GE.AND P6, PT, R8, RZ, PT ;  /* 0x000000ff0800720c */ /* 0x000fc60003fc6270 */
[----:B------:R-:W-:-:S04]  /*18a70*/  IMAD.HI.U32 R16, R2, R0, RZ ;  /* 0x0000000002107227 */ /* 0x000fc800078e00ff */
[----:B------:R-:W-:Y:S02]  /*18a80*/  IMAD R17, R17, R12, RZ ;  /* 0x0000000c11117224 */ /* 0x000fe400078e02ff */
[----:B------:R-:W-:Y:S02]  /*18a90*/  IMAD.MOV.U32 R8, RZ, RZ, RZ ;  /* 0x000000ffff087224 */ /* 0x000fe400078e00ff */
[----:B------:R-:W-:Y:S02]  /*18aa0*/  IMAD.MOV R19, RZ, RZ, -R19 ;  /* 0x000000ffff137224 */ /* 0x000fe400078e0a13 */
[----:B------:R-:W-:Y:S02]  /*18ab0*/  IMAD.MOV R16, RZ, RZ, -R16 ;  /* 0x000000ffff107224 */ /* 0x000fe400078e0a10 */
[----:B------:R-:W-:-:S04]  /*18ac0*/  IMAD.HI.U32 R9, R9, R17, R8 ;  /* 0x0000001109097227 */ /* 0x000fc800078e0008 */
[----:B------:R-:W-:Y:S02]  /*18ad0*/  @!P1 IMAD.IADD R7, R7, 0x1, -R3 ;  /* 0x0000000107079824 */ /* 0x000fe400078e0a03 */
[C---:B------:R-:W-:Y:S02]  /*18ae0*/  IMAD R8, R3.reuse, R19, R18 ;  /* 0x0000001303087224 */ /* 0x040fe400078e0212 */
[C---:B------:R-:W-:Y:S01]  /*18af0*/  IMAD R0, R3.reuse, R16, R0 ;  /* 0x0000001003007224 */ /* 0x040fe200078e0200 */
[C---:B------:R-:W-:Y:S01]  /*18b00*/  ISETP.GT.U32.AND P1, PT, R3.reuse, R7, PT ;  /* 0x000000070300720c */ /* 0x040fe20003f24070 */
[----:B------:R-:W-:Y:S01]  /*18b10*/  @!P2 IMAD.MOV R13, RZ, RZ, -R13 ;  /* 0x000000ffff0da224 */ /* 0x000fe200078e0a0d */
[C---:B------:R-:W-:Y:S01]  /*18b20*/  ISETP.GT.U32.AND P2, PT, R3.reuse, R8, PT ;  /* 0x000000080300720c */ /* 0x040fe20003f44070 */
[----:B------:R-:W-:Y:S01]  /*18b30*/  @!P0 IMAD.IADD R14, R14, 0x1, -R3 ;  /* 0x000000010e0e8824 */ /* 0x000fe200078e0a03 */
[----:B------:R-:W-:Y:S02]  /*18b40*/  ISETP.GT.U32.AND P0, PT, R3, R0, PT ;  /* 0x000000000300720c */ /* 0x000fe40003f04070 */
[----:B--2---:R-:W-:Y:S01]  /*18b50*/  IABS R15, R28 ;  /* 0x0000001c000f7213 */ /* 0x004fe20000000000 */
[----:B------:R-:W-:Y:S04]  /*18b60*/  STL [R1+0x58], R20 ;  /* 0x0000581401007387 */ /* 0x000fe80000100800 */
[----:B------:R0:W-:Y:S01]  /*18b70*/  STL [R1+0x54], R13 ;  /* 0x0000540d01007387 */ /* 0x0001e20000100800 */
[----:B------:R-:W-:Y:S01]  /*18b80*/  @!P5 IMAD.MOV R11, RZ, RZ, -R11 ;  /* 0x000000ffff0bd224 */ /* 0x000fe200078e0a0b */
[----:B------:R-:W-:Y:S01]  /*18b90*/  ISETP.GE.AND P5, PT, R10, RZ, PT ;  /* 0x000000ff0a00720c */ /* 0x000fe20003fa6270 */
[----:B------:R-:W-:-:S02]  /*18ba0*/  @!P1 IMAD.IADD R7, R7, 0x1, -R3 ;  /* 0x0000000107079824 */ /* 0x000fc400078e0a03 */
[--C-:B------:R-:W-:Y:S02]  /*18bb0*/  @!P2 IMAD.IADD R8, R8, 0x1, -R3.reuse ;  /* 0x000000010808a824 */ /* 0x100fe400078e0a03 */
[----:B------:R-:W-:Y:S02]  /*18bc0*/  @!P0 IMAD.IADD R0, R0, 0x1, -R3 ;  /* 0x0000000100008824 */ /* 0x000fe400078e0a03 */
[----:B------:R-:W-:Y:S01]  /*18bd0*/  IMAD.MOV.U32 R18, RZ, RZ, R14 ;  /* 0x000000ffff127224 */ /* 0x000fe200078e000e */
[----:B------:R-:W-:-:S03]  /*18be0*/  ISETP.GT.U32.AND P0, PT, R3, R8, PT ;  /* 0x000000080300720c */ /* 0x000fc60003f04070 */
[----:B------:R-:W-:Y:S01]  /*18bf0*/  @!P4 IMAD.MOV R18, RZ, RZ, -R18 ;  /* 0x000000ffff12c224 */ /* 0x000fe200078e0a12 */
[----:B------:R-:W-:Y:S01]  /*18c00*/  ISETP.GT.U32.AND P4, PT, R3, R0, PT ;  /* 0x000000000300720c */ /* 0x000fe20003f84070 */
[----:B------:R-:W-:Y:S01]  /*18c10*/  @!P6 IMAD.MOV R7, RZ, RZ, -R7 ;  /* 0x000000ffff07e224 */ /* 0x000fe200078e0a07 */
[----:B------:R-:W-:Y:S04]  /*18c20*/  STL [R1+0x50], R11 ;  /* 0x0000500b01007387 */ /* 0x000fe80000100800 */
[----:B------:R-:W-:Y:S04]  /*18c30*/  STL [R1+0x4c], R18 ;  /* 0x00004c1201007387 */ /* 0x000fe80000100800 */
[----:B------:R1:W-:Y:S01]  /*18c40*/  STL [R1+0x48], R7 ;  /* 0x0000480701007387 */ /* 0x0003e20000100800 */
[----:B------:R-:W-:-:S02]  /*18c50*/  @!P0 IMAD.IADD R8, R8, 0x1, -R3 ;  /* 0x0000000108088824 */ /* 0x000fc400078e0a03 */
[----:B------:R-:W-:Y:S02]  /*18c60*/  @!P4 IMAD.IADD R0, R0, 0x1, -R3 ;  /* 0x000000010000c824 */ /* 0x000fe400078e0a03 */
[----:B------:R-:W-:Y:S01]  /*18c70*/  @!P3 IMAD.MOV R6, RZ, RZ, -R6 ;  /* 0x000000ffff06b224 */ /* 0x000fe200078e0a06 */
[----:B---3--:R-:W-:-:S05]  /*18c80*/  IABS R17, R5 ;  /* 0x0000000500117213 */ /* 0x008fca0000000000 */
[----:B------:R-:W-:-:S04]  /*18c90*/  IMAD.HI.U32 R16, R2, R17, RZ ;  /* 0x0000001102107227 */ /* 0x000fc800078e00ff */
[----:B------:R-:W-:Y:S02]  /*18ca0*/  IMAD.MOV R16, RZ, RZ, -R16 ;  /* 0x000000ffff107224 */ /* 0x000fe400078e0a10 */
[----:B0-----:R-:W-:Y:S02]  /*18cb0*/  VIADD R13, R5, 0x1e ;  /* 0x0000001e050d7836 */ /* 0x001fe40000000000 */
[----:B------:R-:W-:Y:S02]  /*18cc0*/  IMAD R16, R3, R16, R17 ;  /* 0x0000001003107224 */ /* 0x000fe400078e0211 */
[----:B------:R-:W-:Y:S01]  /*18cd0*/  IMAD.HI.U32 R17, R9, R15, RZ ;  /* 0x0000000f09117227 */ /* 0x000fe200078e00ff */
[----:B------:R-:W-:Y:S02]  /*18ce0*/  IABS R10, R13 ;  /* 0x0000000d000a7213 */ /* 0x000fe40000000000 */
[----:B------:R-:W-:Y:S01]  /*18cf0*/  ISETP.GT.U32.AND P1, PT, R3, R16, PT ;  /* 0x000000100300720c */ /* 0x000fe20003f24070 */
[----:B------:R-:W-:Y:S01]  /*18d00*/  IMAD.MOV R17, RZ, RZ, -R17 ;  /* 0x000000ffff117224 */ /* 0x000fe200078e0a11 */
[----:B------:R-:W-:-:S03]  /*18d10*/  ISETP.GE.AND P2, PT, R13, RZ, PT ;  /* 0x000000ff0d00720c */ /* 0x000fc60003f46270 */
[----:B------:R-:W-:Y:S02]  /*18d20*/  IMAD R13, R12, R17, R15 ;  /* 0x000000110c0d7224 */ /* 0x000fe400078e020f */
[----:B------:R-:W-:-:S04]  /*18d30*/  IMAD.HI.U32 R15, R2, R10, RZ ;  /* 0x0000000a020f7227 */ /* 0x000fc800078e00ff */
[----:B------:R-:W-:Y:S02]  /*18d40*/  IMAD.MOV R15, RZ, RZ, -R15 ;  /* 0x000000ffff0f7224 */ /* 0x000fe400078e0a0f */
[----:B------:R-:W-:Y:S02]  /*18d50*/  @!P1 IMAD.IADD R16, R16, 0x1, -R3 ;  /* 0x0000000110109824 */ /* 0x000fe400078e0a03 */
[----:B-1----:R-:W-:Y:S01]  /*18d60*/  IMAD R7, R3, R15, R10 ;  /* 0x0000000f03077224 */ /* 0x002fe200078e020a */
[----:B------:R-:W-:Y:S01]  /*18d70*/  ISETP.GT.U32.AND P0, PT, R12, R13, PT ;  /* 0x0000000d0c00720c */ /* 0x000fe20003f04070 */
[----:B------:R-:W-:Y:S01]  /*18d80*/  VIADD R9, R5, 0x1d ;  /* 0x0000001d05097836 */ /* 0x000fe20000000000 */
[C---:B------:R-:W-:Y:S02]  /*18d90*/  ISETP.GT.U32.AND P1, PT, R3.reuse, R16, PT ;  /* 0x000000100300720c */ /* 0x040fe40003f24070 */
[----:B------:R-:W-:Y:S02]  /*18da0*/  ISETP.GT.U32.AND P4, PT, R3, R7, PT ;  /* 0x000000070300720c */ /* 0x000fe40003f84070 */
[----:B------:R-:W-:Y:S01]  /*18db0*/  IABS R11, R9 ;  /* 0x00000009000b7213 */ /* 0x000fe20000000000 */
[----:B------:R-:W-:-:S04]  /*18dc0*/  VIADD R15, R5, 0x1c ;  /* 0x0000001c050f7836 */ /* 0x000fc80000000000 */
[----:B------:R-:W-:Y:S01]  /*18dd0*/  IMAD.HI.U32 R14, R2, R11, RZ ;  /* 0x0000000b020e7227 */ /* 0x000fe200078e00ff */
[----:B------:R-:W-:-:S03]  /*18de0*/  IABS R10, R15 ;  /* 0x0000000f000a7213 */ /* 0x000fc60000000000 */
[--C-:B------:R-:W-:Y:S01]  /*18df0*/  @!P1 IMAD.IADD R16, R16, 0x1, -R3.reuse ;  /* 0x0000000110109824 */ /* 0x100fe200078e0a03 */
[----:B------:R-:W-:Y:S01]  /*18e00*/  ISETP.GE.AND P1, PT, R5, RZ, PT ;  /* 0x000000ff0500720c */ /* 0x000fe20003f26270 */
[----:B------:R-:W-:Y:S02]  /*18e10*/  IMAD.MOV R14, RZ, RZ, -R14 ;  /* 0x000000ffff0e7224 */ /* 0x000fe400078e0a0e */
[----:B------:R-:W-:Y:S02]  /*18e20*/  @!P0 IMAD.IADD R13, R13, 0x1, -R12 ;  /* 0x000000010d0d8824 */ /* 0x000fe400078e0a0c */
[----:B------:R-:W-:Y:S01]  /*18e30*/  @!P4 IMAD.IADD R7, R7, 0x1, -R3 ;  /* 0x000000010707c824 */ /* 0x000fe200078e0a03 */
[----:B------:R-:W-:Y:S01]  /*18e40*/  ISETP.GE.AND P6, PT, R9, RZ, PT ;  /* 0x000000ff0900720c */ /* 0x000fe20003fc6270 */
[----:B------:R-:W-:Y:S01]  /*18e50*/  IMAD R11, R3, R14, R11 ;  /* 0x0000000e030b7224 */ /* 0x000fe200078e020b */
[----:B------:R-:W-:Y:S01]  /*18e60*/  ISETP.GT.U32.AND P0, PT, R12, R13, PT ;  /* 0x0000000d0c00720c */ /* 0x000fe20003f04070 */
[----:B------:R-:W-:Y:S01]  /*18e70*/  VIADD R9, R5, 0x1b ;  /* 0x0000001b05097836 */ /* 0x000fe20000000000 */
[C---:B------:R-:W-:Y:S01]  /*18e80*/  ISETP.GT.U32.AND P4, PT, R3.reuse, R7, PT ;  /* 0x000000070300720c */ /* 0x040fe20003f84070 */
[----:B------:R-:W-:Y:S01]  /*18e90*/  IMAD.HI.U32 R14, R2, R10, RZ ;  /* 0x0000000a020e7227 */ /* 0x000fe200078e00ff */
[----:B------:R-:W-:-:S03]  /*18ea0*/  ISETP.GT.U32.AND P3, PT, R3, R11, PT ;  /* 0x0000000b0300720c */ /* 0x000fc60003f64070 */
[----:B------:R-:W-:Y:S01]  /*18eb0*/  IMAD.MOV.U32 R17, RZ, RZ, R8 ;  /* 0x000000ffff117224 */ /* 0x000fe200078e0008 */
[----:B------:R-:W-:Y:S01]  /*18ec0*/  IABS R8, R9 ;  /* 0x0000000900087213 */ /* 0x000fe20000000000 */
[----:B------:R-:W-:Y:S02]  /*18ed0*/  IMAD.MOV R14, RZ, RZ, -R14 ;  /* 0x000000ffff0e7224 */ /* 0x000fe400078e0a0e */
[----:B------:R-:W-:Y:S01]  /*18ee0*/  @!P5 IMAD.MOV R17, RZ, RZ, -R17 ;  /* 0x000000ffff11d224 */ /* 0x000fe200078e0a11 */
[----:B------:R-:W-:Y:S01]  /*18ef0*/  ISETP.GE.AND P5, PT, R28, RZ, PT ;  /* 0x000000ff1c00720c */ /* 0x000fe20003fa6270 */
[----:B------:R-:W-:Y:S01]  /*18f00*/  @!P1 IMAD.MOV R16, RZ, RZ, -R16 ;  /* 0x000000ffff109224 */ /* 0x000fe200078e0a10 */
[----:B------:R-:W-:Y:S01]  /*18f10*/  ISETP.GE.AND P1, PT, R15, RZ, PT ;  /* 0x000000ff0f00720c */ /* 0x000fe20003f26270 */
[----:B------:R-:W-:Y:S02]  /*18f20*/  IMAD R10, R3, R14, R10 ;  /* 0x0000000e030a7224 */ /* 0x000fe400078e020a */
[----:B------:R-:W-:Y:S01]  /*18f30*/  IMAD.HI.U32 R15, R2, R8, RZ ;  /* 0x00000008020f7227 */ /* 0x000fe200078e00ff */
[----:B------:R0:W-:Y:S03]  /*18f40*/  STL [R1+0x8c], R17 ;  /* 0x00008c1101007387 */ /* 0x0001e60000100800 */
[----:B------:R-:W-:-:S02]  /*18f50*/  @!P0 IMAD.IADD R13, R13, 0x1, -R12 ;  /* 0x000000010d0d8824 */ /* 0x000fc400078e0a0c */
[----:B------:R-:W-:Y:S01]  /*18f60*/  @!P4 IMAD.IADD R7, R7, 0x1, -R3 ;  /* 0x000000010707c824 */ /* 0x000fe200078e0a03 */
[----:B------:R-:W-:Y:S01]  /*18f70*/  ISETP.GT.U32.AND P4, PT, R3, R10, PT ;  /* 0x0000000a0300720c */ /* 0x000fe20003f84070 */
[----:B------:R-:W-:Y:S01]  /*18f80*/  IMAD.MOV R12, RZ, RZ, -R15 ;  /* 0x000000ffff0c7224 */ /* 0x000fe200078e0a0f */
[----:B------:R1:W-:Y:S01]  /*18f90*/  STL [R1+0x88], R6 ;  /* 0x0000880601007387 */ /* 0x0003e20000100800 */
[----:B------:R-:W-:Y:S01]  /*18fa0*/  @!P3 IMAD.IADD R11, R11, 0x1, -R3 ;  /* 0x000000010b0bb824 */ /* 0x000fe200078e0a03 */
[----:B------:R-:W-:Y:S01]  /*18fb0*/  ISETP.NE.AND P0, PT, R4, RZ, PT ;  /* 0x000000ff0400720c */ /* 0x000fe20003f05270 */
[----:B0-----:R-:W-:Y:S01]  /*18fc0*/  IMAD.MOV.U32 R17, RZ, RZ, R13 ;  /* 0x000000ffff117224 */ /* 0x001fe200078e000d */
[----:B------:R0:W-:Y:S01]  /*18fd0*/  STL [R1+0x40], R16 ;  /* 0x0000401001007387 */ /* 0x0001e20000100800 */
[----:B------:R-:W-:Y:S02]  /*18fe0*/  IMAD R8, R3, R12, R8 ;  /* 0x0000000c03087224 */ /* 0x000fe400078e0208 */
[----:B------:R-:W-:-:S02]  /*18ff0*/  @!P5 IMAD.MOV R17, RZ, RZ, -R17 ;  /* 0x000000ffff11d224 */ /* 0x000fc400078e0a11 */
[----:B-1----:R-:W-:Y:S02]  /*19000*/  VIADD R6, R5, 0x1a ;  /* 0x0000001a05067836 */ /* 0x002fe40000000000 */
[----:B0-----:R-:W-:Y:S01]  /*19010*/  IMAD.MOV.U32 R16, RZ, RZ, R7 ;  /* 0x000000ffff107224 */ /* 0x001fe200078e0007 */
[----:B------:R-:W-:-:S03]  /*19020*/  ISETP.GT.U32.AND P5, PT, R3, R11, PT ;  /* 0x0000000b0300720c */ /* 0x000fc60003fa4070 */
[----:B------:R-:W-:Y:S01]  /*19030*/  @!P2 IMAD.MOV R16, RZ, RZ, -R16 ;  /* 0x000000ffff10a224 */ /* 0x000fe200078e0a10 */
[----:B------:R-:W-:Y:S02]  /*19040*/  ISETP.GT.U32.AND P2, PT, R3, R8, PT ;  /* 0x000000080300720c */ /* 0x000fe40003f44070 */
[----:B------:R-:W-:Y:S01]  /*19050*/  IABS R14, R6 ;  /* 0x00000006000e7213 */ /* 0x000fe20000000000 */
[----:B------:R-:W-:Y:S01]  /*19060*/  @!P4 IMAD.IADD R10, R10, 0x1, -R3 ;  /* 0x000000010a0ac824 */ /* 0x000fe200078e0a03 */
[----:B------:R-:W-:-:S03]  /*19070*/  ISETP.GE.AND P3, PT, R9, RZ, PT ;  /* 0x000000ff0900720c */ /* 0x000fc60003f66270 */
[----:B------:R-:W-:Y:S01]  /*19080*/  IMAD.MOV.U32 R9, RZ, RZ, R14 ;  /* 0x000000ffff097224 */ /* 0x000fe200078e000e */
[----:B------:R-:W-:Y:S02]  /*19090*/  @!P0 LOP3.LUT R17, RZ, R4, RZ, 0x33, !PT ;  /* 0x00000004ff118212 */ /* 0x000fe400078e33ff */
[----:B------:R-:W-:Y:S01]  /*190a0*/  ISETP.GE.AND P0, PT, R6, RZ, PT ;  /* 0x000000ff0600720c */ /* 0x000fe20003f06270 */
[----:B------:R-:W-:Y:S01]  /*190b0*/  IMAD.HI.U32 R6, R2, R9, RZ ;  /* 0x0000000902067227 */ /* 0x000fe200078e00ff */
[----:B------:R-:W-:-:S03]  /*190c0*/  ISETP.GT.U32.AND P4, PT, R3, R10, PT ;  /* 0x0000000a0300720c */ /* 0x000fc60003f84070 */
[----:B------:R-:W-:Y:S02]  /*190d0*/  VIADD R7, R5, 0x19 ;  /* 0x0000001905077836 */ /* 0x000fe40000000000 */
[--C-:B------:R-:W-:Y:S02]  /*190e0*/  @!P5 IMAD.IADD R11, R11, 0x1, -R3.reuse ;  /* 0x000000010b0bd824 */ /* 0x100fe400078e0a03 */
[----:B------:R-:W-:Y:S02]  /*190f0*/  @!P2 IMAD.IADD R8, R8, 0x1, -R3 ;  /* 0x000000010808a824 */ /* 0x000fe400078e0a03 */
[----:B------:R-:W-:Y:S01]  /*19100*/  IMAD.MOV R6, RZ, RZ, -R6 ;  /* 0x000000ffff067224 */ /* 0x000fe200078e0a06 */
[----:B------:R-:W-:Y:S01]  /*19110*/  ISETP.GE.AND P5, PT, R7, RZ, PT ;  /* 0x000000ff0700720c */ /* 0x000fe20003fa6270 */
[----:B------:R-:W-:Y:S01]  /*19120*/  IMAD.MOV.U32 R13, RZ, RZ, R11 ;  /* 0x000000ffff0d7224 */ /* 0x000fe200078e000b */
[----:B------:R-:W-:Y:S01]  /*19130*/  IABS R7, R7 ;  /* 0x0000000700077213 */ /* 0x000fe20000000000 */
[----:B------:R-:W-:Y:S01]  /*19140*/  VIADD R12, R5, 0x18 ;  /* 0x00000018050c7836 */ /* 0x000fe20000000000 */
[C---:B------:R-:W-:Y:S01]  /*19150*/  ISETP.GT.U32.AND P2, PT, R3.reuse, R8, PT ;  /* 0x000000080300720c */ /* 0x040fe20003f44070 */
[----:B------:R-:W-:-:S02]  /*19160*/  IMAD R9, R3, R6, R9 ;  /* 0x0000000603097224 */ /* 0x000fc400078e0209 */
[----:B------:R-:W-:Y:S01]  /*19170*/  @!P6 IMAD.MOV R13, RZ, RZ, -R13 ;  /* 0x000000ffff0de224 */ /* 0x000fe200078e0a0d */
[----:B------:R-:W-:Y:S01]  /*19180*/  IABS R6, R12 ;  /* 0x0000000c00067213 */ /* 0x000fe20000000000 */
[----:B------:R-:W-:Y:S01]  /*19190*/  @!P4 IMAD.IADD R10, R10, 0x1, -R3 ;  /* 0x000000010a0ac824 */ /* 0x000fe200078e0a03 */
[----:B------:R-:W-:Y:S01]  /*191a0*/  STL [R1+0xac], R17 ;  /* 0x0000ac1101007387 */ /* 0x000fe20000100800 */
[----:B------:R-:W-:Y:S01]  /*191b0*/  IMAD.HI.U32 R11, R2, R7, RZ ;  /* 0x00000007020b7227 */ /* 0x000fe200078e00ff */
[----:B------:R-:W-:Y:S02]  /*191c0*/  ISETP.GT.U32.AND P6, PT, R3, R9, PT ;  /* 0x000000090300720c */ /* 0x000fe40003fc4070 */
[----:B------:R-:W-:Y:S01]  /*191d0*/  STL [R1+0x44], R16 ;  /* 0x0000441001007387 */ /* 0x000fe20000100800 */
[----:B------:R-:W-:-:S03]  /*191e0*/  IMAD.MOV R11, RZ, RZ, -R11 ;  /* 0x000000ffff0b7224 */ /* 0x000fc600078e0a0b */
[----:B------:R0:W-:Y:S01]  /*191f0*/  STL [R1+0x38], R13 ;  /* 0x0000380d01007387 */ /* 0x0001e20000100800 */
[----:B------:R-:W-:Y:S02]  /*19200*/  IMAD R7, R3, R11, R7 ;  /* 0x0000000b03077224 */ /* 0x000fe400078e0207 */
[----:B------:R-:W-:Y:S02]  /*19210*/  @!P2 IMAD.IADD R8, R8, 0x1, -R3 ;  /* 0x000000010808a824 */ /* 0x000fe400078e0a03 */
[----:B0-----:R-:W-:Y:S02]  /*19220*/  IMAD.MOV.U32 R13, RZ, RZ, R10 ;  /* 0x000000ffff0d7224 */ /* 0x001fe400078e000a */
[----:B------:R-:W-:Y:S01]  /*19230*/  IMAD.HI.U32 R10, R2, R6, RZ ;  /* 0x00000006020a7227 */ /* 0x000fe200078e00ff */
[----:B------:R-:W-:-:S03]  /*19240*/  ISETP.GE.AND P4, PT, R12, RZ, PT ;  /* 0x000000ff0c00720c */ /* 0x000fc60003f86270 */
[----:B------:R-:W-:Y:S01]  /*19250*/  IMAD.MOV R10, RZ, RZ, -R10 ;  /* 0x000000ffff0a7224 */ /* 0x000fe200078e0a0a */
[C---:B------:R-:W-:Y:S01]  /*19260*/  ISETP.GT.U32.AND P2, PT, R3.reuse, R7, PT ;  /* 0x000000070300720c */ /* 0x040fe20003f44070 */
[----:B------:R-:W-:Y:S02]  /*19270*/  IMAD.MOV.U32 R12, RZ, RZ, R8 ;  /* 0x000000ffff0c7224 */ /* 0x000fe400078e0008 */
[----:B------:R-:W-:Y:S02]  /*19280*/  IMAD R6, R3, R10, R6 ;  /* 0x0000000a03067224 */ /* 0x000fe400078e0206 */
[----:B------:R-:W-:Y:S02]  /*19290*/  @!P6 IMAD.IADD R9, R9, 0x1, -R3 ;  /* 0x000000010909e824 */ /* 0x000fe400078e0a03 */
[----:B------:R-:W-:Y:S01]  /*192a0*/  @!P3 IMAD.MOV R12, RZ, RZ, -R12 ;  /* 0x000000ffff0cb224 */ /* 0x000fe200078e0a0c */
[C---:B------:R-:W-:Y:S02]  /*192b0*/  ISETP.GT.U32.AND P3, PT, R3.reuse, R6, PT ;  /* 0x000000060300720c */ /* 0x040fe40003f64070 */
[----:B------:R-:W-:Y:S01]  /*192c0*/  ISETP.GT.U32.AND P6, PT, R3, R9, PT ;  /* 0x000000090300720c */ /* 0x000fe20003fc4070 */
[----:B------:R-:W-:-:S02]  /*192d0*/  VIADD R4, R5, 0x17 ;  /* 0x0000001705047836 */ /* 0x000fc40000000000 */
[----:B------:R-:W-:Y:S02]  /*192e0*/  VIADD R11, R5, 0x16 ;  /* 0x00000016050b7836 */ /* 0x000fe40000000000 */
[----:B------:R-:W-:Y:S01]  /*192f0*/  @!P2 IMAD.IADD R7, R7, 0x1, -R3 ;  /* 0x000000010707a824 */ /* 0x000fe200078e0a03 */
[----:B------:R-:W-:Y:S01]  /*19300*/  IABS R14, R4 ;  /* 0x00000004000e7213 */ /* 0x000fe20000000000 */
[----:B------:R-:W-:Y:S01]  /*19310*/  @!P1 IMAD.MOV R13, RZ, RZ, -R13 ;  /* 0x000000ffff0d9224 */ /* 0x000fe200078e0a0d */
[----:B------:R-:W-:Y:S01]  /*19320*/  IABS R15, R11 ;  /* 0x0000000b000f7213 */ /* 0x000fe20000000000 */
[----:B------:R-:W-:Y:S01]  /*19330*/  VIADD R8, R5, 0x15 ;  /* 0x0000001505087836 */ /* 0x000fe20000000000 */
[----:B------:R-:W-:Y:S01]  /*19340*/  ISETP.GT.U32.AND P2, PT, R3, R7, PT ;  /* 0x000000070300720c */ /* 0x000fe20003f44070 */
[--C-:B------:R-:W-:Y:S01]  /*19350*/  @!P3 IMAD.IADD R6, R6, 0x1, -R3.reuse ;  /* 0x000000010606b824 */ /* 0x100fe200078e0a03 */
[----:B------:R-:W-:Y:S01]  /*19360*/  ISETP.GE.AND P1, PT, R4, RZ, PT ;  /* 0x000000ff0400720c */ /* 0x000fe20003f26270 */
[----:B------:R-:W-:Y:S01]  /*19370*/  @!P6 IMAD.IADD R9, R9, 0x1, -R3 ;  /* 0x000000010909e824 */ /* 0x000fe200078e0a03 */
[----:B------:R-:W-:Y:S01]  /*19380*/  STL [R1+0x34], R13 ;  /* 0x0000340d01007387 */ /* 0x000fe20000100800 */
[----:B------:R-:W-:Y:S01]  /*19390*/  IMAD.HI.U32 R4, R2, R14, RZ ;  /* 0x0000000e02047227 */ /* 0x000fe200078e00ff */
[----:B------:R-:W-:-:S02]  /*193a0*/  IABS R16, R8 ;  /* 0x0000000800107213 */ /* 0x000fc40000000000 */
[----:B------:R0:W-:Y:S01]  /*193b0*/  STL [R1+0x30], R12 ;  /* 0x0000300c01007387 */ /* 0x0001e20000100800 */
[----:B------:R-:W-:Y:S01]  /*193c0*/  ISETP.GT.U32.AND P3, PT, R3, R6, PT ;  /* 0x000000060300720c */ /* 0x000fe20003f64070 */
[----:B------:R-:W-:Y:S02]  /*193d0*/  IMAD.MOV R4, RZ, RZ, -R4 ;  /* 0x000000ffff047224 */ /* 0x000fe400078e0a04 */
[----:B------:R-:W-:-:S04]  /*193e0*/  IMAD.HI.U32 R10, R2, R16, RZ ;  /* 0x00000010020a7227 */ /* 0x000fc800078e00ff */
[----:B0-----:R-:W-:Y:S02]  /*193f0*/  IMAD.MOV.U32 R12, RZ, RZ, R9 ;  /* 0x000000ffff0c7224 */ /* 0x001fe400078e0009 */
[----:B------:R-:W-:-:S04]  /*19400*/  IMAD.HI.U32 R9, R2, R15, RZ ;  /* 0x0000000f02097227 */ /* 0x000fc800078e00ff */
[----:B------:R-:W-:Y:S02]  /*19410*/  IMAD.MOV R9, RZ, RZ, -R9 ;  /* 0x000000ffff097224 */ /* 0x000fe400078e0a09 */
[----:B------:R-:W-:Y:S02]  /*19420*/  IMAD R14, R3, R4, R14 ;  /* 0x00000004030e7224 */ /* 0x000fe400078e020e */
[----:B------:R-:W-:Y:S02]  /*19430*/  IMAD.MOV R10, RZ, RZ, -R10 ;  /* 0x000000ffff0a7224 */ /* 0x000fe400078e0a0a */
[----:B------:R-:W-:Y:S02]  /*19440*/  @!P2 IMAD.IADD R7, R7, 0x1, -R3 ;  /* 0x000000010707a824 */ /* 0x000fe400078e0a03 */
[C---:B------:R-:W-:Y:S01]  /*19450*/  IMAD R15, R3.reuse, R9, R15 ;  /* 0x00000009030f7224 */ /* 0x040fe200078e020f */
[C---:B------:R-:W-:Y:S01]  /*19460*/  ISETP.GT.U32.AND P6, PT, R3.reuse, R14, PT ;  /* 0x0000000e0300720c */ /* 0x040fe20003fc4070 */
[----:B------:R-:W-:-:S02]  /*19470*/  IMAD R16, R3, R10, R16 ;  /* 0x0000000a03107224 */ /* 0x000fc400078e0210 */
[----:B------:R-:W-:Y:S01]  /*19480*/  @!P3 IMAD.IADD R6, R6, 0x1, -R3 ;  /* 0x000000010606b824 */ /* 0x000fe200078e0a03 */
[----:B------:R-:W-:Y:S01]  /*19490*/  ISETP.GT.U32.AND P3, PT, R3, R15, PT ;  /* 0x0000000f0300720c */ /* 0x000fe20003f64070 */
[----:B------:R-:W-:-:S04]  /*194a0*/  IMAD.MOV.U32 R13, RZ, RZ, R7 ;  /* 0x000000ffff0d7224 */ /* 0x000fc800078e0007 */
[----:B------:R-:W-:Y:S01]  /*194b0*/  @!P5 IMAD.MOV R13, RZ, RZ, -R13 ;  /* 0x000000ffff0dd224 */ /* 0x000fe200078e0a0d */
[----:B------:R-:W-:Y:S01]  /*194c0*/  ISETP.GT.U32.AND P5, PT, R3, R16, PT ;  /* 0x000000100300720c */ /* 0x000fe20003fa4070 */
[C---:B------:R-:W-:Y:S02]  /*194d0*/  VIADD R4, R5.reuse, 0x14 ;  /* 0x0000001405047836 */ /* 0x040fe40000000000 */
[----:B------:R-:W-:Y:S02]  /*194e0*/  VIADD R7, R5, 0x13 ;  /* 0x0000001305077836 */ /* 0x000fe40000000000 */
[--C-:B------:R-:W-:Y:S01]  /*194f0*/  @!P6 IMAD.IADD R14, R14, 0x1, -R3.reuse ;  /* 0x000000010e0ee824 */ /* 0x100fe200078e0a03 */
[----:B------:R-:W-:Y:S01]  /*19500*/  IABS R17, R4 ;  /* 0x0000000400117213 */ /* 0x000fe20000000000 */
[----:B------:R-:W-:Y:S01]  /*19510*/  @!P0 IMAD.MOV R12, RZ, RZ, -R12 ;  /* 0x000000ffff0c8224 */ /* 0x000fe200078e0a0c */
[----:B------:R-:W-:Y:S01]  /*19520*/  IABS R18, R7 ;  /* 0x0000000700127213 */ /* 0x000fe20000000000 */
[--C-:B------:R-:W-:Y:S01]  /*19530*/  @!P3 IMAD.IADD R15, R15, 0x1, -R3.reuse ;  /* 0x000000010f0fb824 */ /* 0x100fe200078e0a03 */
[----:B------:R-:W-:Y:S01]  /*19540*/  ISETP.GE.AND P2, PT, R8, RZ, PT ;  /* 0x000000ff0800720c */ /* 0x000fe20003f46270 */
[----:B------:R-:W-:Y:S01]  /*19550*/  IMAD.HI.U32 R8, R2, R17, RZ ;  /* 0x0000001102087227 */ /* 0x000fe200078e00ff */
[C---:B------:R-:W-:Y:S01]  /*19560*/  ISETP.GT.U32.AND P6, PT, R3.reuse, R14, PT ;  /* 0x0000000e0300720c */ /* 0x040fe20003fc4070 */
[----:B------:R0:W-:Y:S02]  /*19570*/  STL [R1+0x2c], R12 ;  /* 0x00002c0c01007387 */ /* 0x0001e40000100800 */
[----:B------:R-:W-:Y:S01]  /*19580*/  @!P5 IMAD.IADD R16, R16, 0x1, -R3 ;  /* 0x000000011010d824 */ /* 0x000fe200078e0a03 */
[----:B------:R-:W-:Y:S01]  /*19590*/  ISETP.GT.U32.AND P5, PT, R3, R15, PT ;  /* 0x0000000f0300720c */ /* 0x000fe20003fa4070 */
[----:B------:R-:W-:-:S02]  /*195a0*/  IMAD.MOV R8, RZ, RZ, -R8 ;  /* 0x000000ffff087224 */ /* 0x000fc400078e0a08 */
[----:B0-----:R-:W-:Y:S02]  /*195b0*/  IMAD.MOV.U32 R12, RZ, RZ, R6 ;  /* 0x000000ffff0c7224 */ /* 0x001fe400078e0006 */
[----:B------:R-:W-:-:S04]  /*195c0*/  IMAD.HI.U32 R6, R2, R18, RZ ;  /* 0x0000001202067227 */ /* 0x000fc800078e00ff */
[----:B------:R-:W-:Y:S02]  /*195d0*/  IMAD.MOV R6, RZ, RZ, -R6 ;  /* 0x000000ffff067224 */ /* 0x000fe400078e0a06 */
[C---:B------:R-:W-:Y:S02]  /*195e0*/  IMAD R17, R3.reuse, R8, R17 ;  /* 0x0000000803117224 */ /* 0x040fe400078e0211 */
[C---:B------:R-:W-:Y:S02]  /*195f0*/  IMAD R18, R3.reuse, R6, R18 ;  /* 0x0000000603127224 */ /* 0x040fe400078e0212 */
[--C-:B------:R-:W-:Y:S01]  /*19600*/  @!P6 IMAD.IADD R14, R14, 0x1, -R3.reuse ;  /* 0x000000010e0ee824 */ /* 0x100fe200078e0a03 */
[----:B------:R-:W-:Y:S01]  /*19610*/  ISETP.GT.U32.AND P6, PT, R3, R17, PT ;  /* 0x000000110300720c */ /* 0x000fe20003fc4070 */
[----:B------:R-:W-:Y:S01]  /*19620*/  @!P5 IMAD.IADD R15, R15, 0x1, -R3 ;  /* 0x000000010f0fd824 */ /* 0x000fe200078e0a03 */
[----:B------:R-:W-:Y:S01]  /*19630*/  ISETP.GT.U32.AND P5, PT, R3, R18, PT ;  /* 0x000000120300720c */ /* 0x000fe20003fa4070 */
[----:B------:R-:W-:-:S02]  /*19640*/  VIADD R8, R5, 0x11 ;  /* 0x0000001105087836 */ /* 0x000fc40000000000 */
[----:B------:R-:W-:Y:S01]  /*19650*/  @!P1 IMAD.MOV R14, RZ, RZ, -R14 ;  /* 0x000000ffff0e9224 */ /* 0x000fe200078e0a0e */
[----:B------:R-:W-:Y:S01]  /*19660*/  ISETP.GT.U32.AND P1, PT, R3, R16, PT ;  /* 0x000000100300720c */ /* 0x000fe20003f24070 */
[----:B------:R-:W-:Y:S01]  /*19670*/  @!P4 IMAD.MOV R12, RZ, RZ, -R12 ;  /* 0x000000ffff0cc224 */ /* 0x000fe200078e0a0c */
[----:B------:R-:W-:-:S05]  /*19680*/  IABS R20, R8 ;  /* 0x0000000800147213 */ /* 0x000fca0000000000 */
[--C-:B------:R-:W-:Y:S02]  /*19690*/  @!P6 IMAD.IADD R17, R17, 0x1, -R3.reuse ;  /* 0x000000011111e824 */ /* 0x100fe400078e0a03 */
[----:B------:R-:W-:Y:S01]  /*196a0*/  @!P5 IMAD.IADD R18, R18, 0x1, -R3 ;  /* 0x000000011212d824 */ /* 0x000fe200078e0a03 */
[----:B------:R-:W-:Y:S01]  /*196b0*/  ISETP.GE.AND P4, PT, R4, RZ, PT ;  /* 0x000000ff0400720c */ /* 0x000fe20003f86270 */
[----:B------:R-:W-:Y:S01]  /*196c0*/  VIADD R4, R5, 0x12 ;  /* 0x0000001205047836 */ /* 0x000fe20000000000 */
[----:B------:R-:W-:Y:S02]  /*196d0*/  ISETP.GT.U32.AND P6, PT, R3, R17, PT ;  /* 0x000000110300720c */ /* 0x000fe40003fc4070 */
[----:B------:R-:W-:Y:S01]  /*196e0*/  ISETP.GE.AND P3, PT, R7, RZ, PT ;  /* 0x000000ff0700720c */ /* 0x000fe20003f66270 */
[----:B------:R-:W-:Y:S01]  /*196f0*/  VIADD R7, R5, 0x10 ;  /* 0x0000001005077836 */ /* 0x000fe20000000000 */
[----:B------:R-:W-:Y:S01]  /*19700*/  ISETP.GT.U32.AND P5, PT, R3, R18, PT ;  /* 0x000000120300720c */ /* 0x000fe20003fa4070 */
[----:B------:R-:W-:Y:S01]  /*19710*/  IMAD.HI.U32 R6, R2, R20, RZ ;  /* 0x0000001402067227 */ /* 0x000fe200078e00ff */
[----:B------:R-:W-:-:S02]  /*19720*/  IABS R19, R4 ;  /* 0x0000000400137213 */ /* 0x000fc40000000000 */
[----:B------:R-:W-:Y:S01]  /*19730*/  IABS R21, R7 ;  /* 0x0000000700157213 */ /* 0x000fe20000000000 */
[----:B------:R-:W-:Y:S02]  /*19740*/  IMAD.MOV R6, RZ, RZ, -R6 ;  /* 0x000000ffff067224 */ /* 0x000fe400078e0a06 */
[----:B------:R-:W-:Y:S01]  /*19750*/  @!P1 IMAD.IADD R16, R16, 0x1, -R3 ;  /* 0x0000000110109824 */ /* 0x000fe200078e0a03 */
[----:B------:R-:W-:Y:S01]  /*19760*/  ISETP.GE.AND P1, PT, R4, RZ, PT ;  /* 0x000000ff0400720c */ /* 0x000fe20003f26270 */
[----:B------:R-:W-:-:S04]  /*19770*/  IMAD.HI.U32 R9, R2, R19, RZ ;  /* 0x0000001302097227 */ /* 0x000fc800078e00ff */
[----:B------:R-:W-:-:S04]  /*19780*/  IMAD.HI.U32 R4, R2, R21, RZ ;  /* 0x0000001502047227 */ /* 0x000fc800078e00ff */
[----:B------:R-:W-:Y:S02]  /*19790*/  IMAD R20, R3, R6, R20 ;  /* 0x0000000603147224 */ /* 0x000fe400078e0214 */
[----:B------:R-:W-:Y:S01]  /*197a0*/  @!P6 IMAD.IADD R17, R17, 0x1, -R3 ;  /* 0x000000011111e824 */ /* 0x000fe200078e0a03 */
[----:B------:R-:W-:Y:S01]  /*197b0*/  ISETP.GE.AND P6, PT, R8, RZ, PT ;  /* 0x000000ff0800720c */ /* 0x000fe20003fc6270 */
[----:B------:R-:W-:Y:S02]  /*197c0*/  IMAD.MOV R8, RZ, RZ, -R9 ;  /* 0x000000ffff087224 */ /* 0x000fe400078e0a09 */
[----:B------:R-:W-:Y:S02]  /*197d0*/  IMAD.MOV R4, RZ, RZ, -R4 ;  /* 0x000000ffff047224 */ /* 0x000fe400078e0a04 */
[----:B------:R-:W-:Y:S02]  /*197e0*/  VIADD R9, R5, 0xe ;  /* 0x0000000e05097836 */ /* 0x000fe40000000000 */
[----:B------:R-:W-:Y:S01]  /*197f0*/  @!P5 IMAD.IADD R18, R18, 0x1, -R3 ;  /* 0x000000011212d824 */ /* 0x000fe200078e0a03 */
[C---:B------:R-:W-:Y:S01]  /*19800*/  ISETP.GT.U32.AND P5, PT, R3.reuse, R20, PT ;  /* 0x000000140300720c */ /* 0x040fe20003fa4070 */
[C---:B------:R-:W-:Y:S01]  /*19810*/  IMAD R19, R3.reuse, R8, R19 ;  /* 0x0000000803137224 */ /* 0x040fe200078e0213 */
[----:B------:R-:W-:Y:S01]  /*19820*/  IABS R23, R9 ;  /* 0x0000000900177213 */ /* 0x000fe20000000000 */
[----:B------:R-:W-:-:S02]  /*19830*/  IMAD R21, R3, R4, R21 ;  /* 0x0000000403157224 */ /* 0x000fc400078e0215 */
[----:B------:R-:W-:Y:S01]  /*19840*/  @!P2 IMAD.MOV R16, RZ, RZ, -R16 ;  /* 0x000000ffff10a224 */ /* 0x000fe200078e0a10 */
[C---:B------:R-:W-:Y:S01]  /*19850*/  ISETP.GT.U32.AND P2, PT, R3.reuse, R19, PT ;  /* 0x000000130300720c */ /* 0x040fe20003f44070 */
[----:B------:R-:W-:Y:S01]  /*19860*/  @!P3 IMAD.MOV R18, RZ, RZ, -R18 ;  /* 0x000000ffff12b224 */ /* 0x000fe200078e0a12 */
[----:B------:R-:W-:Y:S01]  /*19870*/  ISETP.GT.U32.AND P3, PT, R3, R21, PT ;  /* 0x000000150300720c */ /* 0x000fe20003f64070 */
[----:B------:R-:W-:Y:S02]  /*19880*/  VIADD R22, R5, 0xf ;  /* 0x0000000f05167836 */ /* 0x000fe40000000000 */
[----:B------:R-:W-:Y:S01]  /*19890*/  IMAD.HI.U32 R8, R2, R23, RZ ;  /* 0x0000001702087227 */ /* 0x000fe200078e00ff */
[----:B------:R-:W-:-:S03]  /*198a0*/  ISETP.GE.AND P0, PT, R11, RZ, PT ;  /* 0x000000ff0b00720c */ /* 0x000fc60003f06270 */
[----:B------:R-:W-:Y:S01]  /*198b0*/  @!P4 IMAD.MOV R17, RZ, RZ, -R17 ;  /* 0x000000ffff11c224 */ /* 0x000fe200078e0a11 */
[----:B------:R-:W-:Y:S01]  /*198c0*/  ISETP.GE.AND P4, PT, R22, RZ, PT ;  /* 0x000000ff1600720c */ /* 0x000fe20003f86270 */
[----:B------:R-:W-:Y:S01]  /*198d0*/  @!P5 IMAD.IADD R20, R20, 0x1, -R3 ;  /* 0x000000011414d824 */ /* 0x000fe200078e0a03 */
[----:B------:R-:W-:Y:S01]  /*198e0*/  IABS R22, R22 ;  /* 0x0000001600167213 */ /* 0x000fe20000000000 */
[----:B------:R-:W-:Y:S02]  /*198f0*/  IMAD.MOV R8, RZ, RZ, -R8 ;  /* 0x000000ffff087224 */ /* 0x000fe400078e0a08 */
[----:B------:R-:W-:Y:S01]  /*19900*/  VIADD R27, R5, 0xc ;  /* 0x0000000c051b7836 */ /* 0x000fe20000000000 */
[----:B------:R-:W-:Y:S01]  /*19910*/  ISETP.GT.U32.AND P5, PT, R3, R20, PT ;  /* 0x000000140300720c */ /* 0x000fe20003fa4070 */
[----:B------:R-:W-:Y:S02]  /*19920*/  VIADD R6, R5, 0xd ;  /* 0x0000000d05067836 */ /* 0x000fe40000000000 */
[----:B------:R-:W-:Y:S01]  /*19930*/  IMAD R23, R3, R8, R23 ;  /* 0x0000000803177224 */ /* 0x000fe200078e0217 */
[----:B------:R0:W-:Y:S01]  /*19940*/  STL [R1+0x28], R13 ;  /* 0x0000280d01007387 */ /* 0x0001e20000100800 */
[----:B------:R-:W-:-:S03]  /*19950*/  IMAD.HI.U32 R10, R2, R22, RZ ;  /* 0x00000016020a7227 */ /* 0x000fc600078e00ff */
[----:B------:R1:W-:Y:S01]  /*19960*/  STL [R1+0x24], R12 ;  /* 0x0000240c01007387 */ /* 0x0003e20000100800 */
[--C-:B------:R-:W-:Y:S02]  /*19970*/  @!P2 IMAD.IADD R19, R19, 0x1, -R3.reuse ;  /* 0x000000011313a824 */ /* 0x100fe400078e0a03 */
[----:B------:R-:W-:Y:S01]  /*19980*/  @!P3 IMAD.IADD R21, R21, 0x1, -R3 ;  /* 0x000000011515b824 */ /* 0x000fe200078e0a03 */
[C---:B------:R-:W-:Y:S01]  /*19990*/  ISETP.GT.U32.AND P3, PT, R3.reuse, R23, PT ;  /* 0x000000170300720c */ /* 0x040fe20003f64070 */
[----:B------:R-:W-:Y:S01]  /*199a0*/  IMAD.MOV R10, RZ, RZ, -R10 ;  /* 0x000000ffff0a7224 */ /* 0x000fe200078e0a0a */
[----:B0-----:R-:W-:Y:S02]  /*199b0*/  IABS R13, R6 ;  /* 0x00000006000d7213 */ /* 0x001fe40000000000 */
[----:B-1----:R-:W-:Y:S01]  /*199c0*/  IABS R12, R27 ;  /* 0x0000001b000c7213 */ /* 0x002fe20000000000 */
[----:B------:R-:W-:Y:S01]  /*199d0*/  @!P0 IMAD.MOV R15, RZ, RZ, -R15 ;  /* 0x000000ffff0f8224 */ /* 0x000fe200078e0a0f */
[----:B------:R-:W-:Y:S01]  /*199e0*/  ISETP.GT.U32.AND P2, PT, R3, R19, PT ;  /* 0x000000130300720c */ /* 0x000fe20003f44070 */
[----:B------:R-:W-:Y:S01]  /*199f0*/  VIADD R25, R5, 0xb ;  /* 0x0000000b05197836 */ /* 0x000fe20000000000 */
[----:B------:R-:W-:Y:S01]  /*19a00*/  ISETP.GE.AND P0, PT, R7, RZ, PT ;  /* 0x000000ff0700720c */ /* 0x000fe20003f06270 */
[----:B------:R-:W-:-:S04]  /*19a10*/  IMAD.HI.U32 R4, R2, R12, RZ ;  /* 0x0000000c02047227 */ /* 0x000fc800078e00ff */
[----:B------:R-:W-:-:S04]  /*19a20*/  IMAD.HI.U32 R7, R2, R13, RZ ;  /* 0x0000000d02077227 */ /* 0x000fc800078e00ff */
[C---:B------:R-:W-:Y:S01]  /*19a30*/  IMAD R22, R3.reuse, R10, R22 ;  /* 0x0000000a03167224 */ /* 0x040fe200078e0216 */
[----:B------:R-:W-:Y:S01]  /*19a40*/  IABS R11, R25 ;  /* 0x00000019000b7213 */ /* 0x000fe20000000000 */
[----:B------:R-:W-:Y:S02]  /*19a50*/  IMAD.MOV R4, RZ, RZ, -R4 ;  /* 0x000000ffff047224 */ /* 0x000fe400078e0a04 */
[----:B------:R-:W-:Y:S02]  /*19a60*/  IMAD.MOV R7, RZ, RZ, -R7 ;  /* 0x000000ffff077224 */ /* 0x000fe400078e0a07 */
[----:B------:R-:W-:Y:S01]  /*19a70*/  @!P5 IMAD.IADD R20, R20, 0x1, -R3 ;  /* 0x000000011414d824 */ /* 0x000fe200078e0a03 */
[C---:B------:R-:W-:Y:S01]  /*19a80*/  ISETP.GT.U32.AND P5, PT, R3.reuse, R22, PT ;  /* 0x000000160300720c */ /* 0x040fe20003fa4070 */
[C---:B------:R-:W-:Y:S02]  /*19a90*/  IMAD R12, R3.reuse, R4, R12 ;  /* 0x00000004030c7224 */ /* 0x040fe400078e020c */
[----:B------:R-:W-:-:S02]  /*19aa0*/  IMAD R13, R3, R7, R13 ;  /* 0x00000007030d7224 */ /* 0x000fc400078e020d */
[----:B------:R-:W-:Y:S02]  /*19ab0*/  VIADD R4, R5, 0x9 ;  /* 0x0000000905047836 */ /* 0x000fe40000000000 */
[----:B------:R-:W-:Y:S02]  /*19ac0*/  @!P3 IMAD.IADD R23, R23, 0x1, -R3 ;  /* 0x000000011717b824 */ /* 0x000fe400078e0a03 */
[----:B------:R-:W-:-:S04]  /*19ad0*/  IMAD.HI.U32 R7, R2, R11, RZ ;  /* 0x0000000b02077227 */ /* 0x000fc800078e00ff */
[----:B------:R-:W-:Y:S01]  /*19ae0*/  @!P2 IMAD.IADD R19, R19, 0x1, -R3 ;  /* 0x000000011313a824 */ /* 0x000fe200078e0a03 */
[----:B------:R-:W-:Y:S01]  /*19af0*/  ISETP.GE.AND P2, PT, R9, RZ, PT ;  /* 0x000000ff0900720c */ /* 0x000fe20003f46270 */
[----:B------:R-:W-:Y:S01]  /*19b00*/  IMAD.MOV R7, RZ, RZ, -R7 ;  /* 0x000000ffff077224 */ /* 0x000fe200078e0a07 */
[----:B------:R-:W-:Y:S02]  /*19b10*/  IABS R9, R4 ;  /* 0x0000000400097213 */ /* 0x000fe40000000000 */
[C---:B------:R-:W-:Y:S01]  /*19b20*/  ISETP.GT.U32.AND P3, PT, R3.reuse, R23, PT ;  /* 0x000000170300720c */ /* 0x040fe20003f64070 */
[----:B------:R-:W-:Y:S02]  /*19b30*/  IMAD R11, R3, R7, R11 ;  /* 0x00000007030b7224 */ /* 0x000fe400078e020b */
[----:B------:R-:W-:Y:S02]  /*19b40*/  @!P5 IMAD.IADD R22, R22, 0x1, -R3 ;  /* 0x000000011616d824 */ /* 0x000fe400078e0a03 */
[----:B------:R-:W-:-:S04]  /*19b50*/  IMAD.HI.U32 R7, R2, R9, RZ ;  /* 0x0000000902077227 */ /* 0x000fc800078e00ff */
[----:B------:R-:W-:Y:S01]  /*19b60*/  @!P1 IMAD.MOV R19, RZ, RZ, -R19 ;  /* 0x000000ffff139224 */ /* 0x000fe200078e0a13 */
[C---:B------:R-:W-:Y:S01]  /*19b70*/  ISETP.GT.U32.AND P1, PT, R3.reuse, R21, PT ;  /* 0x000000150300720c */ /* 0x040fe20003f24070 */
[----:B------:R-:W-:Y:S01]  /*19b80*/  IMAD.MOV R7, RZ, RZ, -R7 ;  /* 0x000000ffff077224 */ /* 0x000fe200078e0a07 */
[----:B------:R-:W-:Y:S01]  /*19b90*/  ISETP.GT.U32.AND P5, PT, R3, R22, PT ;  /* 0x000000160300720c */ /* 0x000fe20003fa4070 */
[----:B------:R-:W-:Y:S02]  /*19ba0*/  @!P3 IMAD.IADD R23, R23, 0x1, -R3 ;  /* 0x000000011717b824 */ /* 0x000fe400078e0a03 */
[----:B------:R-:W-:Y:S02]  /*19bb0*/  IMAD R9, R3, R7, R9 ;  /* 0x0000000703097224 */ /* 0x000fe400078e0209 */
[----:B------:R-:W-:-:S03]  /*19bc0*/  @!P2 IMAD.MOV R23, RZ, RZ, -R23 ;  /* 0x000000ffff17a224 */ /* 0x000fc600078e0a17 */
[----:B------:R-:W-:Y:S01]  /*19bd0*/  ISETP.GT.U32.AND P2, PT, R3, R9, PT ;  /* 0x000000090300720c */ /* 0x000fe20003f44070 */
[----:B------:R-:W-:Y:S02]  /*19be0*/  STL [R1+0x1764], R14 ;  /* 0x0017640e01007387 */ /* 0x000fe40000100800 */
[--C-:B------:R-:W-:Y:S02]  /*19bf0*/  @!P1 IMAD.IADD R21, R21, 0x1, -R3.reuse ;  /* 0x0000000115159824 */ /* 0x100fe400078e0a03 */
[----:B------:R-:W-:Y:S01]  /*19c00*/  @!P5 IMAD.IADD R22, R22, 0x1, -R3 ;  /* 0x000000011616d824 */ /* 0x000fe200078e0a03 */
[----:B------:R-:W-:Y:S01]  /*19c10*/  STL [R1+0x1768], R15 ;  /* 0x0017680f01007387 */ /* 0x000fe20000100800 */
[----:B------:R-:W-:Y:S02]  /*19c20*/  @!P6 IMAD.MOV R20, RZ, RZ, -R20 ;  /* 0x000000ffff14e224 */ /* 0x000fe400078e0a14 */
[----:B------:R-:W-:Y:S01]  /*19c30*/  @!P0 IMAD.MOV R21, RZ, RZ, -R21 ;  /* 0x000000ffff158224 */ /* 0x000fe200078e0a15 */
[----:B------:R-:W-:Y:S01]  /*19c40*/  STL [R1+0x176c], R16 ;  /* 0x00176c1001007387 */ /* 0x000fe20000100800 */
[----:B------:R-:W-:-:S02]  /*19c50*/  VIADD R24, R5, 0x8 ;  /* 0x0000000805187836 */ /* 0x000fc40000000000 */
[----:B------:R-:W-:Y:S01]  /*19c60*/  @!P4 IMAD.MOV R22, RZ, RZ, -R22 ;  /* 0x000000ffff16c224 */ /* 0x000fe200078e0a16 */
[----:B------:R-:W-:Y:S01]  /*19c70*/  STL [R1+0x1770], R17 ;  /* 0x0017701101007387 */ /* 0x000fe20000100800 */
[----:B------:R-:W-:-:S03]  /*19c80*/  @!P2 IMAD.IADD R9, R9, 0x1, -R3 ;  /* 0x000000010909a824 */ /* 0x000fc600078e0a03 */
[----:B------:R0:W-:Y:S01]  /*19c90*/  STL [R1+0x1774], R18 ;  /* 0x0017741201007387 */ /* 0x0001e20000100800 */
[----:B------:R-:W-:-:S03]  /*19ca0*/  IABS R8, R24 ;  /* 0x0000001800087213 */ /* 0x000fc60000000000 */
[----:B------:R1:W-:Y:S01]  /*19cb0*/  STL [R1+0x1778], R19 ;  /* 0x0017781301007387 */ /* 0x0003e20000100800 */
[----:B------:R-:W-:-:S03]  /*19cc0*/  ISETP.GE.AND P2, PT, R24, RZ, PT ;  /* 0x000000ff1800720c */ /* 0x000fc60003f46270 */
[----:B------:R2:W-:Y:S01]  /*19cd0*/  STL [R1+0x177c], R20 ;  /* 0x00177c1401007387 */ /* 0x0005e20000100800 */
[----:B------:R-:W-:-:S03]  /*19ce0*/  VIADD R26, R5, 0xa ;  /* 0x0000000a051a7836 */ /* 0x000fc60000000000 */
[----:B------:R3:W-:Y:S01]  /*19cf0*/  STL [R1+0x1780], R21 ;  /* 0x0017801501007387 */ /* 0x0007e20000100800 */
[C---:B0-----:R-:W-:Y:S02]  /*19d00*/  VIADD R18, R5.reuse, 0x6 ;  /* 0x0000000605127836 */ /* 0x041fe40000000000 */
[C---:B-1----:R-:W-:Y:S01]  /*19d10*/  VIADD R19, R5.reuse, 0x7 ;  /* 0x0000000705137836 */ /* 0x042fe20000000000 */
[----:B------:R-:W-:Y:S01]  /*19d20*/  STL [R1+0x1784], R22 ;  /* 0x0017841601007387 */ /* 0x000fe20000100800 */
[C---:B------:R-:W-:Y:S02]  /*19d30*/  VIADD R29, R5.reuse, 0x5 ;  /* 0x00000005051d7836 */ /* 0x040fe40000000000 */
[C---:B------:R-:W-:Y:S01]  /*19d40*/  VIADD R16, R5.reuse, 0x4 ;  /* 0x0000000405107836 */ /* 0x040fe20000000000 */
[----:B------:R-:W-:Y:S01]  /*19d50*/  STL [R1+0x1788], R23 ;  /* 0x0017881701007387 */ /* 0x000fe20000100800 */
[C---:B------:R-:W-:Y:S02]  /*19d60*/  VIADD R15, R5.reuse, 0x3 ;  /* 0x00000003050f7836 */ /* 0x040fe40000000000 */
[----:B------:R-:W-:-:S02]  /*19d70*/  VIADD R14, R5, 0x2 ;  /* 0x00000002050e7836 */ /* 0x000fc40000000000 */
[----:B------:R-:W-:Y:S02]  /*19d80*/  VIADD R24, R5, 0x1 ;  /* 0x0000000105187836 */ /* 0x000fe40000000000 */
[----:B------:R-:W4:Y:S01]  /*19d90*/  LDL.LU R5, [R1+0x1888] ;  /* 0x0018880001057983 */ /* 0x000f220000300800 */
[----:B------:R-:W-:Y:S02]  /*19da0*/  IABS R10, R26 ;  /* 0x0000001a000a7213 */ /* 0x000fe40000000000 */
[C---:B------:R-:W-:Y:S02]  /*19db0*/  ISETP.GT.U32.AND P1, PT, R3.reuse, R12, PT ;  /* 0x0000000c0300720c */ /* 0x040fe40003f24070 */
[----:B------:R-:W-:Y:S01]  /*19dc0*/  ISETP.GT.U32.AND P6, PT, R3, R13, PT ;  /* 0x0000000d0300720c */ /* 0x000fe20003fc4070 */
[----:B------:R-:W-:-:S04]  /*19dd0*/  IMAD.HI.U32 R28, R2, R10, RZ ;  /* 0x0000000a021c7227 */ /* 0x000fc800078e00ff */
[----:B------:R-:W-:-:S04]  /*19de0*/  IMAD.MOV R28, RZ, RZ, -R28 ;  /* 0x000000ffff1c7224 */ /* 0x000fc800078e0a1c */
[----:B------:R-:W-:Y:S02]  /*19df0*/  IMAD R10, R3, R28, R10 ;  /* 0x0000001c030a7224 */ /* 0x000fe400078e020a */
[--C-:B------:R-:W-:Y:S02]  /*19e00*/  @!P1 IMAD.IADD R12, R12, 0x1, -R3.reuse ;  /* 0x000000010c0c9824 */ /* 0x100fe400078e0a03 */
[----:B------:R-:W-:Y:S01]  /*19e10*/  @!P6 IMAD.IADD R13, R13, 0x1, -R3 ;  /* 0x000000010d0de824 */ /* 0x000fe200078e0a03 */
[C---:B------:R-:W-:Y:S02]  /*19e20*/  ISETP.GT.U32.AND P6, PT, R3.reuse, R10, PT ;  /* 0x0000000a0300720c */ /* 0x040fe40003fc4070 */
[----:B------:R-:W-:Y:S01]  /*19e30*/  ISETP.GE.AND P5, PT, R6, RZ, PT ;  /* 0x000000ff0600720c */ /* 0x000fe20003fa6270 */
[----:B------:R-:W-:Y:S01]  /*19e40*/  IMAD.HI.U32 R6, R2, R8, RZ ;  /* 0x0000000802067227 */ /* 0x000fe200078e00ff */
[C---:B------:R-:W-:Y:S02]  /*19e50*/  ISETP.GT.U32.AND P3, PT, R3.reuse, R11, PT ;  /* 0x0000000b0300720c */ /* 0x040fe40003f64070 */
[----:B------:R-:W-:Y:S01]  /*19e60*/  ISETP.GT.U32.AND P0, PT, R3, R12, PT ;  /* 0x0000000c0300720c */ /* 0x000fe20003f04070 */
[----:B------:R-:W-:Y:S01]  /*19e70*/  IMAD.MOV R6, RZ, RZ, -R6 ;  /* 0x000000ffff067224 */ /* 0x000fe200078e0a06 */
[----:B------:R-:W-:-:S03]  /*19e80*/  IABS R7, R19 ;  /* 0x0000001300077213 */ /* 0x000fc60000000000 */
[----:B------:R-:W-:Y:S02]  /*19e90*/  IMAD R8, R3, R6, R8 ;  /* 0x0000000603087224 */ /* 0x000fe400078e0208 */
[----:B------:R-:W-:Y:S01]  /*19ea0*/  @!P6 IMAD.IADD R10, R10, 0x1, -R3 ;  /* 0x000000010a0ae824 */ /* 0x000fe200078e0a03 */
[----:B------:R-:W-:Y:S01]  /*19eb0*/  ISETP.GE.AND P1, PT, R27, RZ, PT ;  /* 0x000000ff1b00720c */ /* 0x000fe20003f26270 */
[----:B------:R-:W-:-:S04]  /*19ec0*/  IMAD.HI.U32 R27, R2, R7, RZ ;  /* 0x00000007021b7227 */ /* 0x000fc800078e00ff */
[--C-:B------:R-:W-:Y:S01]  /*19ed0*/  @!P3 IMAD.IADD R11, R11, 0x1, -R3.reuse ;  /* 0x000000010b0bb824 */ /* 0x100fe200078e0a03 */
[C---:B------:R-:W-:Y:S01]  /*19ee0*/  ISETP.GT.U32.AND P3, PT, R3.reuse, R13, PT ;  /* 0x0000000d0300720c */ /* 0x040fe20003f64070 */
[----:B------:R-:W-:Y:S01]  /*19ef0*/  @!P0 IMAD.IADD R12, R12, 0x1, -R3 ;  /* 0x000000010c0c8824 */ /* 0x000fe200078e0a03 */
[C---:B------:R-:W-:Y:S02]  /*19f00*/  ISETP.GT.U32.AND P0, PT, R3.reuse, R8, PT ;  /* 0x000000080300720c */ /* 0x040fe40003f04070 */
[C---:B------:R-:W-:Y:S01]  /*19f10*/  ISETP.GT.U32.AND P4, PT, R3.reuse, R10, PT ;  /* 0x0000000a0300720c */ /* 0x040fe20003f84070 */
[----:B------:R-:W-:Y:S01]  /*19f20*/  IMAD.MOV R27, RZ, RZ, -R27 ;  /* 0x000000ffff1b7224 */ /* 0x000fe200078e0a1b */
[----:B------:R-:W-:Y:S02]  /*19f30*/  IABS R6, R18 ;  /* 0x0000001200067213 */ /* 0x000fe40000000000 */
[C---:B------:R-:W-:Y:S01]  /*19f40*/  ISETP.GT.U32.AND P6, PT, R3.reuse, R11, PT ;  /* 0x0000000b0300720c */ /* 0x040fe20003fc4070 */
[----:B------:R-:W-:-:S04]  /*19f50*/  IMAD R7, R3, R27, R7 ;  /* 0x0000001b03077224 */ /* 0x000fc800078e0207 */
[--C-:B------:R-:W-:Y:S01]  /*19f60*/  @!P3 IMAD.IADD R13, R13, 0x1, -R3.reuse ;  /* 0x000000010d0db824 */ /* 0x100fe200078e0a03 */
[----:B------:R-:W-:Y:S01]  /*19f70*/  ISETP.GE.AND P3, PT, R25, RZ, PT ;  /* 0x000000ff1900720c */ /* 0x000fe20003f66270 */
[--C-:B------:R-:W-:Y:S01]  /*19f80*/  @!P0 IMAD.IADD R8, R8, 0x1, -R3.reuse ;  /* 0x0000000108088824 */ /* 0x100fe200078e0a03 */
[----:B------:R-:W-:Y:S01]  /*19f90*/  ISETP.GT.U32.AND P0, PT, R3, R7, PT ;  /* 0x000000070300720c */ /* 0x000fe20003f04070 */
[----:B------:R-:W-:Y:S01]  /*19fa0*/  @!P4 IMAD.IADD R10, R10, 0x1, -R3 ;  /* 0x000000010a0ac824 */ /* 0x000fe200078e0a03 */
[----:B------:R-:W-:Y:S01]  /*19fb0*/  ISETP.GE.AND P4, PT, R4, RZ, PT ;  /* 0x000000ff0400720c */ /* 0x000fe20003f86270 */
[----:B------:R-:W-:Y:S01]  /*19fc0*/  IMAD.HI.U32 R25, R2, R6, RZ ;  /* 0x0000000602197227 */ /* 0x000fe200078e00ff */
[----:B------:R-:W-:Y:S02]  /*19fd0*/  IABS R4, R29 ;  /* 0x0000001d00047213 */ /* 0x000fe40000000000 */
[----:B------:R-:W-:Y:S01]  /*19fe0*/  IABS R28, R16 ;  /* 0x00000010001c7213 */ /* 0x000fe20000000000 */
[----:B------:R-:W-:-:S02]  /*19ff0*/  IMAD.MOV R25, RZ, RZ, -R25 ;  /* 0x000000ffff197224 */ /* 0x000fc400078e0a19 */
[----:B------:R-:W-:Y:S01]  /*1a000*/  IMAD.HI.U32 R17, R2, R4, RZ ;  /* 0x0000000402117227 */ /* 0x000fe200078e00ff */
[----:B--2---:R-:W-:-:S03]  /*1a010*/  IABS R20, R24 ;  /* 0x0000001800147213 */ /* 0x004fc60000000000 */
[----:B------:R-:W-:Y:S01]  /*1a020*/  @!P6 IMAD.IADD R11, R11, 0x1, -R3 ;  /* 0x000000010b0be824 */ /* 0x000fe200078e0a03 */
[----:B------:R-:W-:Y:S01]  /*1a030*/  ISETP.GE.AND P6, PT, R26, RZ, PT ;  /* 0x000000ff1a00720c */ /* 0x000fe20003fc6270 */
[----:B------:R-:W-:Y:S01]  /*1a040*/  IMAD R6, R3, R25, R6 ;  /* 0x0000001903067224 */ /* 0x000fe200078e0206 */
[----:B------:R-:W-:Y:S01]  /*1a050*/  IABS R26, R14 ;  /* 0x0000000e001a7213 */ /* 0x000fe20000000000 */
[----:B------:R-:W-:Y:S01]  /*1a060*/  IMAD.HI.U32 R27, R2, R28, RZ ;  /* 0x0000001c021b7227 */ /* 0x000fe200078e00ff */
[----:B------:R-:W-:-:S03]  /*1a070*/  IABS R25, R15 ;  /* 0x0000000f00197213 */ /* 0x000fc60000000000 */
[----:B---3--:R-:W-:Y:S02]  /*1a080*/  IMAD.MOV R21, RZ, RZ, -R17 ;  /* 0x000000ffff157224 */ /* 0x008fe400078e0a11 */
[----:B------:R-:W-:Y:S01]  /*1a090*/  @!P0 IMAD.IADD R7, R7, 0x1, -R3 ;  /* 0x0000000107078824 */ /* 0x000fe200078e0a03 */
[C---:B------:R-:W-:Y:S01]  /*1a0a0*/  ISETP.GT.U32.AND P0, PT, R3.reuse, R6, PT ;  /* 0x000000060300720c */ /* 0x040fe20003f04070 */
[----:B------:R-:W-:Y:S02]  /*1a0b0*/  IMAD.MOV R17, RZ, RZ, -R27 ;  /* 0x000000ffff117224 */ /* 0x000fe400078e0a1b */
[----:B------:R-:W-:Y:S02]  /*1a0c0*/  IMAD.MOV.U32 R27, RZ, RZ, R20 ;  /* 0x000000ffff1b7224 */ /* 0x000fe400078e0014 */
[----:B------:R-:W-:Y:S02]  /*1a0d0*/  IMAD R4, R3, R21, R4 ;  /* 0x0000001503047224 */ /* 0x000fe400078e0204 */
[----:B------:R-:W-:-:S04]  /*1a0e0*/  IMAD.HI.U32 R21, R2, R26, RZ ;  /* 0x0000001a02157227 */ /* 0x000fc800078e00ff */
[----:B------:R-:W-:Y:S02]  /*1a0f0*/  IMAD R28, R3, R17, R28 ;  /* 0x00000011031c7224 */ /* 0x000fe400078e021c */
[----:B------:R-:W-:-:S04]  /*1a100*/  IMAD.HI.U32 R20, R2, R25, RZ ;  /* 0x0000001902147227 */ /* 0x000fc800078e00ff */
[----:B------:R-:W-:-:S04]  /*1a110*/  IMAD.HI.U32 R17, R2, R27, RZ ;  /* 0x0000001b02117227 */ /* 0x000fc800078e00ff */
[----:B------:R-:W-:-:S04]  /*1a120*/  IMAD.MOV R2, RZ, RZ, -R21 ;  /* 0x000000ffff027224 */ /* 0x000fc800078e0a15 */
[C---:B------:R-:W-:Y:S02]  /*1a130*/  IMAD R26, R3.reuse, R2, R26 ;  /* 0x00000002031a7224 */ /* 0x040fe400078e021a */
[----:B------:R-:W-:Y:S02]  /*1a140*/  IMAD.MOV R2, RZ, RZ, -R17 ;  /* 0x000000ffff027224 */ /* 0x000fe400078e0a11 */
[----:B------:R-:W0:Y:S01]  /*1a150*/  S2R R17, SR_TID.X ;  /* 0x0000000000117919 */ /* 0x000e220000002100 */
[----:B------:R-:W-:Y:S01]  /*1a160*/  @!P0 IMAD.IADD R6, R6, 0x1, -R3 ;  /* 0x0000000106068824 */ /* 0x000fe200078e0a03 */
[C---:B------:R-:W-:Y:S01]  /*1a170*/  ISETP.GT.U32.AND P0, PT, R3.reuse, R9, PT ;  /* 0x000000090300720c */ /* 0x040fe20003f04070 */
[----:B------:R-:W-:Y:S01]  /*1a180*/  @!P1 IMAD.MOV R12, RZ, RZ, -R12 ;  /* 0x000000ffff0c9224 */ /* 0x000fe200078e0a0c */
[----:B------:R-:W-:Y:S01]  /*1a190*/  ISETP.GT.U32.AND P1, PT, R3, R8, PT ;  /* 0x000000080300720c */ /* 0x000fe20003f24070 */
[----:B------:R-:W-:-:S10]  /*1a1a0*/  @!P5 IMAD.MOV R13, RZ, RZ, -R13 ;  /* 0x000000ffff0dd224 */ /* 0x000fd400078e0a0d */
[----:B------:R-:W-:Y:S01]  /*1a1b0*/  @!P0 IMAD.IADD R9, R9, 0x1, -R3 ;  /* 0x0000000109098824 */ /* 0x000fe200078e0a03 */
[C---:B------:R-:W-:Y:S01]  /*1a1c0*/  ISETP.GT.U32.AND P0, PT, R3.reuse, R28, PT ;  /* 0x0000001c0300720c */ /* 0x040fe20003f04070 */
[----:B------:R-:W-:Y:S01]  /*1a1d0*/  @!P6 IMAD.MOV R10, RZ, RZ, -R10 ;  /* 0x000000ffff0ae224 */ /* 0x000fe200078e0a0a */
[C---:B------:R-:W-:Y:S01]  /*1a1e0*/  ISETP.GT.U32.AND P5, PT, R3.reuse, R7, PT ;  /* 0x000000070300720c */ /* 0x040fe20003fa4070 */
[----:B------:R-:W-:Y:S01]  /*1a1f0*/  @!P3 IMAD.MOV R11, RZ, RZ, -R11 ;  /* 0x000000ffff0bb224 */ /* 0x000fe200078e0a0b */
[C---:B------:R-:W-:Y:S01]  /*1a200*/  ISETP.GT.U32.AND P6, PT, R3.reuse, R4, PT ;  /* 0x000000040300720c */ /* 0x040fe20003fc4070 */
[----:B------:R-:W-:Y:S01]  /*1a210*/  @!P1 IMAD.IADD R8, R8, 0x1, -R3 ;  /* 0x0000000108089824 */ /* 0x000fe200078e0a03 */
[----:B------:R-:W-:-:S03]  /*1a220*/  ISETP.GT.U32.AND P3, PT, R3, R6, PT ;  /* 0x000000060300720c */ /* 0x000fc60003f64070 */
[----:B------:R-:W-:-:S04]  /*1a230*/  @!P2 IMAD.MOV R8, RZ, RZ, -R8 ;  /* 0x000000ffff08a224 */ /* 0x000fc800078e0a08 */
[----:B------:R-:W-:Y:S01]  /*1a240*/  @!P0 IMAD.IADD R28, R28, 0x1, -R3 ;  /* 0x000000011c1c8824 */ /* 0x000fe200078e0a03 */
[----:B0-----:R-:W-:-:S04]  /*1a250*/  SHF.R.U32.HI R17, RZ, 0x4, R17 ;  /* 0x00000004ff117819 */ /* 0x001fc80000011611 */
[----:B------:R-:W-:Y:S01]  /*1a260*/  ISETP.GT.U32.AND P2, PT, R3, R28, PT ;  /* 0x0000001c0300720c */ /* 0x000fe20003f44070 */
[----:B------:R-:W-:Y:S01]  /*1a270*/  IMAD.MOV R20, RZ, RZ, -R20 ;  /* 0x000000ffff147224 */ /* 0x000fe200078e0a14 */
[----:B------:R-:W-:Y:S01]  /*1a280*/  SGXT.U32 R17, R17, 0x3 ;  /* 0x000000031111781a */ /* 0x000fe20000000000 */
[--C-:B------:R-:W-:Y:S01]  /*1a290*/  @!P5 IMAD.IADD R7, R7, 0x1, -R3.reuse ;  /* 0x000000010707d824 */ /* 0x100fe200078e0a03 */
[----:B------:R-:W-:Y:S01]  /*1a2a0*/  ISETP.GE.AND P5, PT, R19, RZ, PT ;  /* 0x000000ff1300720c */ /* 0x000fe20003fa6270 */
[----:B------:R-:W-:Y:S01]  /*1a2b0*/  @!P6 IMAD.IADD R4, R4, 0x1, -R3 ;  /* 0x000000010404e824 */ /* 0x000fe200078e0a03 */
[----:B------:R-:W-:Y:S01]  /*1a2c0*/  LOP3.LUT R17, R17, 0x70, RZ, 0xfc, !PT ;  /* 0x0000007011117812 */ /* 0x000fe200078efcff */
[C---:B------:R-:W-:Y:S01]  /*1a2d0*/  IMAD R25, R3.reuse, R20, R25 ;  /* 0x0000001403197224 */ /* 0x040fe200078e0219 */
[----:B------:R-:W-:Y:S01]  /*1a2e0*/  ISETP.GE.AND P6, PT, R18, RZ, PT ;  /* 0x000000ff1200720c */ /* 0x000fe20003fc6270 */
[----:B------:R-:W-:Y:S01]  /*1a2f0*/  STL [R1+0x178c], R13 ;  /* 0x00178c0d01007387 */ /* 0x000fe20000100800 */
[----:B------:R-:W-:-:S02]  /*1a300*/  IMAD R2, R3, R2, R27 ;  /* 0x0000000203027224 */ /* 0x000fc400078e021b */
[----:B------:R-:W-:Y:S01]  /*1a310*/  @!P3 IMAD.IADD R6, R6, 0x1, -R3 ;  /* 0x000000010606b824 */ /* 0x000fe200078e0a03 */
[----:B------:R-:W-:Y:S01]  /*1a320*/  STL [R1+0x1790], R12 ;  /* 0x0017900c01007387 */ /* 0x000fe20000100800 */
[----:B------:R-:W-:-:S03]  /*1a330*/  ISETP.GT.U32.AND P3, PT, R3, R26, PT ;  /* 0x0000001a0300720c */ /* 0x000fc60003f64070 */
[----:B------:R0:W-:Y:S01]  /*1a340*/  STL [R1+0x1794], R11 ;  /* 0x0017940b01007387 */ /* 0x0001e20000100800 */
[----:B------:R-:W-:-:S03]  /*1a350*/  ISETP.GT.U32.AND P1, PT, R3, R25, PT ;  /* 0x000000190300720c */ /* 0x000fc60003f24070 */
[----:B------:R1:W-:Y:S01]  /*1a360*/  STL [R1+0x1798], R10 ;  /* 0x0017980a01007387 */ /* 0x0003e20000100800 */
[----:B------:R-:W-:Y:S01]  /*1a370*/  ISETP.GT.U32.AND P0, PT, R3, R2, PT ;  /* 0x000000020300720c */ /* 0x000fe20003f04070 */
[----:B------:R-:W-:Y:S01]  /*1a380*/  @!P2 IMAD.IADD R28, R28, 0x1, -R3 ;  /* 0x000000011c1ca824 */ /* 0x000fe200078e0a03 */
[----:B------:R-:W-:Y:S01]  /*1a390*/  ISETP.GE.AND P2, PT, R14, RZ, PT ;  /* 0x000000ff0e00720c */ /* 0x000fe20003f46270 */
[----:B0-----:R-:W-:Y:S02]  /*1a3a0*/  IMAD R11, R17, UR6, RZ ;  /* 0x00000006110b7c24 */ /* 0x001fe4000f8e02ff */
[----:B-1----:R-:W-:Y:S01]  /*1a3b0*/  IMAD R10, RZ, RZ, -UR6 ;  /* 0x80000006ff0a7e24 */ /* 0x002fe2000f8e02ff */
[----:B------:R-:W0:Y:S01]  /*1a3c0*/  S2R R14, SR_TID.X ;  /* 0x00000000000e7919 */ /* 0x000e220000002100 */
[----:B------:R-:W-:Y:S02]  /*1a3d0*/  @!P4 IMAD.MOV R9, RZ, RZ, -R9 ;  /* 0x000000ffff09c224 */ /* 0x000fe400078e0a09 */
[----:B------:R-:W-:-:S02]  /*1a3e0*/  IMAD R11, R10, 0x8, R11 ;  /* 0x000000080a0b7824 */ /* 0x000fc400078e020b */
[----:B------:R-:W-:Y:S02]  /*1a3f0*/  @!P5 IMAD.MOV R7, RZ, RZ, -R7 ;  /* 0x000000ffff07d224 */ /* 0x000fe400078e0a07 */
[----:B------:R-:W-:Y:S01]  /*1a400*/  @!P6 IMAD.MOV R6, RZ, RZ, -R6 ;  /* 0x000000ffff06e224 */ /* 0x000fe200078e0a06 */
[----:B------:R-:W-:Y:S01]  /*1a410*/  STL [R1+0x1664], R11 ;  /* 0x0016640b01007387 */ /* 0x000fe20000100800 */
[----:B------:R-:W-:-:S03]  /*1a420*/  @!P3 IMAD.IADD R26, R26, 0x1, -R3 ;  /* 0x000000011a1ab824 */ /* 0x000fc600078e0a03 */
[----:B------:R-:W-:Y:S01]  /*1a430*/  STL [R1+0x179c], R9 ;  /* 0x00179c0901007387 */ /* 0x000fe20000100800 */
[----:B------:R-:W-:-:S03]  /*1a440*/  @!P1 IMAD.IADD R25, R25, 0x1, -R3 ;  /* 0x0000000119199824 */ /* 0x000fc600078e0a03 */
[----:B------:R-:W-:Y:S01]  /*1a450*/  STL [R1+0x17a0], R8 ;  /* 0x0017a00801007387 */ /* 0x000fe20000100800 */
[----:B------:R-:W-:-:S03]  /*1a460*/  @!P0 IMAD.IADD R2, R2, 0x1, -R3 ;  /* 0x0000000102028824 */ /* 0x000fc600078e0a03 */
[----:B------:R-:W-:Y:S01]  /*1a470*/  STL [R1+0x17a4], R7 ;  /* 0x0017a40701007387 */ /* 0x000fe20000100800 */
[----:B------:R-:W-:-:S03]  /*1a480*/  ISETP.GT.U32.AND P0, PT, R3, R26, PT ;  /* 0x0000001a0300720c */ /* 0x000fc60003f04070 */
[----:B------:R1:W-:Y:S01]  /*1a490*/  STL [R1+0x17a8], R6 ;  /* 0x0017a80601007387 */ /* 0x0003e20000100800 */
[C---:B------:R-:W-:Y:S02]  /*1a4a0*/  ISETP.GT.U32.AND P3, PT, R3.reuse, R4, PT ;  /* 0x000000040300720c */ /* 0x040fe40003f64070 */
[----:B------:R-:W-:Y:S01]  /*1a4b0*/  ISETP.GT.U32.AND P4, PT, R3, R25, PT ;  /* 0x000000190300720c */ /* 0x000fe20003f84070 */
[----:B-1----:R-:W-:-:S05]  /*1a4c0*/  IMAD R6, R10, 0x8, R11 ;  /* 0x000000080a067824 */ /* 0x002fca00078e020b */
[----:B------:R1:W-:Y:S01]  /*1a4d0*/  STL [R1+0x1668], R6 ;  /* 0x0016680601007387 */ /* 0x0003e20000100800 */
[----:B------:R-:W-:Y:S01]  /*1a4e0*/  ISETP.GE.AND P1, PT, R29, RZ, PT ;  /* 0x000000ff1d00720c */ /* 0x000fe20003f26270 */
[----:B------:R-:W-:Y:S02]  /*1a4f0*/  @!P0 IMAD.IADD R26, R26, 0x1, -R3 ;  /* 0x000000011a1a8824 */ /* 0x000fe400078e0a03 */
[----:B-1----:R-:W-:-:S05]  /*1a500*/  IMAD R6, R10, 0x8, R6 ;  /* 0x000000080a067824 */ /* 0x002fca00078e0206 */
[----:B------:R1:W-:Y:S01]  /*1a510*/  STL [R1+0x1650], R6 ;  /* 0x0016500601007387 */ /* 0x0003e20000100800 */
[--C-:B------:R-:W-:Y:S01]  /*1a520*/  @!P3 IMAD.IADD R4, R4, 0x1, -R3.reuse ;  /* 0x000000010404b824 */ /* 0x100fe200078e0a03 */
[----:B------:R-:W-:Y:S01]  /*1a530*/  ISETP.GT.U32.AND P6, PT, R3, R2, PT ;  /* 0x000000020300720c */ /* 0x000fe20003fc4070 */
[----:B------:R-:W-:Y:S01]  /*1a540*/  @!P4 IMAD.IADD R25, R25, 0x1, -R3 ;  /* 0x000000011919c824 */ /* 0x000fe200078e0a03 */
[----:B------:R-:W-:Y:S01]  /*1a550*/  ISETP.GE.AND P4, PT, R24, RZ, PT ;  /* 0x000000ff1800720c */ /* 0x000fe20003f86270 */
[----:B-1----:R-:W-:Y:S02]  /*1a560*/  IMAD R6, R10, 0x8, R6 ;  /* 0x000000080a067824 */ /* 0x002fe400078e0206 */
[----:B------:R-:W-:Y:S01]  /*1a570*/  IMAD.MOV.U32 R24, RZ, RZ, R4 ;  /* 0x000000ffff187224 */ /* 0x000fe200078e0004 */
[----:B0-----:R-:W-:-:S03]  /*1a580*/  LOP3.LUT R27, R14, 0x7f, RZ, 0xc0, !PT ;  /* 0x0000007f0e1b7812 */ /* 0x001fc600078ec0ff */
[----:B------:R-:W-:Y:S02]  /*1a590*/  @!P1 IMAD.MOV R24, RZ, RZ, -R24 ;  /* 0x000000ffff189224 */ /* 0x000fe400078e0a18 */
[----:B------:R-:W-:Y:S01]  /*1a5a0*/  IMAD R4, R27, UR4, RZ ;  /* 0x000000041b047c24 */ /* 0x000fe2000f8e02ff */
[----:B------:R-:W-:Y:S01]  /*1a5b0*/  ULDC.64 UR4, c[0x0][0x218] ;  /* 0x0000860000047ab9 */ /* 0x000fe20000000a00 */
[----:B------:R-:W-:-:S03]  /*1a5c0*/  @!P6 IMAD.IADD R2, R2, 0x1, -R3 ;  /* 0x000000010202e824 */ /* 0x000fc600078e0a03 */
[----:B------:R-:W-:Y:S02]  /*1a5d0*/  LEA R3, P6, R4, UR4, 0x1 ;  /* 0x0000000404037c11 */ /* 0x000fe4000f8c08ff */
[----:B----4-:R-:W-:Y:S02]  /*1a5e0*/  ISETP.GE.AND P0, PT, R5, RZ, PT ;  /* 0x000000ff0500720c */ /* 0x010fe40003f06270 */
[----:B------:R-:W-:Y:S01]  /*1a5f0*/  ISETP.GE.AND P5, PT, R16, RZ, PT ;  /* 0x000000ff1000720c */ /* 0x000fe20003fa6270 */
[----:B------:R-:W2:Y:S01]  /*1a600*/  LDL.LU R5, [R1+0x1884] ;  /* 0x0018840001057983 */ /* 0x000ea20000300800 */
[----:B------:R-:W-:Y:S01]  /*1a610*/  ISETP.GE.AND P3, PT, R15, RZ, PT ;  /* 0x000000ff0f00720c */ /* 0x000fe20003f66270 */
[----:B------:R-:W-:Y:S01]  /*1a620*/  @!P2 IMAD.MOV R26, RZ, RZ, -R26 ;  /* 0x000000ffff1aa224 */ /* 0x000fe200078e0a1a */
[----:B------:R-:W-:Y:S01]  /*1a630*/  ULDC UR4, c[0x0][0x240] ;  /* 0x0000900000047ab9 */ /* 0x000fe20000000800 */
[----:B------:R0:W-:Y:S02]  /*1a640*/  STL [R1+0x164c], R6 ;  /* 0x00164c0601007387 */ /* 0x0001e40000100800 */
[----:B0-----:R-:W-:-:S05]  /*1a650*/  IMAD R6, R10, 0x8, R6 ;  /* 0x000000080a067824 */ /* 0x001fca00078e0206 */
[----:B------:R0:W-:Y:S04]  /*1a660*/  STL [R1+0x1658], R6 ;  /* 0x0016580601007387 */ /* 0x0001e80000100800 */
[----:B------:R-:W-:Y:S01]  /*1a670*/  STL [R1+0x17ac], R24 ;  /* 0x0017ac1801007387 */ /* 0x000fe20000100800 */
[----:B0-----:R-:W-:-:S05]  /*1a680*/  IMAD R6, R10, 0x8, R6 ;  /* 0x000000080a067824 */ /* 0x001fca00078e0206 */
[----:B------:R0:W-:Y:S02]  /*1a690*/  STL [R1+0x1654], R6 ;  /* 0x0016540601007387 */ /* 0x0001e40000100800 */
[----:B0-----:R-:W-:-:S05]  /*1a6a0*/  IMAD R6, R10, 0x10, R6 ;  /* 0x000000100a067824 */ /* 0x001fca00078e0206 */
[----:B------:R-:W-:Y:S04]  /*1a6b0*/  STL [R1+0x165c], R6 ;  /* 0x00165c0601007387 */ /* 0x000fe80000100800 */
[----:B------:R-:W-:Y:S04]  /*1a6c0*/  STL [R1+0x17b0], R4 ;  /* 0x0017b00401007387 */ /* 0x000fe80000100800 */
[----:B------:R0:W-:Y:S04]  /*1a6d0*/  STL [R1+0x167c], R3 ;  /* 0x00167c0301007387 */ /* 0x0001e80000100800 */
[----:B------:R-:W3:Y:S04]  /*1a6e0*/  LDL.LU R29, [R1+0x3c] ;  /* 0x00003c00011d7983 */ /* 0x000ee80000300800 */
[----:B------:R-:W4:Y:S01]  /*1a6f0*/  LDL.LU R27, [R1+0x5c] ;  /* 0x00005c00011b7983 */ /* 0x000f220000300800 */
[----:B0-----:R-:W-:-:S05]  /*1a700*/  IMAD R3, R10, 0x8, R6 ;  /* 0x000000080a037824 */ /* 0x001fca00078e0206 */
[----:B------:R0:W-:Y:S04]  /*1a710*/  STL [R1+0x1660], R3 ;  /* 0x0016600301007387 */ /* 0x0001e80000100800 */
[----:B0-----:R-:W5:Y:S04]  /*1a720*/  LDL.LU R3, [R1+0x64] ;  /* 0x0000640001037983 */ /* 0x001f680000300800 */
[----:B------:R-:W5:Y:S04]  /*1a730*/  LDL.LU R4, [R1+0x84] ;  /* 0x0000840001047983 */ /* 0x000f680000300800 */
        /* <DEDUP_REMOVED lines=16> */
[----:B------:R-:W5:Y:S01]  /*1a840*/  LDL.LU R16, [R1+0x110] ;  /* 0x0001100001107983 */ /* 0x000f620000300800 */
[----:B------:R-:W-:-:S02]  /*1a850*/  @!P5 IMAD.MOV R28, RZ, RZ, -R28 ;  /* 0x000000ffff1cd224 */ /* 0x000fc400078e0a1c */
[----:B------:R-:W-:Y:S01]  /*1a860*/  @!P3 IMAD.MOV R25, RZ, RZ, -R25 ;  /* 0x000000ffff19b224 */ /* 0x000fe200078e0a19 */
[----:B------:R-:W5:Y:S01]  /*1a870*/  LDL.LU R15, [R1+0x114] ;  /* 0x00011400010f7983 */ /* 0x000f620000300800 */
[----:B------:R-:W-:Y:S02]  /*1a880*/  @!P4 IMAD.MOV R2, RZ, RZ, -R2 ;  /* 0x000000ffff02c224 */ /* 0x000fe400078e0a02 */
[----:B------:R-:W-:Y:S01]  /*1a890*/  @!P0 IMAD.MOV R0, RZ, RZ, -R0 ;  /* 0x000000ffff008224 */ /* 0x000fe200078e0a00 */
[----:B------:R-:W5:Y:S04]  /*1a8a0*/  LDL.LU R14, [R1+0x11c] ;  /* 0x00011c00010e7983 */ /* 0x000f680000300800 */
[----:B------:R-:W-:Y:S04]  /*1a8b0*/  STL [R1+0x17b4], R28 ;  /* 0x0017b41c01007387 */ /* 0x000fe80000100800 */
[----:B------:R-:W-:Y:S04]  /*1a8c0*/  STL [R1+0x17b8], R25 ;  /* 0x0017b81901007387 */ /* 0x000fe80000100800 */
[----:B------:R-:W-:Y:S04]  /*1a8d0*/  STL [R1+0x17bc], R26 ;  /* 0x0017bc1a01007387 */ /* 0x000fe80000100800 */
[----:B------:R0:W-:Y:S04]  /*1a8e0*/  STL [R1+0x17c0], R2 ;  /* 0x0017c00201007387 */ /* 0x0001e80000100800 */
[----:B------:R1:W-:Y:S01]  /*1a8f0*/  STL [R1+0x17c4], R0 ;  /* 0x0017c40001007387 */ /* 0x0003e20000100800 */
[----:B--2---:R-:W-:-:S02]  /*1a900*/  ISETP.NE.AND P1, PT, R5, RZ, PT ;  /* 0x000000ff0500720c */ /* 0x004fc40003f25270 */
[----:B------:R-:W-:-:S04]  /*1a910*/  LOP3.LUT R5, RZ, R5, RZ, 0x33, !PT ;  /* 0x00000005ff057212 */ /* 0x000fc800078e33ff */
[C---:B---3--:R-:W-:Y:S02]  /*1a920*/  SEL R29, R5.reuse, R29, !P1 ;  /* 0x0000001d051d7207 */ /* 0x048fe40004800000 */
[----:B----4-:R-:W-:-:S03]  /*1a930*/  SEL R27, R5, R27, !P1 ;  /* 0x0000001b051b7207 */ /* 0x010fc60004800000 */
[----:B------:R-:W-:Y:S04]  /*1a940*/  STL [R1+0x17c8], R29 ;  /* 0x0017c81d01007387 */ /* 0x000fe80000100800 */
[----:B------:R-:W-:Y:S01]  /*1a950*/  STL [R1+0x17cc], R27 ;  /* 0x0017cc1b01007387 */ /* 0x000fe20000100800 */
[C---:B-----5:R-:W-:Y:S02]  /*1a960*/  SEL R3, R5.reuse, R3, !P1 ;  /* 0x0000000305037207 */ /* 0x060fe40004800000 */
[----:B0-----:R-:W-:-:S03]  /*1a970*/  SEL R2, R5, R4, !P1 ;  /* 0x0000000405027207 */ /* 0x001fc60004800000 */
[----:B------:R0:W-:Y:S01]  /*1a980*/  STL [R1], R3 ;  /* 0x0000000301007387 */ /* 0x0001e20000100800 */
[----:B-1----:R-:W-:-:S03]  /*1a990*/  SEL R0, R5, R24, !P1 ;  /* 0x0000001805007207 */ /* 0x002fc60004800000 */
[----:B------:R1:W-:Y:S01]  /*1a9a0*/  STL [R1+0x8], R2 ;  /* 0x0000080201007387 */ /* 0x0003e20000100800 */
[----:B0-----:R-:W-:-:S03]  /*1a9b0*/  SEL R3, R5, R6, !P1 ;  /* 0x0000000605037207 */ /* 0x001fc60004800000 */
[----:B------:R0:W-:Y:S01]  /*1a9c0*/  STL [R1+0x10], R0 ;  /* 0x0000100001007387 */ /* 0x0001e20000100800 */
[----:B-1----:R-:W-:-:S03]  /*1a9d0*/  SEL R2, R5, R7, !P1 ;  /* 0x0000000705027207 */ /* 0x002fc60004800000 */
[----:B------:R1:W-:Y:S01]  /*1a9e0*/  STL [R1+0x18], R3 ;  /* 0x0000180301007387 */ /* 0x0003e20000100800 */
[----:B0-----:R-:W-:-:S03]  /*1a9f0*/  SEL R0, R5, R8, !P1 ;  /* 0x0000000805007207 */ /* 0x001fc60004800000 */
[----:B------:R0:W-:Y:S01]  /*1aa00*/  STL [R1+0x20], R2 ;  /* 0x0000200201007387 */ /* 0x0001e20000100800 */
[----:B-1----:R-:W-:-:S03]  /*1aa10*/  SEL R3, R5, R9, !P1 ;  /* 0x0000000905037207 */ /* 0x002fc60004800000 */
[----:B------:R1:W-:Y:S04]  /*1aa20*/  STL [R1+0x3c], R0 ;  /* 0x00003c0001007387 */ /* 0x0003e80000100800 */
[----:B------:R2:W-:Y:S01]  /*1aa30*/  STL [R1+0x5c], R3 ;  /* 0x00005c0301007387 */ /* 0x0005e20000100800 */
[C---:B0-----:R-:W-:Y:S02]  /*1aa40*/  SEL R2, R5.reuse, R10, !P1 ;  /* 0x0000000a05027207 */ /* 0x041fe40004800000 */
[----:B-1----:R-:W-:-:S03]  /*1aa50*/  SEL R0, R5, R11, !P1 ;  /* 0x0000000b05007207 */ /* 0x002fc60004800000 */
[----:B------:R0:W-:Y:S01]  /*1aa60*/  STL [R1+0x64], R2 ;  /* 0x0000640201007387 */ /* 0x0001e20000100800 */
[----:B--2---:R-:W-:-:S03]  /*1aa70*/  SEL R3, R5, R12, !P1 ;  /* 0x0000000c05037207 */ /* 0x004fc60004800000 */
        /* <DEDUP_REMOVED lines=19> */
[----:B------:R-:W-:Y:S04]  /*1abb0*/  STL [R1+0x110], R3 ;  /* 0x0001100301007387 */ /* 0x000fe80000100800 */
[----:B------:R-:W2:Y:S01]  /*1abc0*/  LDL.LU R27, [R1+0x12c] ;  /* 0x00012c00011b7983 */ /* 0x000ea20000300800 */
[C---:B0-----:R-:W-:Y:S02]  /*1abd0*/  SEL R2, R5.reuse, R15, !P1 ;  /* 0x0000000f05027207 */ /* 0x041fe40004800000 */
[----:B-1----:R-:W-:-:S03]  /*1abe0*/  SEL R0, R5, R14, !P1 ;  /* 0x0000000e05007207 */ /* 0x002fc60004800000 */
[----:B------:R-:W-:Y:S04]  /*1abf0*/  STL [R1+0x114], R2 ;  /* 0x0001140201007387 */ /* 0x000fe80000100800 */
[----:B--2---:R0:W-:Y:S04]  /*1ac00*/  STL [R1+0x1878], R27 ;  /* 0x0018781b01007387 */ /* 0x0041e80000100800 */
[----:B------:R-:W-:Y:S04]  /*1ac10*/  STL [R1+0x11c], R0 ;  /* 0x00011c0001007387 */ /* 0x000fe80000100800 */
[----:B0-----:R-:W2:Y:S04]  /*1ac20*/  LDL.LU R27, [R1+0x128] ;  /* 0x00012800011b7983 */ /* 0x001ea80000300800 */
[----:B--2---:R0:W-:Y:S04]  /*1ac30*/  STL [R1+0x187c], R27 ;  /* 0x00187c1b01007387 */ /* 0x0041e80000100800 */
[----:B0-----:R-:W2:Y:S04]  /*1ac40*/  LDL.LU R27, [R1+0x124] ;  /* 0x00012400011b7983 */ /* 0x001ea80000300800 */
[----:B--2---:R0:W-:Y:S04]  /*1ac50*/  STL [R1+0x1880], R27 ;  /* 0x0018801b01007387 */ /* 0x0041e80000100800 */
[----:B0-----:R-:W2:Y:S04]  /*1ac60*/  LDL.LU R27, [R1+0x120] ;  /* 0x00012000011b7983 */ /* 0x001ea80000300800 */
[----:B------:R-:W3:Y:S04]  /*1ac70*/  LDL.LU R29, [R1+0x130] ;  /* 0x00013000011d7983 */ /* 0x000ee80000300800 */
[----:B------:R-:W4:Y:S04]  /*1ac80*/  LDL.LU R0, [R1+0x134] ;  /* 0x0001340001007983 */ /* 0x000f280000300800 */
[----:B------:R-:W5:Y:S04]  /*1ac90*/  LDL.LU R2, [R1+0x138] ;  /* 0x0001380001027983 */ /* 0x000f680000300800 */
[----:B------:R-:W4:Y:S04]  /*1aca0*/  LDL.LU R26, [R1+0x13c] ;  /* 0x00013c00011a7983 */ /* 0x000f280000300800 */
        /* <DEDUP_REMOVED lines=23> */
[----:B--2---:R-:W-:-:S05]  /*1ae20*/  SEL R27, R5, R27, !P1 ;  /* 0x0000001b051b7207 */ /* 0x004fca0004800000 */
[----:B------:R0:W-:Y:S04]  /*1ae30*/  STL [R1+0x120], R27 ;  /* 0x0001201b01007387 */ /* 0x0001e80000100800 */
[----:B0-----:R-:W2:Y:S02]  /*1ae40*/  LDL.LU R27, [R1+0x1880] ;  /* 0x00188000011b7983 */ /* 0x001ea40000300800 */
[----:B--2---:R-:W-:-:S05]  /*1ae50*/  SEL R27, R5, R27, !P1 ;  /* 0x0000001b051b7207 */ /* 0x004fca0004800000 */
[----:B------:R0:W-:Y:S04]  /*1ae60*/  STL [R1+0x124], R27 ;  /* 0x0001241b01007387 */ /* 0x0001e80000100800 */
[----:B0-----:R-:W2:Y:S02]  /*1ae70*/  LDL.LU R27, [R1+0x187c] ;  /* 0x00187c00011b7983 */ /* 0x001ea40000300800 */
[----:B--2---:R-:W-:-:S05]  /*1ae80*/  SEL R27, R5, R27, !P1 ;  /* 0x0000001b051b7207 */ /* 0x004fca0004800000 */
[----:B------:R0:W-:Y:S04]  /*1ae90*/  STL [R1+0x128], R27 ;  /* 0x0001281b01007387 */ /* 0x0001e80000100800 */
[----:B0-----:R-:W2:Y:S01]  /*1aea0*/  LDL.LU R27, [R1+0x1878] ;  /* 0x00187800011b7983 */ /* 0x001ea20000300800 */
[C---:B---3--:R-:W-:Y:S02]  /*1aeb0*/  SEL R29, R5.reuse, R29, !P1 ;  /* 0x0000001d051d7207 */ /* 0x048fe40004800000 */
[C---:B----4-:R-:W-:Y:S02]  /*1aec0*/  SEL R26, R5.reuse, R26, !P1 ;  /* 0x0000001a051a7207 */ /* 0x050fe40004800000 */
[C---:B-----5:R-:W-:Y:S02]  /*1aed0*/  SEL R3, R5.reuse, R3, !P1 ;  /* 0x0000000305037207 */ /* 0x060fe40004800000 */
[----:B--2---:R-:W-:-:S05]  /*1aee0*/  SEL R27, R5, R27, !P1 ;  /* 0x0000001b051b7207 */ /* 0x004fca0004800000 */
[----:B------:R0:W-:Y:S04]  /*1aef0*/  STL [R1+0x12c], R27 ;  /* 0x00012c1b01007387 */ /* 0x0001e80000100800 */
[----:B------:R-:W-:Y:S01]  /*1af00*/  STL [R1+0x130], R29 ;  /* 0x0001301d01007387 */ /* 0x000fe20000100800 */
[C---:B0-----:R-:W-:Y:S02]  /*1af10*/  SEL R27, R5.reuse, R0, !P1 ;  /* 0x00000000051b7207 */ /* 0x041fe40004800000 */
[C---:B------:R-:W-:Y:S02]  /*1af20*/  SEL R0, R5.reuse, R2, !P1 ;  /* 0x0000000205007207 */ /* 0x040fe40004800000 */
[C---:B------:R-:W-:Y:S01]  /*1af30*/  SEL R2, R5.reuse, R25, !P1 ;  /* 0x0000001905027207 */ /* 0x040fe20004800000 */
[----:B------:R-:W-:Y:S04]  /*1af40*/  STL [R1+0x134], R27 ;  /* 0x0001341b01007387 */ /* 0x000fe80000100800 */
[----:B------:R0:W-:Y:S04]  /*1af50*/  STL [R1+0x138], R0 ;  /* 0x0001380001007387 */ /* 0x0001e80000100800 */
[----:B------:R-:W-:Y:S01]  /*1af60*/  STL [R1+0x13c], R26 ;  /* 0x00013c1a01007387 */ /* 0x000fe20000100800 */
[----:B0-----:R-:W-:-:S03]  /*1af70*/  SEL R0, R5, R28, !P1 ;  /* 0x0000001c05007207 */ /* 0x001fc60004800000 */
[----:B------:R0:W-:Y:S04]  /*1af80*/  STL [R1+0x140], R2 ;  /* 0x0001400201007387 */ /* 0x0001e80000100800 */
        /* <DEDUP_REMOVED lines=1375> */
[----:B------:R-:W-:-:S02]  /*20580*/  SEL R26, R5, R26, !P1 ;  /* 0x0000001a051a7207 */ /* 0x000fc40004800000 */
[C---:B------:R-:W-:Y:S02]  /*20590*/  SEL R25, R5.reuse, R25, !P1 ;  /* 0x0000001905197207 */ /* 0x040fe40004800000 */
[C---:B------:R-:W-:Y:S02]  /*205a0*/  SEL R28, R5.reuse, R28, !P1 ;  /* 0x0000001c051c7207 */ /* 0x040fe40004800000 */
[C---:B------:R-:W-:Y:S02]  /*205b0*/  SEL R4, R5.reuse, R4, !P1 ;  /* 0x0000000405047207 */ /* 0x040fe40004800000 */
[C---:B------:R-:W-:Y:S02]  /*205c0*/  SEL R24, R5.reuse, R24, !P1 ;  /* 0x0000001805187207 */ /* 0x040fe40004800000 */
[C---:B------:R-:W-:Y:S02]  /*205d0*/  SEL R6, R5.reuse, R6, !P1 ;  /* 0x0000000605067207 */ /* 0x040fe40004800000 */
        /* <DEDUP_REMOVED lines=17> */
[----:B--2---:R-:W-:-:S05]  /*206f0*/  SEL R27, R5, R27, !P1 ;  /* 0x0000001b051b7207 */ /* 0x004fca0004800000 */
[----:B------:R0:W-:Y:S04]  /*20700*/  STL [R1+0x148], R27 ;  /* 0x0001481b01007387 */ /* 0x0001e80000100800 */
[----:B0-----:R-:W2:Y:S04]  /*20710*/  LDL.LU R27, [R1+0x17cc] ;  /* 0x0017cc00011b7983 */ /* 0x001ea80000300800 */
[----:B------:R0:W-:Y:S04]  /*20720*/  STL [R1+0x118], R29 ;  /* 0x0001181d01007387 */ /* 0x0001e80000100800 */
[----:B0-----:R-:W3:Y:S04]  /*20730*/  LDL.LU R29, [R1+0x17c8] ;  /* 0x0017c800011d7983 */ /* 0x001ee80000300800 */
[----:B------:R0:W-:Y:S04]  /*20740*/  STL [R1+0x10c], R0 ;  /* 0x00010c0001007387 */ /* 0x0001e80000100800 */
[----:B0-----:R-:W4:Y:S04]  /*20750*/  LDL.LU R0, [R1+0x17c4] ;  /* 0x0017c40001007983 */ /* 0x001f280000300800 */
[----:B------:R0:W-:Y:S04]  /*20760*/  STL [R1+0x108], R2 ;  /* 0x0001080201007387 */ /* 0x0001e80000100800 */
[----:B0-----:R-:W5:Y:S04]  /*20770*/  LDL.LU R2, [R1+0x17c0] ;  /* 0x0017c00001027983 */ /* 0x001f680000300800 */
        /* <DEDUP_REMOVED lines=21> */
[----:B0-----:R-:W2:Y:S04]  /*208d0*/  LDL.LU R11, [R1+0x1794] ;  /* 0x00179400010b7983 */ /* 0x001ea80000300800 */
        /* <DEDUP_REMOVED lines=23> */
[----:B0-----:R-:W2:Y:S01]  /*20a50*/  LDL.LU R14, [R1+0x1764] ;  /* 0x00176400010e7983 */ /* 0x001ea20000300800 */
[----:B------:R-:W-:-:S05]  /*20a60*/  SEL R3, R5, R3, !P1 ;  /* 0x0000000305037207 */ /* 0x000fca0004800000 */
[----:B------:R0:W-:Y:S01]  /*20a70*/  STL [R1+0x80], R3 ;  /* 0x0000800301007387 */ /* 0x0001e20000100800 */
[C---:B----4-:R-:W-:Y:S02]  /*20a80*/  SEL R7, R5.reuse, R7, !P1 ;  /* 0x0000000705077207 */ /* 0x050fe40004800000 */
[C---:B-----5:R-:W-:Y:S02]  /*20a90*/  SEL R8, R5.reuse, R8, !P1 ;  /* 0x0000000805087207 */ /* 0x060fe40004800000 */
[C---:B---3--:R-:W-:Y:S02]  /*20aa0*/  SEL R10, R5.reuse, R10, !P1 ;  /* 0x0000000a050a7207 */ /* 0x048fe40004800000 */
[C---:B--2---:R-:W-:Y:S02]  /*20ab0*/  SEL R11, R5.reuse, R11, !P1 ;  /* 0x0000000b050b7207 */ /* 0x044fe40004800000 */
[C---:B------:R-:W-:Y:S02]  /*20ac0*/  SEL R13, R5.reuse, R13, !P1 ;  /* 0x0000000d050d7207 */ /* 0x040fe40004800000 */
[----:B------:R-:W-:-:S02]  /*20ad0*/  SEL R15, R5, R15, !P1 ;  /* 0x0000000f050f7207 */ /* 0x000fc40004800000 */
[C---:B0-----:R-:W-:Y:S02]  /*20ae0*/  SEL R3, R5.reuse, R14, !P1 ;  /* 0x0000000e05037207 */ /* 0x041fe40004800000 */
[----:B------:R-:W-:-:S03]  /*20af0*/  SEL R14, R5, R16, !P1 ;  /* 0x00000010050e7207 */ /* 0x000fc60004800000 */
[----:B------:R0:W-:Y:S01]  /*20b00*/  STL [R1+0x78], R3 ;  /* 0x0000780301007387 */ /* 0x0001e20000100800 */
[----:B------:R-:W-:-:S03]  /*20b10*/  SEL R16, R5, R18, !P1 ;  /* 0x0000001205107207 */ /* 0x000fc60004800000 */
[----:B------:R1:W-:Y:S01]  /*20b20*/  STL [R1+0x74], R15 ;  /* 0x0000740f01007387 */ /* 0x0003e20000100800 */
[----:B0-----:R-:W-:-:S03]  /*20b30*/  SEL R3, R5, R17, !P1 ;  /* 0x0000001105037207 */ /* 0x001fc60004800000 */
[----:B-1----:R-:W2:Y:S04]  /*20b40*/  LDL R15, [R1+0x1660] ;  /* 0x00166000010f7983 */ /* 0x002ea80000100800 */
[----:B------:R0:W-:Y:S04]  /*20b50*/  STL [R1+0x70], R14 ;  /* 0x0000700e01007387 */ /* 0x0001e80000100800 */
[----:B------:R1:W-:Y:S04]  /*20b60*/  STL [R1+0x6c], R3 ;  /* 0x00006c0301007387 */ /* 0x0003e80000100800 */
[----:B------:R3:W-:Y:S01]  /*20b70*/  STL [R1+0x68], R16 ;  /* 0x0000681001007387 */ /* 0x0007e20000100800 */
[----:B0-----:R-:W-:-:S02]  /*20b80*/  SEL R14, R5, R20, !P1 ;  /* 0x00000014050e7207 */ /* 0x001fc40004800000 */
[C---:B-1----:R-:W-:Y:S02]  /*20b90*/  SEL R3, R5.reuse, R19, !P1 ;  /* 0x0000001305037207 */ /* 0x042fe40004800000 */
[----:B---3--:R-:W-:-:S03]  /*20ba0*/  SEL R16, R5, R21, !P1 ;  /* 0x0000001505107207 */ /* 0x008fc60004800000 */
[----:B------:R0:W-:Y:S04]  /*20bb0*/  STL [R1+0x60], R3 ;  /* 0x0000600301007387 */ /* 0x0001e80000100800 */
[----:B------:R1:W-:Y:S01]  /*20bc0*/  STL [R1+0x58], R14 ;  /* 0x0000580e01007387 */ /* 0x0003e20000100800 */
[----:B0-----:R-:W-:-:S03]  /*20bd0*/  SEL R3, R5, R22, !P1 ;  /* 0x0000001605037207 */ /* 0x001fc60004800000 */
[----:B------:R-:W-:Y:S01]  /*20be0*/  STL [R1+0x54], R16 ;  /* 0x0000541001007387 */ /* 0x000fe20000100800 */
[----:B-1----:R-:W-:-:S03]  /*20bf0*/  SEL R14, R5, R23, !P1 ;  /* 0x00000017050e7207 */ /* 0x002fc60004800000 */
[----:B------:R0:W-:Y:S04]  /*20c00*/  STL [R1+0x50], R3 ;  /* 0x0000500301007387 */ /* 0x0001e80000100800 */
[----:B------:R-:W-:Y:S01]  /*20c10*/  STL [R1+0x4c], R14 ;  /* 0x00004c0e01007387 */ /* 0x000fe20000100800 */
[----:B0-----:R-:W-:-:S03]  /*20c20*/  SEL R3, R5, R12, !P1 ;  /* 0x0000000c05037207 */ /* 0x001fc60004800000 */
[----:B------:R-:W-:Y:S04]  /*20c30*/  STL [R1+0x48], R13 ;  /* 0x0000480d01007387 */ /* 0x000fe80000100800 */
[----:B------:R0:W-:Y:S04]  /*20c40*/  STL [R1+0x44], R3 ;  /* 0x0000440301007387 */ /* 0x0001e80000100800 */
[----:B------:R-:W-:Y:S01]  /*20c50*/  STL [R1+0x40], R11 ;  /* 0x0000400b01007387 */ /* 0x000fe20000100800 */
[----:B0-----:R-:W-:-:S03]  /*20c60*/  SEL R3, R5, R9, !P1 ;  /* 0x0000000905037207 */ /* 0x001fc60004800000 */
[----:B------:R-:W-:Y:S04]  /*20c70*/  STL [R1+0x38], R10 ;  /* 0x0000380a01007387 */ /* 0x000fe80000100800 */
[----:B------:R0:W-:Y:S04]  /*20c80*/  STL [R1+0x34], R3 ;  /* 0x0000340301007387 */ /* 0x0001e80000100800 */
[----:B------:R-:W-:Y:S01]  /*20c90*/  STL [R1+0x30], R8 ;  /* 0x0000300801007387 */ /* 0x000fe20000100800 */
[----:B0-----:R-:W-:-:S03]  /*20ca0*/  SEL R3, R5, R6, !P1 ;  /* 0x0000000605037207 */ /* 0x001fc60004800000 */
[----:B------:R-:W-:Y:S01]  /*20cb0*/  STL [R1+0x2c], R7 ;  /* 0x00002c0701007387 */ /* 0x000fe20000100800 */
[----:B------:R-:W-:-:S03]  /*20cc0*/  SEL R6, R5, R24, !P1 ;  /* 0x0000001805067207 */ /* 0x000fc60004800000 */
[----:B------:R-:W3:Y:S04]  /*20cd0*/  LDL.LU R18, [R1] ;  /* 0x0000000001127983 */ /* 0x000ee80000300800 */
[----:B------:R0:W-:Y:S04]  /*20ce0*/  STL [R1+0x28], R3 ;  /* 0x0000280301007387 */ /* 0x0001e80000100800 */
[----:B------:R1:W-:Y:S04]  /*20cf0*/  STL [R1+0x24], R6 ;  /* 0x0000240601007387 */ /* 0x0003e80000100800 */
[----:B------:R-:W4:Y:S01]  /*20d00*/  LDL.LU R20, [R1+0x8] ;  /* 0x0000080001147983 */ /* 0x000f220000300800 */
[----:B0-----:R-:W-:-:S02]  /*20d10*/  SEL R3, R5, R28, !P1 ;  /* 0x0000001c05037207 */ /* 0x001fc40004800000 */
[----:B-1----:R-:W-:-:S03]  /*20d20*/  SEL R6, R5, R25, !P1 ;  /* 0x0000001905067207 */ /* 0x002fc60004800000 */
[----:B------:R0:W-:Y:S04]  /*20d30*/  STL [R1+0x1c], R3 ;  /* 0x00001c0301007387 */ /* 0x0001e80000100800 */
[----:B------:R-:W-:Y:S01]  /*20d40*/  STL [R1+0x14], R6 ;  /* 0x0000140601007387 */ /* 0x000fe20000100800 */
[----:B0-----:R-:W-:-:S05]  /*20d50*/  SEL R3, R5, R26, !P1 ;  /* 0x0000001a05037207 */ /* 0x001fca0004800000 */
[----:B------:R-:W-:Y:S04]  /*20d60*/  STL [R1+0x1680], R3 ;  /* 0x0016800301007387 */ /* 0x000fe80000100800 */
[----:B------:R-:W5:Y:S04]  /*20d70*/  LDL.LU R21, [R1+0x10] ;  /* 0x0000100001157983 */ /* 0x000f680000300800 */
[----:B------:R-:W5:Y:S01]  /*20d80*/  LDL.LU R22, [R1+0x18] ;  /* 0x0000180001167983 */ /* 0x000f620000300800 */
[C---:B------:R-:W-:Y:S01]  /*20d90*/  SEL R2, R5.reuse, R2, !P1 ;  /* 0x0000000205027207 */ /* 0x040fe20004800000 */
[----:B------:R-:W-:Y:S01]  /*20da0*/  IMAD R14, RZ, RZ, -UR6 ;  /* 0x80000006ff0e7e24 */ /* 0x000fe2000f8e02ff */
[----:B------:R-:W-:-:S03]  /*20db0*/  SEL R0, R5, R0, !P1 ;  /* 0x0000000005007207 */ /* 0x000fc60004800000 */
[----:B------:R0:W-:Y:S04]  /*20dc0*/  STL [R1+0x4], R2 ;  /* 0x0000040201007387 */ /* 0x0001e80000100800 */
[----:B------:R-:W5:Y:S01]  /*20dd0*/  LDL.LU R10, [R1+0x20] ;  /* 0x00002000010a7983 */ /* 0x000f620000300800 */
[----:B0-----:R-:W-:-:S03]  /*20de0*/  LEA.HI.X.SX32 R2, R4, UR5, 0x1, P6 ;  /* 0x0000000504027c11 */ /* 0x001fc6000b0f0eff */
[----:B------:R0:W-:Y:S01]  /*20df0*/  STL [R1+0x1684], R0 ;  /* 0x0016840001007387 */ /* 0x0001e20000100800 */
[----:B------:R-:W-:Y:S01]  /*20e00*/  IMAD R29, R29, UR4, RZ ;  /* 0x000000041d1d7c24 */ /* 0x000fe2000f8e02ff */
[----:B------:R-:W-:Y:S02]  /*20e10*/  ULDC UR5, c[0x0][0x234] ;  /* 0x00008d0000057ab9 */ /* 0x000fe40000000800 */
[----:B------:R-:W-:Y:S04]  /*20e20*/  STL [R1+0x1678], R2 ;  /* 0x0016780201007387 */ /* 0x000fe80000100800 */
[----:B------:R-:W5:Y:S04]  /*20e30*/  LDL.LU R23, [R1+0x3c] ;  /* 0x00003c0001177983 */ /* 0x000f680000300800 */
[----:B------:R-:W5:Y:S04]  /*20e40*/  LDL.LU R11, [R1+0x5c] ;  /* 0x00005c00010b7983 */ /* 0x000f680000300800 */
[----:B------:R-:W5:Y:S01]  /*20e50*/  LDL.LU R12, [R1+0x64] ;  /* 0x00006400010c7983 */ /* 0x000f620000300800 */
[----:B------:R-:W-:-:S02]  /*20e60*/  IMAD R4, R27, UR4, RZ ;  /* 0x000000041b047c24 */ /* 0x000fc4000f8e02ff */
[----:B--2---:R-:W-:-:S04]  /*20e70*/  IMAD R3, R14, 0x8, R15 ;  /* 0x000000080e037824 */ /* 0x004fc800078e020f */
[----:B0-----:R-:W-:Y:S01]  /*20e80*/  IMAD R0, R14, 0x8, R3 ;  /* 0x000000080e007824 */ /* 0x001fe200078e0203 */
[----:B------:R-:W-:Y:S04]  /*20e90*/  STL [R1+0x1644], R3 ;  /* 0x0016440301007387 */ /* 0x000fe80000100800 */
[----:B------:R-:W2:Y:S04]  /*20ea0*/  LDL.LU R13, [R1+0x7c] ;  /* 0x00007c00010d7983 */ /* 0x000ea80000300800 */
[----:B------:R-:W2:Y:S04]  /*20eb0*/  LDL.LU R14, [R1+0x84] ;  /* 0x00008400010e7983 */ /* 0x000ea80000300800 */
[----:B------:R-:W-:Y:S04]  /*20ec0*/  STL [R1+0x1648], R0 ;  /* 0x0016480001007387 */ /* 0x000fe80000100800 */
[----:B------:R-:W2:Y:S04]  /*20ed0*/  LDL.LU R15, [R1+0x9c] ;  /* 0x00009c00010f7983 */ /* 0x000ea80000300800 */
[----:B------:R-:W2:Y:S04]  /*20ee0*/  LDL.LU R16, [R1+0xa8] ;  /* 0x0000a80001107983 */ /* 0x000ea80000300800 */
[----:B------:R-:W2:Y:S04]  /*20ef0*/  LDL.LU R17, [R1+0xbc] ;  /* 0x0000bc0001117983 */ /* 0x000ea80000300800 */
[----:B------:R-:W-:Y:S04]  /*20f00*/  STL [R1+0x1688], R29 ;  /* 0x0016881d01007387 */ /* 0x000fe80000100800 */
[----:B------:R-:W-:Y:S01]  /*20f10*/  STL [R1+0x168c], R4 ;  /* 0x00168c0401007387 */ /* 0x000fe20000100800 */
[----:B---3--:R-:W-:-:S03]  /*20f20*/  IMAD R5, R18, UR4, RZ ;  /* 0x0000000412057c24 */ /* 0x008fc6000f8e02ff */
[----:B------:R-:W3:Y:S04]  /*20f30*/  LDL.LU R18, [R1+0xc4] ;  /* 0x0000c40001127983 */ /* 0x000ee80000300800 */
[----:B------:R-:W3:Y:S04]  /*20f40*/  LDL.LU R19, [R1+0xcc] ;  /* 0x0000cc0001137983 */ /* 0x000ee80000300800 */
[----:B------:R-:W-:Y:S01]  /*20f50*/  STL [R1+0x1690], R5 ;  /* 0x0016900501007387 */ /* 0x000fe20000100800 */
[----:B----4-:R-:W-:-:S03]  /*20f60*/  IMAD R6, R20, UR4, RZ ;  /* 0x0000000414067c24 */ /* 0x010fc6000f8e02ff */
[----:B------:R-:W4:Y:S04]  /*20f70*/  LDL.LU R20, [R1+0xd4] ;  /* 0x0000d40001147983 */ /* 0x000f280000300800 */
[----:B------:R-:W-:Y:S01]  /*20f80*/  STL [R1+0x1694], R6 ;  /* 0x0016940601007387 */ /* 0x000fe20000100800 */
[----:B-----5:R-:W-:-:S03]  /*20f90*/  IMAD R7, R21, UR4, RZ ;  /* 0x0000000415077c24 */ /* 0x020fc6000f8e02ff */
[----:B------:R-:W5:Y:S01]  /*20fa0*/  LDL.LU R21, [R1+0xdc] ;  /* 0x0000dc0001157983 */ /* 0x000f620000300800 */
[----:B------:R-:W-:-:S03]  /*20fb0*/  IMAD R8, R22, UR4, RZ ;  /* 0x0000000416087c24 */ /* 0x000fc6000f8e02ff */
[----:B------:R-:W-:Y:S04]  /*20fc0*/  STL [R1+0x1698], R7 ;  /* 0x0016980701007387 */ /* 0x000fe80000100800 */
[----:B------:R-:W5:Y:S01]  /*20fd0*/  LDL.LU R22, [R1+0x104] ;  /* 0x0001040001167983 */ /* 0x000f620000300800 */
[----:B------:R-:W-:-:S03]  /*20fe0*/  IMAD R9, R10, UR4, RZ ;  /* 0x000000040a097c24 */ /* 0x000fc6000f8e02ff */
[----:B------:R-:W-:Y:S04]  /*20ff0*/  STL [R1+0x169c], R8 ;  /* 0x00169c0801007387 */ /* 0x000fe80000100800 */
[----:B------:R-:W-:Y:S01]  /*21000*/  STL [R1+0x16a0], R9 ;  /* 0x0016a00901007387 */ /* 0x000fe20000100800 */
[----:B------:R-:W-:-:S03]  /*21010*/  IMAD R10, R23, UR4, RZ ;  /* 0x00000004170a7c24 */ /* 0x000fc6000f8e02ff */
[----:B------:R-:W5:Y:S01]  /*21020*/  LDL.LU R23, [R1+0x110] ;  /* 0x0001100001177983 */ /* 0x000f620000300800 */
[----:B------:R-:W-:Y:S02]  /*21030*/  IMAD R11, R11, UR4, RZ ;  /* 0x000000040b0b7c24 */ /* 0x000fe4000f8e02ff */
[----:B------:R-:W-:Y:S01]  /*21040*/  IMAD R12, R12, UR4, RZ ;  /* 0x000000040c0c7c24 */ /* 0x000fe2000f8e02ff */
[----:B------:R-:W-:Y:S04]  /*21050*/  STL [R1+0x16a4], R10 ;  /* 0x0016a40a01007387 */ /* 0x000fe80000100800 */
[----:B------:R-:W-:Y:S04]  /*21060*/  STL [R1+0x16a8], R11 ;  /* 0x0016a80b01007387 */ /* 0x000fe80000100800 */
[----:B------:R-:W-:Y:S01]  /*21070*/  STL [R1+0x16ac], R12 ;  /* 0x0016ac0c01007387 */ /* 0x000fe20000100800 */
[----:B--2---:R-:W-:-:S02]  /*21080*/  IMAD R13, R13, UR4, RZ ;  /* 0x000000040d0d7c24 */ /* 0x004fc4000f8e02ff */
[----:B------:R-:W-:-:S03]  /*21090*/  IMAD R14, R14, UR4, RZ ;  /* 0x000000040e0e7c24 */ /* 0x000fc6000f8e02ff */
[----:B------:R-:W-:Y:S01]  /*210a0*/  STL [R1+0x16b0], R13 ;  /* 0x0016b00d01007387 */ /* 0x000fe20000100800 */
[----:B------:R-:W-:-:S03]  /*210b0*/  IMAD R15, R15, UR4, RZ ;  /* 0x000000040f0f7c24 */ /* 0x000fc6000f8e02ff */
[----:B------:R-:W-:Y:S01]  /*210c0*/  STL [R1+0x16b4], R14 ;  /* 0x0016b40e01007387 */ /* 0x000fe20000100800 */
[----:B------:R-:W-:-:S03]  /*210d0*/  IMAD R16, R16, UR4, RZ ;  /* 0x0000000410107c24 */ /* 0x000fc6000f8e02ff */
[----:B------:R-:W-:Y:S01]  /*210e0*/  STL [R1+0x16b8], R15 ;  /* 0x0016b80f01007387 */ /* 0x000fe20000100800 */
[----:B------:R-:W-:-:S03]  /*210f0*/  IMAD R17, R17, UR4, RZ ;  /* 0x0000000411117c24 */ /* 0x000fc6000f8e02ff */
[----:B------:R-:W-:Y:S04]  /*21100*/  STL [R1+0x16bc], R16 ;  /* 0x0016bc1001007387 */ /* 0x000fe80000100800 */
[----:B------:R-:W-:Y:S01]  /*21110*/  STL [R1+0x16c0], R17 ;  /* 0x0016c01101007387 */ /* 0x000fe20000100800 */
[----:B---3--:R-:W-:Y:S02]  /*21120*/  IMAD R18, R18, UR4, RZ ;  /* 0x0000000412127c24 */ /* 0x008fe4000f8e02ff */
[----:B------:R-:W-:-:S03]  /*21130*/  IMAD R19, R19, UR4, RZ ;  /* 0x0000000413137c24 */ /* 0x000fc6000f8e02ff */
[----:B------:R-:W-:Y:S04]  /*21140*/  STL [R1+0x16c4], R18 ;  /* 0x0016c41201007387 */ /* 0x000fe80000100800 */
[----:B------:R0:W-:Y:S01]  /*21150*/  STL [R1+0x16c8], R19 ;  /* 0x0016c81301007387 */ /* 0x0001e20000100800 */
[----:B----4-:R-:W-:-:S03]  /*21160*/  IMAD R20, R20, UR4, RZ ;  /* 0x0000000414147c24 */ /* 0x010fc6000f8e02ff */
[----:B------:R-:W2:Y:S04]  /*21170*/  LDL.LU R24, [R1+0x114] ;  /* 0x0001140001187983 */ /* 0x000ea80000300800 */
[----:B------:R-:W-:Y:S04]  /*21180*/  STL [R1+0x16cc], R20 ;  /* 0x0016cc1401007387 */ /* 0x000fe80000100800 */
[----:B------:R-:W3:Y:S04]  /*21190*/  LDL.LU R25, [R1+0x11c] ;  /* 0x00011c0001197983 */ /* 0x000ee80000300800 */
[----:B------:R-:W4:Y:S01]  /*211a0*/  LDL.LU R26, [R1+0x120] ;  /* 0x00012000011a7983 */ /* 0x000f220000300800 */
[----:B-----5:R-:W-:-:S05]  /*211b0*/  IMAD R21, R21, UR4, RZ ;  /* 0x0000000415157c24 */ /* 0x020fca000f8e02ff */
[----:B------:R1:W-:Y:S01]  /*211c0*/  STL [R1+0x16d0], R21 ;  /* 0x0016d01501007387 */ /* 0x0003e20000100800 */
[----:B------:R-:W-:-:S03]  /*211d0*/  IMAD R22, R22, UR4, RZ ;  /* 0x0000000416167c24 */ /* 0x000fc6000f8e02ff */
[----:B------:R-:W5:Y:S04]  /*211e0*/  LDL.LU R27, [R1+0x124] ;  /* 0x00012400011b7983 */ /* 0x000f680000300800 */
[----:B------:R-:W5:Y:S04]  /*211f0*/  LDL.LU R28, [R1+0x128] ;  /* 0x00012800011c7983 */ /* 0x000f680000300800 */
[----:B------:R-:W-:Y:S04]  /*21200*/  STL [R1+0x16d4], R22 ;  /* 0x0016d41601007387 */ /* 0x000fe80000100800 */
[----:B0-----:R-:W1:Y:S04]  /*21210*/  LDL.LU R19, [R1+0x12c] ;  /* 0x00012c0001137983 */ /* 0x001e680000300800 */
        /* <DEDUP_REMOVED lines=17> */
[----:B------:R-:W-:-:S03]  /*21330*/  IMAD R23, R23, UR4, RZ ;  /* 0x0000000417177c24 */ /* 0x000fc6000f8e02ff */
[----:B------:R-:W5:Y:S04]  /*21340*/  LDL.LU R0, [R1+0x1e0] ;  /* 0x0001e00001007983 */ /* 0x000f680000300800 */
[----:B------:R-:W5:Y:S04]  /*21350*/  LDL.LU R3, [R1+0x1e4] ;  /* 0x0001e40001037983 */ /* 0x000f680000300800 */
[----:B------:R-:W-:Y:S01]  /*21360*/  STL [R1+0x16d8], R23 ;  /* 0x0016d81701007387 */ /* 0x000fe20000100800 */
[----:B--2---:R-:W-:Y:S02]  /*21370*/  IMAD R24, R24, UR4, RZ ;  /* 0x0000000418187c24 */ /* 0x004fe4000f8e02ff */
[----:B---3--:R-:W-:-:S03]  /*21380*/  IMAD R25, R25, UR4, RZ ;  /* 0x0000000419197c24 */ /* 0x008fc6000f8e02ff */
[----:B------:R-:W-:Y:S01]  /*21390*/  STL [R1+0x16dc], R24 ;  /* 0x0016dc1801007387 */ /* 0x000fe20000100800 */
[----:B----4-:R-:W-:-:S03]  /*213a0*/  IMAD R26, R26, UR4, RZ ;  /* 0x000000041a1a7c24 */ /* 0x010fc6000f8e02ff */
[----:B------:R-:W-:Y:S04]  /*213b0*/  STL [R1+0x16e0], R25 ;  /* 0x0016e01901007387 */ /* 0x000fe80000100800 */
[----:B------:R-:W-:Y:S01]  /*213c0*/  STL [R1+0x16e4], R26 ;  /* 0x0016e41a01007387 */ /* 0x000fe20000100800 */
[----:B-----5:R-:W-:Y:S02]  /*213d0*/  IMAD R27, R27, UR4, RZ ;  /* 0x000000041b1b7c24 */ /* 0x020fe4000f8e02ff */
[----:B------:R-:W-:-:S03]  /*213e0*/  IMAD R28, R28, UR4, RZ ;  /* 0x000000041c1c7c24 */ /* 0x000fc6000f8e02ff */
[----:B------:R-:W-:Y:S01]  /*213f0*/  STL [R1+0x16e8], R27 ;  /* 0x0016e81b01007387 */ /* 0x000fe20000100800 */
[----:B-1----:R-:W-:-:S03]  /*21400*/  IMAD R21, R19, UR4, RZ ;  /* 0x0000000413157c24 */ /* 0x002fc6000f8e02ff */
[----:B------:R0:W-:Y:S01]  /*21410*/  STL [R1+0x16ec], R28 ;  /* 0x0016ec1c01007387 */ /* 0x0001e20000100800 */
[----:B------:R-:W-:-:S03]  /*21420*/  IMAD R20, R18, UR4, RZ ;  /* 0x0000000412147c24 */ /* 0x000fc6000f8e02ff */
[----:B------:R-:W-:Y:S01]  /*21430*/  STL [R1], R21 ;  /* 0x0000001501007387 */ /* 0x000fe20000100800 */
[----:B------:R-:W-:-:S03]  /*21440*/  IMAD R19, R17, UR4, RZ ;  /* 0x0000000411137c24 */ /* 0x000fc6000f8e02ff */
[----:B------:R-:W-:Y:S01]  /*21450*/  STL [R1+0x8], R20 ;  /* 0x0000081401007387 */ /* 0x000fe20000100800 */
        /* <DEDUP_REMOVED lines=30> */
[----:B------:R-:W-:Y:S04]  /*21640*/  STL [R1+0x104], R4 ;  /* 0x0001040401007387 */ /* 0x000fe80000100800 */
[----:B0-----:R-:W2:Y:S01]  /*21650*/  LDL.LU R28, [R1+0x1f4] ;  /* 0x0001f400011c7983 */ /* 0x001ea20000300800 */
[----:B------:R-:W-:Y:S02]  /*21660*/  IMAD R2, R0, UR4, RZ ;  /* 0x0000000400027c24 */ /* 0x000fe4000f8e02ff */
[----:B------:R-:W-:-:S03]  /*21670*/  IMAD R0, R3, UR4, RZ ;  /* 0x0000000403007c24 */ /* 0x000fc6000f8e02ff */
[----:B------:R-:W-:Y:S04]  /*21680*/  STL [R1+0x110], R2 ;  /* 0x0001100201007387 */ /* 0x000fe80000100800 */
[----:B--2---:R0:W-:Y:S04]  /*21690*/  STL [R1+0x175c], R28 ;  /* 0x00175c1c01007387 */ /* 0x0041e80000100800 */
[----:B------:R-:W-:Y:S04]  /*216a0*/  STL [R1+0x114], R0 ;  /* 0x0001140001007387 */ /* 0x000fe80000100800 */
        /* <DEDUP_REMOVED lines=31> */
[----:B--2---:R-:W-:-:S05]  /*218a0*/  IMAD R28, R28, UR4, RZ ;  /* 0x000000041c1c7c24 */ /* 0x004fca000f8e02ff */
[----:B------:R0:W-:Y:S04]  /*218b0*/  STL [R1+0x11c], R28 ;  /* 0x00011c1c01007387 */ /* 0x0001e80000100800 */
[----:B0-----:R-:W2:Y:S02]  /*218c0*/  LDL.LU R28, [R1+0x1760] ;  /* 0x00176000011c7983 */ /* 0x001ea40000300800 */
[----:B--2---:R-:W-:-:S05]  /*218d0*/  IMAD R28, R28, UR4, RZ ;  /* 0x000000041c1c7c24 */ /* 0x004fca000f8e02ff */
[----:B------:R0:W-:Y:S04]  /*218e0*/  STL [R1+0x120], R28 ;  /* 0x0001201c01007387 */ /* 0x0001e80000100800 */
[----:B0-----:R-:W2:Y:S01]  /*218f0*/  LDL.LU R28, [R1+0x175c] ;  /* 0x00175c00011c7983 */ /* 0x001ea20000300800 */
[----:B---3--:R-:W-:Y:S02]  /*21900*/  IMAD R27, R27, UR4, RZ ;  /* 0x000000041b1b7c24 */ /* 0x008fe4000f8e02ff */
[----:B--2---:R-:W-:-:S05]  /*21910*/  IMAD R28, R28, UR4, RZ ;  /* 0x000000041c1c7c24 */ /* 0x004fca000f8e02ff */
[----:B------:R4:W-:Y:S04]  /*21920*/  STL [R1+0x124], R28 ;  /* 0x0001241c01007387 */ /* 0x0009e80000100800 */
[----:B------:R0:W-:Y:S01]  /*21930*/  STL [R1+0x128], R27 ;  /* 0x0001281b01007387 */ /* 0x0001e20000100800 */
[----:B----4-:R-:W-:Y:S02]  /*21940*/  IMAD R28, R26, UR4, RZ ;  /* 0x000000041a1c7c24 */ /* 0x010fe4000f8e02ff */
[----:B-----5:R-:W-:Y:S02]  /*21950*/  IMAD R26, R24, UR4, RZ ;  /* 0x00000004181a7c24 */ /* 0x020fe4000f8e02ff */
[----:B0-----:R-:W-:Y:S02]  /*21960*/  IMAD R27, R25, UR4, RZ ;  /* 0x00000004191b7c24 */ /* 0x001fe4000f8e02ff */
[----:B------:R-:W-:Y:S01]  /*21970*/  IMAD R25, R23, UR4, RZ ;  /* 0x0000000417197c24 */ /* 0x000fe2000f8e02ff */
[----:B------:R0:W-:Y:S01]  /*21980*/  STL [R1+0x12c], R28 ;  /* 0x00012c1c01007387 */ /* 0x0001e20000100800 */
[----:B------:R-:W-:-:S02]  /*21990*/  IMAD R24, R22, UR4, RZ ;  /* 0x0000000416187c24 */ /* 0x000fc4000f8e02ff */
[----:B------:R-:W-:Y:S01]  /*219a0*/  IMAD R23, R21, UR4, RZ ;  /* 0x0000000415177c24 */ /* 0x000fe2000f8e02ff */
[----:B------:R-:W-:Y:S01]  /*219b0*/  STL [R1+0x130], R27 ;  /* 0x0001301b01007387 */ /* 0x000fe20000100800 */
[----:B------:R-:W-:Y:S02]  /*219c0*/  IMAD R22, R20, UR4, RZ ;  /* 0x0000000414167c24 */ /* 0x000fe4000f8e02ff */
[----:B------:R-:W-:Y:S01]  /*219d0*/  IMAD R21, R19, UR4, RZ ;  /* 0x0000000413157c24 */ /* 0x000fe2000f8e02ff */
[----:B------:R-:W-:Y:S01]  /*219e0*/  STL [R1+0x134], R26 ;  /* 0x0001341a01007387 */ /* 0x000fe20000100800 */
[----:B------:R-:W-:Y:S02]  /*219f0*/  IMAD R20, R18, UR4, RZ ;  /* 0x0000000412147c24 */ /* 0x000fe4000f8e02ff */
[----:B------:R-:W-:Y:S01]  /*21a00*/  IMAD R19, R17, UR4, RZ ;  /* 0x0000000411137c24 */ /* 0x000fe2000f8e02ff */
        /* <DEDUP_REMOVED lines=32> */
[----:B------:R-:W-:Y:S04]  /*21c10*/  STL [R1+0x1e8], R8 ;  /* 0x0001e80801007387 */ /* 0x000fe80000100800 */
[----:B------:R-:W-:Y:S04]  /*21c20*/  STL [R1+0x1ec], R7 ;  /* 0x0001ec0701007387 */ /* 0x000fe80000100800 */
[----:B------:R-:W-:Y:S04]  /*21c30*/  STL [R1+0x1f4], R6 ;  /* 0x0001f40601007387 */ /* 0x000fe80000100800 */
[----:B------:R-:W-:Y:S04]  /*21c40*/  STL [R1+0x1f8], R5 ;  /* 0x0001f80501007387 */ /* 0x000fe80000100800 */
[----:B------:R-:W-:Y:S04]  /*21c50*/  STL [R1+0x1fc], R4 ;  /* 0x0001fc0401007387 */ /* 0x000fe80000100800 */
[----:B0-----:R-:W2:Y:S01]  /*21c60*/  LDL.LU R28, [R1+0x2ec] ;  /* 0x0002ec00011c7983 */ /* 0x001ea20000300800 */
[----:B------:R-:W-:-:S02]  /*21c70*/  IMAD R2, R0, UR4, RZ ;  /* 0x0000000400027c24 */ /* 0x000fc4000f8e02ff */
        /* <DEDUP_REMOVED lines=1194> */
[----:B------:R-:W3:Y:S04]  /*26720*/  LDL.LU R4, [R1+0xc8] ;  /* 0x0000c80001047983 */ /* 0x000ee80000300800 */
[----:B------:R-:W5:Y:S04]  /*26730*/  LDL.LU R29, [R1+0xc0] ;  /* 0x0000c000011d7983 */ /* 0x000f680000300800 */
[----:B------:R-:W4:Y:S04]  /*26740*/  LDL.LU R2, [R1+0xb4] ;  /* 0x0000b40001027983 */ /* 0x000f280000300800 */
        /* <DEDUP_REMOVED lines=9> */
[----:B----4-:R-:W-:Y:S02]  /*267e0*/  IMAD R2, R2, UR4, RZ ;  /* 0x0000000402027c24 */ /* 0x010fe4000f8e02ff */
[----:B--2---:R-:W-:-:S05]  /*267f0*/  IMAD R28, R28, UR4, RZ ;  /* 0x000000041c1c7c24 */ /* 0x004fca000f8e02ff */
[----:B------:R0:W-:Y:S02]  /*26800*/  STL [R1+0x174], R28 ;  /* 0x0001741c01007387 */ /* 0x0001e40000100800 */
[----:B0-----:R-:W-:Y:S02]  /*26810*/  IMAD R28, R27, UR4, RZ ;  /* 0x000000041b1c7c24 */ /* 0x001fe4000f8e02ff */
[----:B------:R-:W-:Y:S02]  /*26820*/  IMAD R27, R26, UR4, RZ ;  /* 0x000000041a1b7c24 */ /* 0x000fe4000f8e02ff */
[----:B-----5:R-:W-:Y:S02]  /*26830*/  IMAD R26, R25, UR4, RZ ;  /* 0x00000004191a7c24 */ /* 0x020fe4000f8e02ff */
[----:B------:R-:W-:Y:S01]  /*26840*/  IMAD R25, R24, UR4, RZ ;  /* 0x0000000418197c24 */ /* 0x000fe2000f8e02ff */
[----:B------:R-:W-:Y:S01]  /*26850*/  STL [R1+0x170], R28 ;  /* 0x0001701c01007387 */ /* 0x000fe20000100800 */
        /* <DEDUP_REMOVED lines=36> */
[----:B------:R-:W-:-:S03]  /*26aa0*/  IMAD R5, R29, UR4, RZ ;  /* 0x000000041d057c24 */ /* 0x000fc6000f8e02ff */
[----:B------:R-:W-:Y:S04]  /*26ab0*/  STL [R1+0xe8], R10 ;  /* 0x0000e80a01007387 */ /* 0x000fe80000100800 */
[----:B------:R-:W-:Y:S04]  /*26ac0*/  STL [R1+0xe4], R9 ;  /* 0x0000e40901007387 */ /* 0x000fe80000100800 */
[----:B------:R-:W-:Y:S04]  /*26ad0*/  STL [R1+0xe0], R8 ;  /* 0x0000e00801007387 */ /* 0x000fe80000100800 */
[----:B------:R-:W-:Y:S04]  /*26ae0*/  STL [R1+0xd8], R7 ;  /* 0x0000d80701007387 */ /* 0x000fe80000100800 */
[----:B------:R-:W-:Y:S04]  /*26af0*/  STL [R1+0xd0], R6 ;  /* 0x0000d00601007387 */ /* 0x000fe80000100800 */
[----:B------:R0:W-:Y:S04]  /*26b00*/  STL [R1+0xc8], R4 ;  /* 0x0000c80401007387 */ /* 0x0001e80000100800 */
[----:B------:R-:W-:Y:S01]  /*26b10*/  STL [R1+0xc0], R5 ;  /* 0x0000c00501007387 */ /* 0x000fe20000100800 */
[----:B0-----:R-:W-:-:S03]  /*26b20*/  IMAD R4, R0, UR4, RZ ;  /* 0x0000000400047c24 */ /* 0x001fc6000f8e02ff */
[----:B------:R0:W-:Y:S04]  /*26b30*/  STL [R1+0xb4], R2 ;  /* 0x0000b40201007387 */ /* 0x0001e80000100800 */
[----:B0-----:R-:W2:Y:S04]  /*26b40*/  LDL.LU R2, [R1+0xa4] ;  /* 0x0000a40001027983 */ /* 0x001ea80000300800 */
[----:B------:R-:W-:Y:S04]  /*26b50*/  STL [R1+0x1478], R4 ;  /* 0x0014780401007387 */ /* 0x000fe80000100800 */
[----:B------:R-:W3:Y:S01]  /*26b60*/  LDL.LU R28, [R1+0xa0] ;  /* 0x0000a000011c7983 */ /* 0x000ee20000300800 */
[----:B------:R-:W-:-:S05]  /*26b70*/  IMAD R0, R3, UR4, RZ ;  /* 0x0000000403007c24 */ /* 0x000fca000f8e02ff */
[----:B------:R-:W-:Y:S04]  /*26b80*/  STL [R1+0xb0], R0 ;  /* 0x0000b00001007387 */ /* 0x000fe80000100800 */
[----:B---3--:R0:W-:Y:S04]  /*26b90*/  STL [R1+0x16f0], R28 ;  /* 0x0016f01c01007387 */ /* 0x0081e80000100800 */
[----:B0-----:R-:W3:Y:S04]  /*26ba0*/  LDL.LU R28, [R1+0xac] ;  /* 0x0000ac00011c7983 */ /* 0x001ee80000300800 */
        /* <DEDUP_REMOVED lines=19> */
[----:B--2---:R-:W-:-:S03]  /*26ce0*/  IMAD R2, R2, UR4, RZ ;  /* 0x0000000402027c24 */ /* 0x004fc6000f8e02ff */
[----:B------:R-:W2:Y:S04]  /*26cf0*/  LDL.LU R8, [R1+0x38] ;  /* 0x0000380001087983 */ /* 0x000ea80000300800 */
[----:B------:R-:W2:Y:S04]  /*26d00*/  LDL.LU R7, [R1+0x34] ;  /* 0x0000340001077983 */ /* 0x000ea80000300800 */
[----:B------:R-:W2:Y:S04]  /*26d10*/  LDL.LU R6, [R1+0x30] ;  /* 0x0000300001067983 */ /* 0x000ea80000300800 */
[----:B------:R-:W2:Y:S04]  /*26d20*/  LDL.LU R5, [R1+0x2c] ;  /* 0x00002c0001057983 */ /* 0x000ea80000300800 */
[----:B------:R-:W2:Y:S04]  /*26d30*/  LDL.LU R4, [R1+0x28] ;  /* 0x0000280001047983 */ /* 0x000ea80000300800 */
[----:B------:R-:W2:Y:S04]  /*26d40*/  LDL.LU R29, [R1+0x24] ;  /* 0x00002400011d7983 */ /* 0x000ea80000300800 */
[----:B------:R-:W2:Y:S04]  /*26d50*/  LDL.LU R0, [R1+0x1c] ;  /* 0x00001c0001007983 */ /* 0x000ea80000300800 */
[----:B------:R-:W2:Y:S04]  /*26d60*/  LDL.LU R3, [R1+0x14] ;  /* 0x0000140001037983 */ /* 0x000ea80000300800 */
[----:B------:R0:W-:Y:S04]  /*26d70*/  STL [R1+0xb8], R2 ;  /* 0x0000b80201007387 */ /* 0x0001e80000100800 */
[----:B0-----:R-:W2:Y:S01]  /*26d80*/  LDL.LU R2, [R1+0x4] ;  /* 0x0000040001027983 */ /* 0x001ea20000300800 */
[----:B---3--:R-:W-:-:S05]  /*26d90*/  IMAD R28, R28, UR5, RZ ;  /* 0x000000051c1c7c24 */ /* 0x008fca000f8e02ff */
[----:B------:R0:W-:Y:S04]  /*26da0*/  STL [R1+0xa4], R28 ;  /* 0x0000a41c01007387 */ /* 0x0001e80000100800 */
[----:B0-----:R-:W3:Y:S01]  /*26db0*/  LDL.LU R28, [R1+0x16f0] ;  /* 0x0016f000011c7983 */ /* 0x001ee20000300800 */
[----:B----4-:R-:W-:Y:S02]  /*26dc0*/  IMAD R27, R27, UR4, RZ ;  /* 0x000000041b1b7c24 */ /* 0x010fe4000f8e02ff */
[----:B-----5:R-:W-:Y:S02]  /*26dd0*/  IMAD R26, R26, UR4, RZ ;  /* 0x000000041a1a7c24 */ /* 0x020fe4000f8e02ff */
[----:B------:R-:W-:Y:S02]  /*26de0*/  IMAD R25, R25, UR4, RZ ;  /* 0x0000000419197c24 */ /* 0x000fe4000f8e02ff */
[----:B------:R-:W-:-:S02]  /*26df0*/  IMAD R24, R24, UR4, RZ ;  /* 0x0000000418187c24 */ /* 0x000fc4000f8e02ff */
[----:B------:R-:W-:Y:S02]  /*26e00*/  IMAD R23, R23, UR4, RZ ;  /* 0x0000000417177c24 */ /* 0x000fe4000f8e02ff */
[----:B------:R-:W-:Y:S02]  /*26e10*/  IMAD R22, R22, UR4, RZ ;  /* 0x0000000416167c24 */ /* 0x000fe4000f8e02ff */
[----:B------:R-:W-:Y:S02]  /*26e20*/  IMAD R21, R21, UR4, RZ ;  /* 0x0000000415157c24 */ /* 0x000fe4000f8e02ff */
[----:B------:R-:W-:Y:S02]  /*26e30*/  IMAD R20, R20, UR4, RZ ;  /* 0x0000000414147c24 */ /* 0x000fe4000f8e02ff */
        /* <DEDUP_REMOVED lines=11> */
[----:B--2---:R-:W-:Y:S02]  /*26ef0*/  IMAD R8, R8, UR4, RZ ;  /* 0x0000000408087c24 */ /* 0x004fe4000f8e02ff */
[----:B------:R-:W-:Y:S02]  /*26f00*/  IMAD R7, R7, UR4, RZ ;  /* 0x0000000407077c24 */ /* 0x000fe4000f8e02ff */
[----:B------:R-:W-:-:S02]  /*26f10*/  IMAD R6, R6, UR4, RZ ;  /* 0x0000000406067c24 */ /* 0x000fc4000f8e02ff */
[----:B------:R-:W-:Y:S02]  /*26f20*/  IMAD R5, R5, UR4, RZ ;  /* 0x0000000405057c24 */ /* 0x000fe4000f8e02ff */
[----:B------:R-:W-:Y:S02]  /*26f30*/  IMAD R4, R4, UR4, RZ ;  /* 0x0000000404047c24 */ /* 0x000fe4000f8e02ff */
[----:B------:R-:W-:Y:S02]  /*26f40*/  IMAD R29, R29, UR4, RZ ;  /* 0x000000041d1d7c24 */ /* 0x000fe4000f8e02ff */
[----:B------:R-:W-:Y:S02]  /*26f50*/  IMAD R0, R0, UR4, RZ ;  /* 0x0000000400007c24 */ /* 0x000fe4000f8e02ff */
[----:B------:R-:W-:Y:S02]  /*26f60*/  IMAD R3, R3, UR4, RZ ;  /* 0x0000000403037c24 */ /* 0x000fe4000f8e02ff */
[----:B---3--:R-:W-:-:S05]  /*26f70*/  IMAD R28, R28, UR4, RZ ;  /* 0x000000041c1c7c24 */ /* 0x008fca000f8e02ff */
        /* <DEDUP_REMOVED lines=55> */
[----:B0-----:R-:W5:Y:S02]  /*272f0*/  LDL.LU R3, [R1+0x1680] ;  /* 0x0016800001037983 */ /* 0x001f640000300800 */
[----:B-----5:R-:W-:-:S05]  /*27300*/  IMAD R3, R3, UR4, RZ ;  /* 0x0000000403037c24 */ /* 0x020fca000f8e02ff */
[----:B------:R0:W-:Y:S04]  /*27310*/  STL [R1+0xc], R3 ;  /* 0x00000c0301007387 */ /* 0x0001e80000100800 */
[----:B0-----:R-:W3:Y:S01]  /*27320*/  LDL.LU R3, [R1+0x167c] ;  /* 0x00167c0001037983 */ /* 0x001ee20000300800 */
[----:B------:R-:W-:-:S05]  /*27330*/  IMAD R2, R2, UR4, RZ ;  /* 0x0000000402027c24 */ /* 0x000fca000f8e02ff */
[----:B------:R3:W-:Y:S02]  /*27340*/  STL [R1+0x4], R2 ;  /* 0x0000040201007387 */ /* 0x0007e40000100800 */
[----:B---3--:R-:W-:-:S05]  /*27350*/  LEA R2, P6, R29, R3, 0x1 ;  /* 0x000000031d027211 */ /* 0x008fca00078c08ff */
[----:B------:R2:W-:Y:S02]  /*27360*/  STL [R1+0x1628], R2 ;  /* 0x0016280201007387 */ /* 0x0005e40000100800 */
[----:B--2---:R-:W-:-:S05]  /*27370*/  LEA R2, P5, R4, R3, 0x1 ;  /* 0x0000000304027211 */ /* 0x004fca00078a08ff */
[----:B------:R0:W-:Y:S02]  /*27380*/  STL [R1+0x162c], R2 ;  /* 0x00162c0201007387 */ /* 0x0001e40000100800 */
[----:B0-----:R-:W-:-:S05]  /*27390*/  LEA R2, P4, R5, R3, 0x1 ;  /* 0x0000000305027211 */ /* 0x001fca00078808ff */
[----:B------:R4:W-:Y:S02]  /*273a0*/  STL [R1+0x1630], R2 ;  /* 0x0016300201007387 */ /* 0x0009e40000100800 */
[----:B----4-:R-:W-:-:S05]  /*273b0*/  LEA R2, P3, R6, R3, 0x1 ;  /* 0x0000000306027211 */ /* 0x010fca00078608ff */
[----:B------:R0:W-:Y:S02]  /*273c0*/  STL [R1+0x1634], R2 ;  /* 0x0016340201007387 */ /* 0x0001e40000100800 */
[----:B0-----:R-:W-:-:S05]  /*273d0*/  LEA R2, P2, R7, R3, 0x1 ;  /* 0x0000000307027211 */ /* 0x001fca00078408ff */
[----:B------:R0:W-:Y:S02]  /*273e0*/  STL [R1+0x1638], R2 ;  /* 0x0016380201007387 */ /* 0x0001e40000100800 */
[----:B0-----:R-:W-:-:S05]  /*273f0*/  LEA R2, P1, R8, R3, 0x1 ;  /* 0x0000000308027211 */ /* 0x001fca00078208ff */
[----:B------:R0:W-:Y:S02]  /*27400*/  STL [R1+0x163c], R2 ;  /* 0x00163c0201007387 */ /* 0x0001e40000100800 */
[----:B0-----:R-:W-:-:S05]  /*27410*/  LEA R2, P0, R9, R3, 0x1 ;  /* 0x0000000309027211 */ /* 0x001fca00078008ff */
[----:B------:R0:W-:Y:S04]  /*27420*/  STL [R1+0x1640], R2 ;  /* 0x0016400201007387 */ /* 0x0001e80000100800 */
[----:B0-----:R-:W2:Y:S02]  /*27430*/  LDL.LU R2, [R1+0x1678] ;  /* 0x0016780001027983 */ /* 0x001ea40000300800 */
[----:B--2---:R-:W-:-:S05]  /*27440*/  LEA.HI.X.SX32 R29, R29, R2, 0x1, P6 ;  /* 0x000000021d1d7211 */ /* 0x004fca00030f0eff */
[----:B------:R0:W-:Y:S02]  /*27450*/  STL [R1+0x1620], R29 ;  /* 0x0016201d01007387 */ /* 0x0001e40000100800 */
[----:B0-----:R-:W-:-:S05]  /*27460*/  LEA R29, P6, R10, R3, 0x1 ;  /* 0x000000030a1d7211 */ /* 0x001fca00078c08ff */
[----:B------:R0:W-:Y:S02]  /*27470*/  STL [R1+0x1624], R29 ;  /* 0x0016241d01007387 */ /* 0x0001e40000100800 */
[----:B0-----:R-:W-:Y:S02]  /*27480*/  LEA.HI.X.SX32 R29, R4, R2, 0x1, P5 ;  /* 0x00000002041d7211 */ /* 0x001fe400028f0eff */
[----:B------:R-:W-:-:S03]  /*27490*/  LEA R4, P5, R11, R3, 0x1 ;  /* 0x000000030b047211 */ /* 0x000fc600078a08ff */
[----:B------:R0:W-:Y:S04]  /*274a0*/  STL [R1+0x1618], R29 ;  /* 0x0016181d01007387 */ /* 0x0001e80000100800 */
[----:B------:R1:W-:Y:S01]  /*274b0*/  STL [R1+0x161c], R4 ;  /* 0x00161c0401007387 */ /* 0x0003e20000100800 */
[-C--:B0-----:R-:W-:Y:S02]  /*274c0*/  LEA.HI.X.SX32 R29, R5, R2.reuse, 0x1, P4 ;  /* 0x00000002051d7211 */ /* 0x081fe400020f0eff */
[-C--:B------:R-:W-:Y:S02]  /*274d0*/  LEA R5, P4, R12, R3.reuse, 0x1 ;  /* 0x000000030c057211 */ /* 0x080fe400078808ff */
[----:B-1----:R-:W-:Y:S01]  /*274e0*/  LEA.HI.X.SX32 R4, R6, R2, 0x1, P3 ;  /* 0x0000000206047211 */ /* 0x002fe200018f0eff */
[----:B------:R-:W-:Y:S01]  /*274f0*/  STL [R1+0x1610], R29 ;  /* 0x0016101d01007387 */ /* 0x000fe20000100800 */
[----:B------:R-:W-:-:S03]  /*27500*/  LEA R6, P3, R13, R3, 0x1 ;  /* 0x000000030d067211 */ /* 0x000fc600078608ff */
[----:B------:R0:W-:Y:S04]  /*27510*/  STL [R1+0x1614], R5 ;  /* 0x0016140501007387 */ /* 0x0001e80000100800 */
[----:B------:R1:W-:Y:S01]  /*27520*/  STL [R1+0x1608], R4 ;  /* 0x0016080401007387 */ /* 0x0003e20000100800 */
[----:B0-----:R-:W-:-:S03]  /*27530*/  LEA.HI.X.SX32 R5, R7, R2, 0x1, P2 ;  /* 0x0000000207057211 */ /* 0x001fc600010f0eff */
[----:B------:R0:W-:Y:S01]  /*27540*/  STL [R1+0x160c], R6 ;  /* 0x00160c0601007387 */ /* 0x0001e20000100800 */
[----:B-1----:R-:W-:-:S03]  /*27550*/  LEA R4, P2, R14, R3, 0x1 ;  /* 0x000000030e047211 */ /* 0x002fc600078408ff */
[----:B------:R1:W-:Y:S04]  /*27560*/  STL [R1+0x1600], R5 ;  /* 0x0016000501007387 */ /* 0x0003e80000100800 */
[----:B------:R2:W-:Y:S01]  /*27570*/  STL [R1+0x1604], R4 ;  /* 0x0016040401007387 */ /* 0x0005e20000100800 */
[----:B0-----:R-:W-:Y:S02]  /*27580*/  LEA.HI.X.SX32 R6, R8, R2, 0x1, P1 ;  /* 0x0000000208067211 */ /* 0x001fe400008f0eff */
[----:B-1----:R-:W-:-:S03]  /*27590*/  LEA R5, P1, R15, R3, 0x1 ;  /* 0x000000030f057211 */ /* 0x002fc600078208ff */
[----:B------:R0:W-:Y:S01]  /*275a0*/  STL [R1+0x15f8], R6 ;  /* 0x0015f80601007387 */ /* 0x0001e20000100800 */
[----:B--2---:R-:W-:-:S03]  /*275b0*/  LEA.HI.X.SX32 R4, R9, R2, 0x1, P0 ;  /* 0x0000000209047211 */ /* 0x004fc600000f0eff */
[----:B------:R1:W-:Y:S04]  /*275c0*/  STL [R1+0x15fc], R5 ;  /* 0x0015fc0501007387 */ /* 0x0003e80000100800 */
[----:B------:R2:W-:Y:S01]  /*275d0*/  STL [R1+0x15f0], R4 ;  /* 0x0015f00401007387 */ /* 0x0005e20000100800 */
[----:B0-----:R-:W-:Y:S02]  /*275e0*/  LEA R6, P0, R16, R3, 0x1 ;  /* 0x0000000310067211 */ /* 0x001fe400078008ff */
[----:B-1----:R-:W-:-:S03]  /*275f0*/  LEA.HI.X.SX32 R5, R10, R2, 0x1, P6 ;  /* 0x000000020a057211 */ /* 0x002fc600030f0eff */
[----:B------:R0:W-:Y:S01]  /*27600*/  STL [R1+0x15f4], R6 ;  /* 0x0015f40601007387 */ /* 0x0001e20000100800 */
[----:B--2---:R-:W-:-:S03]  /*27610*/  LEA R4, P6, R17, R3, 0x1 ;  /* 0x0000000311047211 */ /* 0x004fc600078c08ff */
[----:B------:R1:W-:Y:S04]  /*27620*/  STL [R1+0x15e8], R5 ;  /* 0x0015e80501007387 */ /* 0x0003e80000100800 */
[----:B------:R2:W-:Y:S01]  /*27630*/  STL [R1+0x15ec], R4 ;  /* 0x0015ec0401007387 */ /* 0x0005e20000100800 */
[----:B0-----:R-:W-:Y:S02]  /*27640*/  LEA.HI.X.SX32 R6, R11, R2, 0x1, P5 ;  /* 0x000000020b067211 */ /* 0x001fe400028f0eff */
[----:B-1----:R-:W-:-:S03]  /*27650*/  LEA R5, P5, R18, R3, 0x1 ;  /* 0x0000000312057211 */ /* 0x002fc600078a08ff */
[----:B------:R-:W-:Y:S01]  /*27660*/  STL [R1+0x15e0], R6 ;  /* 0x0015e00601007387 */ /* 0x000fe20000100800 */
[----:B--2---:R-:W-:-:S03]  /*27670*/  LEA.HI.X.SX32 R4, R12, R2, 0x1, P4 ;  /* 0x000000020c047211 */ /* 0x004fc600020f0eff */
[----:B------:R-:W2:Y:S04]  /*27680*/  LDL.LU R9, [R1] ;  /* 0x0000000001097983 */ /* 0x000ea80000300800 */
[----:B------:R0:W-:Y:S04]  /*27690*/  STL [R1+0x15e4], R5 ;  /* 0x0015e40501007387 */ /* 0x0001e80000100800 */
[----:B------:R1:W-:Y:S04]  /*276a0*/  STL [R1+0x15d8], R4 ;  /* 0x0015d80401007387 */ /* 0x0003e80000100800 */
[----:B------:R-:W3:Y:S01]  /*276b0*/  LDL.LU R8, [R1+0x8] ;  /* 0x0000080001087983 */ /* 0x000ee20000300800 */
[----:B0-----:R-:W-:-:S02]  /*276c0*/  LEA R5, P4, R19, R3, 0x1 ;  /* 0x0000000313057211 */ /* 0x001fc400078808ff */
[----:B-1----:R-:W-:-:S03]  /*276d0*/  LEA.HI.X.SX32 R4, R13, R2, 0x1, P3 ;  /* 0x000000020d047211 */ /* 0x002fc600018f0eff */
[----:B------:R0:W-:Y:S01]  /*276e0*/  STL [R1+0x15dc], R5 ;  /* 0x0015dc0501007387 */ /* 0x0001e20000100800 */
[----:B------:R-:W-:-:S03]  /*276f0*/  LEA R6, P3, R20, R3, 0x1 ;  /* 0x0000000314067211 */ /* 0x000fc600078608ff */
[----:B------:R1:W-:Y:S04]  /*27700*/  STL [R1+0x15d0], R4 ;  /* 0x0015d00401007387 */ /* 0x0003e80000100800 */
[----:B0-----:R-:W4:Y:S01]  /*27710*/  LDL.LU R5, [R1+0x10] ;  /* 0x0000100001057983 */ /* 0x001f220000300800 */
[----:B-1----:R-:W-:-:S03]  /*27720*/  LEA.HI.X.SX32 R4, R14, R2, 0x1, P2 ;  /* 0x000000020e047211 */ /* 0x002fc600010f0eff */
[----:B------:R0:W-:Y:S01]  /*27730*/  STL [R1+0x15d4], R6 ;  /* 0x0015d40601007387 */ /* 0x0001e20000100800 */
[----:B------:R-:W-:-:S03]  /*27740*/  LEA R7, P2, R21, R3, 0x1 ;  /* 0x0000000315077211 */ /* 0x000fc600078408ff */
[----:B------:R1:W-:Y:S01]  /*27750*/  STL [R1+0x15c8], R4 ;  /* 0x0015c80401007387 */ /* 0x0003e20000100800 */
[----:B0-----:R-:W-:-:S03]  /*27760*/  LEA.HI.X.SX32 R6, R15, R2, 0x1, P1 ;  /* 0x000000020f067211 */ /* 0x001fc600008f0eff */
[----:B------:R0:W-:Y:S01]  /*27770*/  STL [R1+0x15cc], R7 ;  /* 0x0015cc0701007387 */ /* 0x0001e20000100800 */
[----:B-1----:R-:W-:-:S03]  /*27780*/  LEA R4, P1, R22, R3, 0x1 ;  /* 0x0000000316047211 */ /* 0x002fc600078208ff */
[----:B------:R1:W-:Y:S01]  /*27790*/  STL [R1+0x15c0], R6 ;  /* 0x0015c00601007387 */ /* 0x0003e20000100800 */
[----:B0-----:R-:W-:-:S03]  /*277a0*/  LEA.HI.X.SX32 R7, R16, R2, 0x1, P0 ;  /* 0x0000000210077211 */ /* 0x001fc600000f0eff */
[----:B------:R0:W-:Y:S01]  /*277b0*/  STL [R1+0x15c4], R4 ;  /* 0x0015c40401007387 */ /* 0x0001e20000100800 */
[----:B-1----:R-:W-:-:S03]  /*277c0*/  LEA R6, P0, R23, R3, 0x1 ;  /* 0x0000000317067211 */ /* 0x002fc600078008ff */
[----:B------:R-:W-:Y:S01]  /*277d0*/  STL [R1+0x15b8], R7 ;  /* 0x0015b80701007387 */ /* 0x000fe20000100800 */
[----:B0-----:R-:W-:-:S03]  /*277e0*/  LEA.HI.X.SX32 R4, R17, R2, 0x1, P6 ;  /* 0x0000000211047211 */ /* 0x001fc600030f0eff */
[----:B------:R-:W5:Y:S04]  /*277f0*/  LDL.LU R17, [R1+0x20] ;  /* 0x0000200001117983 */ /* 0x000f680000300800 */
[----:B------:R0:W-:Y:S04]  /*27800*/  STL [R1+0x15bc], R6 ;  /* 0x0015bc0601007387 */ /* 0x0001e80000100800 */
[----:B------:R-:W5:Y:S04]  /*27810*/  LDL.LU R16, [R1+0x3c] ;  /* 0x00003c0001107983 */ /* 0x000f680000300800 */
[----:B------:R1:W-:Y:S01]  /*27820*/  STL [R1+0x15b0], R4 ;  /* 0x0015b00401007387 */ /* 0x0003e20000100800 */
[----:B0-----:R-:W-:-:S03]  /*27830*/  LEA.HI.X.SX32 R6, R18, R2, 0x1, P5 ;  /* 0x0000000212067211 */ /* 0x001fc600028f0eff */
[----:B------:R-:W5:Y:S01]  /*27840*/  LDL.LU R18, [R1+0x18] ;  /* 0x0000180001127983 */ /* 0x000f620000300800 */
[----:B-1----:R-:W-:-:S05]  /*27850*/  LEA R4, P6, R24, R3, 0x1 ;  /* 0x0000000318047211 */ /* 0x002fca00078c08ff */
[----:B------:R0:W-:Y:S04]  /*27860*/  STL [R1+0x15b4], R4 ;  /* 0x0015b40401007387 */ /* 0x0001e80000100800 */
[----:B0-----:R-:W5:Y:S01]  /*27870*/  LDL.LU R4, [R1+0x5c] ;  /* 0x00005c0001047983 */ /* 0x001f620000300800 */
[-C--:B------:R-:W-:Y:S02]  /*27880*/  LEA R10, P5, R25, R3.reuse, 0x1 ;  /* 0x00000003190a7211 */ /* 0x080fe400078a08ff */
[----:B------:R-:W-:Y:S01]  /*27890*/  LEA.HI.X.SX32 R7, R19, R2, 0x1, P4 ;  /* 0x0000000213077211 */ /* 0x000fe200020f0eff */
[----:B------:R0:W-:Y:S04]  /*278a0*/  STL [R1+0x15a8], R6 ;  /* 0x0015a80601007387 */ /* 0x0001e80000100800 */
[----:B0-----:R-:W5:Y:S04]  /*278b0*/  LDL.LU R6, [R1+0x64] ;  /* 0x0000640001067983 */ /* 0x001f680000300800 */
[----:B------:R0:W-:Y:S04]  /*278c0*/  STL [R1+0x15ac], R10 ;  /* 0x0015ac0a01007387 */ /* 0x0001e80000100800 */
[----:B------:R1:W-:Y:S04]  /*278d0*/  STL [R1+0x15a0], R7 ;  /* 0x0015a00701007387 */ /* 0x0003e80000100800 */
[----:B------:R-:W5:Y:S01]  /*278e0*/  LDL.LU R29, [R1+0x7c] ;  /* 0x00007c00011d7983 */ /* 0x000f620000300800 */
[----:B0-----:R-:W-:-:S02]  /*278f0*/  LEA R10, P4, R26, R3, 0x1 ;  /* 0x000000031a0a7211 */ /* 0x001fc400078808ff */
[----:B-1----:R-:W-:-:S03]  /*27900*/  LEA.HI.X.SX32 R7, R20, R2, 0x1, P3 ;  /* 0x0000000214077211 */ /* 0x002fc600018f0eff */
[----:B------:R0:W-:Y:S04]  /*27910*/  STL [R1+0x15a4], R10 ;  /* 0x0015a40a01007387 */ /* 0x0001e80000100800 */
[----:B------:R1:W-:Y:S04]  /*27920*/  STL [R1+0x1598], R7 ;  /* 0x0015980701007387 */ /* 0x0003e80000100800 */
[----:B------:R-:W5:Y:S01]  /*27930*/  LDL.LU R15, [R1+0x84] ;  /* 0x00008400010f7983 */ /* 0x000f620000300800 */
[----:B0-----:R-:W-:Y:S02]  /*27940*/  LEA R10, P3, R27, R3, 0x1 ;  /* 0x000000031b0a7211 */ /* 0x001fe400078608ff */
[----:B-1----:R-:W-:-:S03]  /*27950*/  LEA.HI.X.SX32 R7, R21, R2, 0x1, P2 ;  /* 0x0000000215077211 */ /* 0x002fc600010f0eff */
[----:B------:R0:W-:Y:S04]  /*27960*/  STL [R1+0x159c], R10 ;  /* 0x00159c0a01007387 */ /* 0x0001e80000100800 */
[----:B------:R1:W-:Y:S04]  /*27970*/  STL [R1+0x1590], R7 ;  /* 0x0015900701007387 */ /* 0x0003e80000100800 */
[----:B------:R-:W5:Y:S01]  /*27980*/  LDL.LU R14, [R1+0x9c] ;  /* 0x00009c00010e7983 */ /* 0x000f620000300800 */
[----:B0-----:R-:W-:Y:S02]  /*27990*/  LEA R10, P2, R28, R3, 0x1 ;  /* 0x000000031c0a7211 */ /* 0x001fe400078408ff */
[----:B-1----:R-:W-:-:S03]  /*279a0*/  LEA.HI.X.SX32 R7, R22, R2, 0x1, P1 ;  /* 0x0000000216077211 */ /* 0x002fc600008f0eff */
[----:B------:R0:W-:Y:S04]  /*279b0*/  STL [R1+0x1594], R10 ;  /* 0x0015940a01007387 */ /* 0x0001e80000100800 */
[----:B------:R1:W-:Y:S01]  /*279c0*/  STL [R1+0x1588], R7 ;  /* 0x0015880701007387 */ /* 0x0003e20000100800 */
[----:B0-----:R-:W-:-:S03]  /*279d0*/  LEA.HI.X.SX32 R10, R23, R2, 0x1, P0 ;  /* 0x00000002170a7211 */ /* 0x001fc600000f0eff */
[----:B-1----:R-:W5:Y:S01]  /*279e0*/  LDL.LU R7, [R1+0xa8] ;  /* 0x0000a80001077983 */ /* 0x002f620000300800 */
[----:B--2---:R-:W-:-:S05]  /*279f0*/  LEA R11, P1, R9, R3, 0x1 ;  /* 0x00000003090b7211 */ /* 0x004fca00078208ff */
[----:B------:R3:W-:Y:S04]  /*27a00*/  STL [R1+0x158c], R11 ;  /* 0x00158c0b01007387 */ /* 0x0007e80000100800 */
[----:B------:R0:W-:Y:S04]  /*27a10*/  STL [R1+0x1580], R10 ;  /* 0x0015800a01007387 */ /* 0x0001e80000100800 */
[----:B------:R-:W2:Y:S01]  /*27a20*/  LDL.LU R19, [R1+0xbc] ;  /* 0x0000bc0001137983 */ /* 0x000ea20000300800 */
[----:B---3--:R-:W-:Y:S02]  /*27a30*/  LEA R11, P0, R8, R3, 0x1 ;  /* 0x00000003080b7211 */ /* 0x008fe400078008ff */
[----:B0-----:R-:W-:-:S03]  /*27a40*/  LEA.HI.X.SX32 R10, R24, R2, 0x1, P6 ;  /* 0x00000002180a7211 */ /* 0x001fc600030f0eff */
[----:B------:R4:W-:Y:S04]  /*27a50*/  STL [R1+0x1584], R11 ;  /* 0x0015840b01007387 */ /* 0x0009e80000100800 */
[----:B------:R0:W-:Y:S04]  /*27a60*/  STL [R1+0x1578], R10 ;  /* 0x0015780a01007387 */ /* 0x0001e80000100800 */
[----:B------:R-:W3:Y:S01]  /*27a70*/  LDL.LU R13, [R1+0xc4] ;  /* 0x0000c400010d7983 */ /* 0x000ee20000300800 */
[----:B----4-:R-:W-:Y:S02]  /*27a80*/  LEA R11, P6, R5, R3, 0x1 ;  /* 0x00000003050b7211 */ /* 0x010fe400078c08ff */
[----:B0-----:R-:W-:-:S03]  /*27a90*/  LEA.HI.X.SX32 R10, R25, R2, 0x1, P5 ;  /* 0x00000002190a7211 */ /* 0x001fc600028f0eff */
[----:B------:R-:W-:Y:S04]  /*27aa0*/  STL [R1+0x157c], R11 ;  /* 0x00157c0b01007387 */ /* 0x000fe80000100800 */
[----:B------:R0:W-:Y:S04]  /*27ab0*/  STL [R1+0x1570], R10 ;  /* 0x0015700a01007387 */ /* 0x0001e80000100800 */
[----:B------:R-:W4:Y:S01]  /*27ac0*/  LDL.LU R12, [R1+0xcc] ;  /* 0x0000cc00010c7983 */ /* 0x000f220000300800 */
[----:B0-----:R-:W-:Y:S02]  /*27ad0*/  LEA.HI.X.SX32 R10, R26, R2, 0x1, P4 ;  /* 0x000000021a0a7211 */ /* 0x001fe400020f0eff */
[----:B-----5:R-:W-:-:S02]  /*27ae0*/  LEA R20, P4, R17, R3, 0x1 ;  /* 0x0000000311147211 */ /* 0x020fc400078808ff */
[----:B------:R-:W-:-:S05]  /*27af0*/  LEA R11, P5, R18, R3, 0x1 ;  /* 0x00000003120b7211 */ /* 0x000fca00078a08ff */
[----:B------:R0:W-:Y:S04]  /*27b00*/  STL [R1+0x1574], R11 ;  /* 0x0015740b01007387 */ /* 0x0001e80000100800 */
[----:B------:R1:W-:Y:S04]  /*27b10*/  STL [R1+0x1568], R10 ;  /* 0x0015680a01007387 */ /* 0x0003e80000100800 */
[----:B0-----:R-:W5:Y:S01]  /*27b20*/  LDL.LU R11, [R1+0xd4] ;  /* 0x0000d400010b7983 */ /* 0x001f620000300800 */
[----:B-1----:R-:W-:-:S03]  /*27b30*/  LEA.HI.X.SX32 R10, R27, R2, 0x1, P3 ;  /* 0x000000021b0a7211 */ /* 0x002fc600018f0eff */
[----:B------:R0:W-:Y:S01]  /*27b40*/  STL [R1+0x156c], R20 ;  /* 0x00156c1401007387 */ /* 0x0001e20000100800 */
[----:B------:R-:W-:-:S03]  /*27b50*/  LEA R21, P3, R16, R3, 0x1 ;  /* 0x0000000310157211 */ /* 0x000fc600078608ff */
[----:B------:R1:W-:Y:S01]  /*27b60*/  STL [R1+0x1560], R10 ;  /* 0x0015600a01007387 */ /* 0x0003e20000100800 */
[----:B0-----:R-:W-:-:S03]  /*27b70*/  LEA.HI.X.SX32 R20, R28, R2, 0x1, P2 ;  /* 0x000000021c147211 */ /* 0x001fc600010f0eff */
[----:B-1----:R-:W5:Y:S04]  /*27b80*/  LDL.LU R10, [R1+0xdc] ;  /* 0x0000dc00010a7983 */ /* 0x002f680000300800 */
[----:B------:R0:W-:Y:S04]  /*27b90*/  STL [R1+0x1564], R21 ;  /* 0x0015641501007387 */ /* 0x0001e80000100800 */
[----:B------:R1:W-:Y:S01]  /*27ba0*/  STL [R1+0x664], R20 ;  /* 0x0006641401007387 */ /* 0x0003e20000100800 */
[----:B0-----:R-:W-:Y:S02]  /*27bb0*/  LEA R21, P2, R4, R3, 0x1 ;  /* 0x0000000304157211 */ /* 0x001fe400078408ff */
[----:B-1----:R-:W-:-:S02]  /*27bc0*/  LEA.HI.X.SX32 R20, R9, R2, 0x1, P1 ;  /* 0x0000000209147211 */ /* 0x002fc400008f0eff */
[----:B------:R-:W5:Y:S04]  /*27bd0*/  LDL.LU R9, [R1+0x104] ;  /* 0x0001040001097983 */ /* 0x000f680000300800 */
[----:B------:R-:W-:Y:S04]  /*27be0*/  STL [R1+0x684], R21 ;  /* 0x0006841501007387 */ /* 0x000fe80000100800 */
[----:B------:R0:W-:Y:S02]  /*27bf0*/  STL [R1+0x668], R20 ;  /* 0x0006681401007387 */ /* 0x0001e40000100800 */
[----:B0-----:R-:W-:-:S02]  /*27c00*/  LEA.HI.X.SX32 R20, R8, R2, 0x1, P0 ;  /* 0x0000000208147211 */ /* 0x001fc400000f0eff */
[----:B------:R-:W5:Y:S01]  /*27c10*/  LDL.LU R8, [R1+0x110] ;  /* 0x0001100001087983 */ /* 0x000f620000300800 */
[----:B------:R-:W-:-:S05]  /*27c20*/  LEA R21, P1, R6, R3, 0x1 ;  /* 0x0000000306157211 */ /* 0x000fca00078208ff */
[----:B------:R0:W-:Y:S04]  /*27c30*/  STL [R1+0x68c], R21 ;  /* 0x00068c1501007387 */ /* 0x0001e80000100800 */
[----:B------:R1:W-:Y:S01]  /*27c40*/  STL [R1+0x66c], R20 ;  /* 0x00066c1401007387 */ /* 0x0003e20000100800 */
[-C--:B0-----:R-:W-:Y:S02]  /*27c50*/  LEA R21, P0, R29, R3.reuse, 0x1 ;  /* 0x000000031d157211 */ /* 0x081fe400078008ff */
[----:B-1----:R-:W-:Y:S02]  /*27c60*/  LEA.HI.X.SX32 R20, R5, R2, 0x1, P6 ;  /* 0x0000000205147211 */ /* 0x002fe400030f0eff */
[----:B------:R-:W5:Y:S04]  /*27c70*/  LDL.LU R5, [R1+0x114] ;  /* 0x0001140001057983 */ /* 0x000f680000300800 */
[----:B------:R0:W-:Y:S04]  /*27c80*/  STL [R1+0x694], R21 ;  /* 0x0006941501007387 */ /* 0x0001e80000100800 */
[----:B------:R1:W-:Y:S01]  /*27c90*/  STL [R1+0x670], R20 ;  /* 0x0006701401007387 */ /* 0x0003e20000100800 */
[----:B0-----:R-:W-:-:S02]  /*27ca0*/  LEA R21, P6, R15, R3, 0x1 ;  /* 0x000000030f157211 */ /* 0x001fc400078c08ff */
        /* <DEDUP_REMOVED lines=10> */
[-C--:B-1----:R-:W-:Y:S02]  /*27d50*/  LEA.HI.X.SX32 R20, R16, R2.reuse, 0x1, P3 ;  /* 0x0000000210147211 */ /* 0x082fe400018f0eff */
[----:B------:R-:W5:Y:S04]  /*27d60*/  LDL.LU R16, [R1+0x124] ;  /* 0x0001240001107983 */ /* 0x000f680000300800 */
[----:B------:R-:W-:Y:S04]  /*27d70*/  STL [R1+0x6ac], R21 ;  /* 0x0006ac1501007387 */ /* 0x000fe80000100800 */
[----:B------:R0:W-:Y:S02]  /*27d80*/  STL [R1+0x67c], R20 ;  /* 0x00067c1401007387 */ /* 0x0001e40000100800 */
[----:B0-----:R-:W-:-:S02]  /*27d90*/  LEA.HI.X.SX32 R20, R4, R2, 0x1, P2 ;  /* 0x0000000204147211 */ /* 0x001fc400010f0eff */
[----:B------:R-:W5:Y:S01]  /*27da0*/  LDL.LU R4, [R1+0x128] ;  /* 0x0001280001047983 */ /* 0x000f620000300800 */
[----:B--2---:R-:W-:-:S05]  /*27db0*/  LEA R21, P3, R19, R3, 0x1 ;  /* 0x0000000313157211 */ /* 0x004fca00078608ff */
[----:B------:R3:W-:Y:S04]  /*27dc0*/  STL [R1+0x6b4], R21 ;  /* 0x0006b41501007387 */ /* 0x0007e80000100800 */
[----:B------:R0:W-:Y:S01]  /*27dd0*/  STL [R1+0x680], R20 ;  /* 0x0006801401007387 */ /* 0x0001e20000100800 */
[-C--:B---3--:R-:W-:Y:S02]  /*27de0*/  LEA R21, P2, R13, R3.reuse, 0x1 ;  /* 0x000000030d157211 */ /* 0x088fe400078408ff */
[----:B0-----:R-:W-:Y:S02]  /*27df0*/  LEA.HI.X.SX32 R20, R6, R2, 0x1, P1 ;  /* 0x0000000206147211 */ /* 0x001fe400008f0eff */
[----:B------:R-:W2:Y:S04]  /*27e00*/  LDL.LU R6, [R1+0x12c] ;  /* 0x00012c0001067983 */ /* 0x000ea80000300800 */
[----:B------:R4:W-:Y:S04]  /*27e10*/  STL [R1+0x6bc], R21 ;  /* 0x0006bc1501007387 */ /* 0x0009e80000100800 */
[----:B------:R0:W-:Y:S01]  /*27e20*/  STL [R1+0x688], R20 ;  /* 0x0006881401007387 */ /* 0x0001e20000100800 */
[----:B----4-:R-:W-:-:S02]  /*27e30*/  LEA R21, P1, R12, R3, 0x1 ;  /* 0x000000030c157211 */ /* 0x010fc400078208ff */
[-C--:B0-----:R-:W-:Y:S02]  /*27e40*/  LEA.HI.X.SX32 R20, R29, R2.reuse, 0x1, P0 ;  /* 0x000000021d147211 */ /* 0x081fe400000f0eff */
[----:B------:R-:W3:Y:S04]  /*27e50*/  LDL.LU R29, [R1+0x130] ;  /* 0x00013000011d7983 */ /* 0x000ee80000300800 */
[----:B------:R-:W-:Y:S04]  /*27e60*/  STL [R1+0x6c4], R21 ;  /* 0x0006c41501007387 */ /* 0x000fe80000100800 */
[----:B------:R0:W-:Y:S02]  /*27e70*/  STL [R1+0x690], R20 ;  /* 0x0006901401007387 */ /* 0x0001e40000100800 */
[----:B0-----:R-:W-:-:S02]  /*27e80*/  LEA.HI.X.SX32 R20, R15, R2, 0x1, P6 ;  /* 0x000000020f147211 */ /* 0x001fc400030f0eff */
[----:B------:R-:W4:Y:S01]  /*27e90*/  LDL.LU R15, [R1+0x134] ;  /* 0x00013400010f7983 */ /* 0x000f220000300800 */
[----:B-----5:R-:W-:-:S05]  /*27ea0*/  LEA R21, P0, R11, R3, 0x1 ;  /* 0x000000030b157211 */ /* 0x020fca00078008ff */
        /* <DEDUP_REMOVED lines=45> */
[----:B------:R-:W-:Y:S04]  /*28180*/  STL [R1+0x714], R21 ;  /* 0x0007141501007387 */ /* 0x000fe80000100800 */
[----:B------:R0:W-:Y:S02]  /*28190*/  STL [R1+0x6e0], R20 ;  /* 0x0006e01401007387 */ /* 0x0001e40000100800 */
[-C--:B0-----:R-:W-:Y:S02]  /*281a0*/  LEA.HI.X.SX32 R20, R5, R2.reuse, 0x1, P3 ;  /* 0x0000000205147211 */ /* 0x081fe400018f0eff */
[----:B---3--:R-:W-:Y:S01]  /*281b0*/  LEA R21, P4, R29, R3, 0x1 ;  /* 0x000000031d157211 */ /* 0x008fe200078808ff */
[----:B------:R-:W2:Y:S04]  /*281c0*/  LDL.LU R5, [R1+0x1b4] ;  /* 0x0001b40001057983 */ /* 0x000ea80000300800 */
[----:B------:R-:W-:Y:S04]  /*281d0*/  STL [R1+0x71c], R21 ;  /* 0x00071c1501007387 */ /* 0x000fe80000100800 */
[----:B------:R0:W-:Y:S02]  /*281e0*/  STL [R1+0x6e8], R20 ;  /* 0x0006e81401007387 */ /* 0x0001e40000100800 */
[----:B0-----:R-:W-:-:S02]  /*281f0*/  LEA.HI.X.SX32 R20, R18, R2, 0x1, P2 ;  /* 0x0000000212147211 */ /* 0x001fc400010f0eff */
[----:B------:R-:W3:Y:S01]  /*28200*/  LDL.LU R18, [R1+0x1b8] ;  /* 0x0001b80001127983 */ /* 0x000ee20000300800 */
[----:B----4-:R-:W-:-:S05]  /*28210*/  LEA R21, P3, R15, R3, 0x1 ;  /* 0x000000030f157211 */ /* 0x010fca00078608ff */
[----:B------:R-:W-:Y:S04]  /*28220*/  STL [R1+0x724], R21 ;  /* 0x0007241501007387 */ /* 0x000fe80000100800 */
[----:B------:R0:W-:Y:S02]  /*28230*/  STL [R1+0x6f0], R20 ;  /* 0x0006f01401007387 */ /* 0x0001e40000100800 */
[----:B0-----:R-:W-:Y:S02]  /*28240*/  LEA.HI.X.SX32 R20, R17, R2, 0x1, P1 ;  /* 0x0000000211147211 */ /* 0x001fe400008f0eff */
[----:B------:R-:W4:Y:S01]  /*28250*/  LDL.LU R17, [R1+0x1bc] ;  /* 0x0001bc0001117983 */ /* 0x000f220000300800 */
[----:B-----5:R-:W-:-:S05]  /*28260*/  LEA R21, P2, R14, R3, 0x1 ;  /* 0x000000030e157211 */ /* 0x020fca00078408ff */
[----:B------:R-:W-:Y:S04]  /*28270*/  STL [R1+0x72c], R21 ;  /* 0x00072c1501007387 */ /* 0x000fe80000100800 */
[----:B------:R0:W-:Y:S02]  /*28280*/  STL [R1+0x6f8], R20 ;  /* 0x0006f81401007387 */ /* 0x0001e40000100800 */
[----:B0-----:R-:W-:Y:S02]  /*28290*/  LEA.HI.X.SX32 R20, R16, R2, 0x1, P0 ;  /* 0x0000000210147211 */ /* 0x001fe400000f0eff */
[-C--:B------:R-:W-:Y:S01]  /*282a0*/  LEA R21, P1, R7, R3.reuse, 0x1 ;  /* 0x0000000307157211 */ /* 0x080fe200078208ff */
        /* <DEDUP_REMOVED lines=59> */
[----:B------:R-:W5:Y:S01]  /*28660*/  LDL.LU R9, [R1+0x208] ;  /* 0x0002080001097983 */ /* 0x000f620000300800 */
[----:B------:R-:W-:-:S05]  /*28670*/  LEA R21, P3, R4, R3, 0x1 ;  /* 0x0000000304157211 */ /* 0x000fca00078608ff */
        /* <DEDUP_REMOVED lines=63> */
[----:B------:R-:W5:Y:S01]  /*28a70*/  LDL.LU R13, [R1+0x278] ;  /* 0x00027800010d7983 */ /* 0x000f620000300800 */
[----:B------:R-:W-:-:S05]  /*28a80*/  LEA R21, P4, R5, R3, 0x1 ;  /* 0x0000000305157211 */ /* 0x000fca00078808ff */
[----:B------:R-:W-:Y:S04]  /*28a90*/  STL [R1+0x7fc], R21 ;  /* 0x0007fc1501007387 */ /* 0x000fe80000100800 */
[----:B------:R0:W-:Y:S02]  /*28aa0*/  STL [R1+0x7c8], R20 ;  /* 0x0007c81401007387 */ /* 0x0001e40000100800 */
[-C--:B0-----:R-:W-:Y:S02]  /*28ab0*/  LEA.HI.X.SX32 R20, R12, R2.reuse, 0x1, P2 ;  /* 0x000000020c147211 */ /* 0x081fe400010f0eff */
[----:B------:R-:W-:Y:S01]  /*28ac0*/  LEA R21, P3, R18, R3, 0x1 ;  /* 0x0000000312157211 */ /* 0x000fe200078608ff */
        /* <DEDUP_REMOVED lines=1363> */
[-C--:B0-----:R-:W-:Y:S02]  /*2e000*/  LEA.HI.X.SX32 R20, R11, R2.reuse, 0x1, P2 ;  /* 0x000000020b147211 */ /* 0x081fe400010f0eff */
[----:B-----5:R-:W-:Y:S01]  /*2e010*/  LEA R21, P3, R17, R3, 0x1 ;  /* 0x0000000311157211 */ /* 0x020fe200078608ff */
[----:B------:R-:W4:Y:S04]  /*2e020*/  LDL.LU R11, [R1+0x408] ;  /* 0x00040800010b7983 */ /* 0x000f280000300800 */
        /* <DEDUP_REMOVED lines=486> */
[----:B------:R0:W-:Y:S01]  /*2fe90*/  STL [R1+0x1360], R20 ;  /* 0x0013601401007387 */ /* 0x0001e20000100800 */
[----:B------:R-:W-:-:S02]  /*2fea0*/  LEA.HI.X.SX32 R19, R19, R2, 0x1, P1 ;  /* 0x0000000213137211 */ /* 0x000fc400008f0eff */
[----:B0-----:R-:W-:Y:S02]  /*2feb0*/  LEA.HI.X.SX32 R20, R7, R2, 0x1, P2 ;  /* 0x0000000207147211 */ /* 0x001fe400010f0eff */
[----:B------:R-:W5:Y:S01]  /*2fec0*/  LDL.LU R7, [R1+0x118] ;  /* 0x0001180001077983 */ /* 0x000f620000300800 */
[----:B------:R-:W-:-:S05]  /*2fed0*/  LEA R21, P3, R9, R3, 0x1 ;  /* 0x0000000309157211 */ /* 0x000fca00078608ff */
[----:B------:R-:W-:Y:S04]  /*2fee0*/  STL [R1+0x139c], R21 ;  /* 0x00139c1501007387 */ /* 0x000fe80000100800 */
[----:B------:R0:W-:Y:S04]  /*2fef0*/  STL [R1+0x1368], R20 ;  /* 0x0013681401007387 */ /* 0x0001e80000100800 */
[----:B0-----:R-:W5:Y:S01]  /*2ff00*/  LDL.LU R20, [R1+0x10c] ;  /* 0x00010c0001147983 */ /* 0x001f620000300800 */
        /* <DEDUP_REMOVED lines=30> */
[----:B------:R-:W-:Y:S02]  /*300f0*/  LEA.HI.X.SX32 R22, R18, R2, 0x1, P0 ;  /* 0x0000000212167211 */ /* 0x000fe400000f0eff */
[----:B--2---:R-:W-:-:S05]  /*30100*/  LEA R21, P3, R6, R3, 0x1 ;  /* 0x0000000306157211 */ /* 0x004fca00078608ff */
[----:B------:R-:W-:Y:S04]  /*30110*/  STL [R1+0x13d4], R21 ;  /* 0x0013d41501007387 */ /* 0x000fe80000100800 */
[----:B------:R0:W-:Y:S02]  /*30120*/  STL [R1+0x13a0], R19 ;  /* 0x0013a01301007387 */ /* 0x0001e40000100800 */
[----:B0-----:R-:W-:Y:S02]  /*30130*/  LEA.HI.X.SX32 R19, R5, R2, 0x1, P1 ;  /* 0x0000000205137211 */ /* 0x001fe400008f0eff */
[-C--:B---3--:R-:W-:Y:S01]  /*30140*/  LEA R21, P2, R29, R3.reuse, 0x1 ;  /* 0x000000031d157211 */ /* 0x088fe200078408ff */
[----:B------:R-:W2:Y:S04]  /*30150*/  LDL.LU R5, [R1+0xec] ;  /* 0x0000ec0001057983 */ /* 0x000ea80000300800 */
[----:B------:R-:W-:Y:S04]  /*30160*/  STL [R1+0x13dc], R21 ;  /* 0x0013dc1501007387 */ /* 0x000fe80000100800 */
[----:B------:R0:W-:Y:S04]  /*30170*/  STL [R1+0x13a8], R19 ;  /* 0x0013a81301007387 */ /* 0x0001e80000100800 */
[----:B0-----:R-:W3:Y:S01]  /*30180*/  LDL.LU R19, [R1+0xe8] ;  /* 0x0000e80001137983 */ /* 0x001ee20000300800 */
[----:B----4-:R-:W-:-:S05]  /*30190*/  LEA R21, P1, R15, R3, 0x1 ;  /* 0x000000030f157211 */ /* 0x010fca00078208ff */
[----:B------:R5:W-:Y:S04]  /*301a0*/  STL [R1+0x13e4], R21 ;  /* 0x0013e41501007387 */ /* 0x000be80000100800 */
[----:B------:R-:W4:Y:S04]  /*301b0*/  LDL.LU R18, [R1+0xe4] ;  /* 0x0000e40001127983 */ /* 0x000f280000300800 */
[----:B------:R0:W-:Y:S01]  /*301c0*/  STL [R1+0x13b0], R22 ;  /* 0x0013b01601007387 */ /* 0x0001e20000100800 */
[----:B-----5:R-:W-:Y:S02]  /*301d0*/  LEA R21, P0, R14, R3, 0x1 ;  /* 0x000000030e157211 */ /* 0x020fe400078008ff */
[----:B0-----:R-:W-:-:S03]  /*301e0*/  LEA.HI.X.SX32 R22, R17, R2, 0x1, P6 ;  /* 0x0000000211167211 */ /* 0x001fc600030f0eff */
[----:B------:R0:W-:Y:S04]  /*301f0*/  STL [R1+0x13ec], R21 ;  /* 0x0013ec1501007387 */ /* 0x0001e80000100800 */
[----:B------:R-:W5:Y:S04]  /*30200*/  LDL.LU R17, [R1+0xe0] ;  /* 0x0000e00001117983 */ /* 0x000f680000300800 */
[----:B------:R1:W-:Y:S01]  /*30210*/  STL [R1+0x13b8], R22 ;  /* 0x0013b81601007387 */ /* 0x0003e20000100800 */
[----:B0-----:R-:W-:Y:S02]  /*30220*/  LEA R21, P6, R7, R3, 0x1 ;  /* 0x0000000307157211 */ /* 0x001fe400078c08ff */
[----:B-1----:R-:W-:-:S03]  /*30230*/  LEA.HI.X.SX32 R22, R16, R2, 0x1, P5 ;  /* 0x0000000210167211 */ /* 0x002fc600028f0eff */
[----:B------:R-:W-:Y:S04]  /*30240*/  STL [R1+0x13f4], R21 ;  /* 0x0013f41501007387 */ /* 0x000fe80000100800 */
[----:B------:R-:W5:Y:S04]  /*30250*/  LDL.LU R16, [R1+0xd8] ;  /* 0x0000d80001107983 */ /* 0x000f680000300800 */
[----:B------:R0:W-:Y:S02]  /*30260*/  STL [R1+0x13c0], R22 ;  /* 0x0013c01601007387 */ /* 0x0001e40000100800 */
[----:B0-----:R-:W-:-:S02]  /*30270*/  LEA.HI.X.SX32 R22, R4, R2, 0x1, P4 ;  /* 0x0000000204167211 */ /* 0x001fc400020f0eff */
[----:B------:R-:W-:-:S05]  /*30280*/  LEA R21, P5, R20, R3, 0x1 ;  /* 0x0000000314157211 */ /* 0x000fca00078a08ff */
[----:B------:R0:W-:Y:S04]  /*30290*/  STL [R1+0x13fc], R21 ;  /* 0x0013fc1501007387 */ /* 0x0001e80000100800 */
[----:B------:R-:W5:Y:S04]  /*302a0*/  LDL.LU R4, [R1+0xd0] ;  /* 0x0000d00001047983 */ /* 0x000f680000300800 */
[----:B------:R1:W-:Y:S01]  /*302b0*/  STL [R1+0x13c8], R22 ;  /* 0x0013c81601007387 */ /* 0x0003e20000100800 */
[----:B0-----:R-:W-:Y:S02]  /*302c0*/  LEA R21, P4, R13, R3, 0x1 ;  /* 0x000000030d157211 */ /* 0x001fe400078808ff */
[----:B-1----:R-:W-:-:S03]  /*302d0*/  LEA.HI.X.SX32 R22, R6, R2, 0x1, P3 ;  /* 0x0000000206167211 */ /* 0x002fc600018f0eff */
        /* <DEDUP_REMOVED lines=18> */
[----:B------:R-:W-:Y:S02]  /*30400*/  LEA.HI.X.SX32 R20, R20, R2, 0x1, P5 ;  /* 0x0000000214147211 */ /* 0x000fe400028f0eff */
[----:B0-----:R-:W-:-:S02]  /*30410*/  LEA R21, P0, R9, R3, 0x1 ;  /* 0x0000000309157211 */ /* 0x001fc400078008ff */
[----:B-1----:R-:W-:-:S03]  /*30420*/  LEA.HI.X.SX32 R22, R7, R2, 0x1, P6 ;  /* 0x0000000207167211 */ /* 0x002fc600030f0eff */
[----:B------:R0:W-:Y:S04]  /*30430*/  STL [R1+0x1424], R21 ;  /* 0x0014241501007387 */ /* 0x0001e80000100800 */
[----:B------:R-:W5:Y:S01]  /*30440*/  LDL.LU R7, [R1+0xb8] ;  /* 0x0000b80001077983 */ /* 0x000f620000300800 */
[----:B------:R-:W-:-:S03]  /*30450*/  LEA.HI.X.SX32 R13, R13, R2, 0x1, P4 ;  /* 0x000000020d0d7211 */ /* 0x000fc600020f0eff */
[----:B------:R-:W-:Y:S01]  /*30460*/  STL [R1+0x13f0], R22 ;  /* 0x0013f01601007387 */ /* 0x000fe20000100800 */
[----:B0-----:R-:W-:-:S05]  /*30470*/  LEA R21, P6, R8, R3, 0x1 ;  /* 0x0000000308157211 */ /* 0x001fca00078c08ff */
[----:B------:R2:W-:Y:S01]  /*30480*/  STL [R1+0x142c], R21 ;  /* 0x00142c1501007387 */ /* 0x0005e20000100800 */
[----:B------:R-:W-:-:S03]  /*30490*/  LEA.HI.X.SX32 R12, R12, R2, 0x1, P3 ;  /* 0x000000020c0c7211 */ /* 0x000fc600018f0eff */
[----:B------:R3:W-:Y:S01]  /*304a0*/  STL [R1+0x13f8], R20 ;  /* 0x0013f81401007387 */ /* 0x0007e20000100800 */
[----:B--2---:R-:W-:-:S05]  /*304b0*/  LEA R21, P5, R5, R3, 0x1 ;  /* 0x0000000305157211 */ /* 0x004fca00078a08ff */
[----:B------:R-:W-:Y:S04]  /*304c0*/  STL [R1+0x1434], R21 ;  /* 0x0014341501007387 */ /* 0x000fe80000100800 */
[----:B------:R0:W-:Y:S01]  /*304d0*/  STL [R1+0x1400], R13 ;  /* 0x0014000d01007387 */ /* 0x0001e20000100800 */
[----:B---3--:R-:W-:-:S03]  /*304e0*/  LEA R20, P4, R19, R3, 0x1 ;  /* 0x0000000313147211 */ /* 0x008fc600078808ff */
[----:B0-----:R-:W2:Y:S04]  /*304f0*/  LDL.LU R13, [R1+0xa0] ;  /* 0x0000a000010d7983 */ /* 0x001ea80000300800 */
[----:B------:R-:W-:Y:S04]  /*30500*/  STL [R1+0x143c], R20 ;  /* 0x00143c1401007387 */ /* 0x000fe80000100800 */
[----:B------:R0:W-:Y:S01]  /*30510*/  STL [R1+0x1408], R12 ;  /* 0x0014080c01007387 */ /* 0x0001e20000100800 */
[----:B----4-:R-:W-:-:S03]  /*30520*/  LEA R21, P3, R18, R3, 0x1 ;  /* 0x0000000312157211 */ /* 0x010fc600078608ff */
[----:B0-----:R-:W3:Y:S01]  /*30530*/  LDL.LU R12, [R1+0x98] ;  /* 0x00009800010c7983 */ /* 0x001ee20000300800 */
[----:B------:R-:W-:-:S03]  /*30540*/  LEA.HI.X.SX32 R20, R11, R2, 0x1, P2 ;  /* 0x000000020b147211 */ /* 0x000fc600010f0eff */
[----:B------:R5:W-:Y:S04]  /*30550*/  STL [R1+0x1444], R21 ;  /* 0x0014441501007387 */ /* 0x000be80000100800 */
[----:B------:R-:W4:Y:S01]  /*30560*/  LDL.LU R11, [R1+0x94] ;  /* 0x00009400010b7983 */ /* 0x000f220000300800 */
[----:B-----5:R-:W-:-:S03]  /*30570*/  LEA R21, P2, R17, R3, 0x1 ;  /* 0x0000000311157211 */ /* 0x020fc600078408ff */
[----:B------:R0:W-:Y:S04]  /*30580*/  STL [R1+0x1410], R20 ;  /* 0x0014101401007387 */ /* 0x0001e80000100800 */
[----:B------:R1:W-:Y:S01]  /*30590*/  STL [R1+0x144c], R21 ;  /* 0x00144c1501007387 */ /* 0x0003e20000100800 */
[----:B0-----:R-:W-:-:S03]  /*305a0*/  LEA.HI.X.SX32 R20, R10, R2, 0x1, P1 ;  /* 0x000000020a147211 */ /* 0x001fc600008f0eff */
[----:B------:R-:W5:Y:S01]  /*305b0*/  LDL.LU R10, [R1+0x90] ;  /* 0x00009000010a7983 */ /* 0x000f620000300800 */
[----:B-1----:R-:W-:-:S03]  /*305c0*/  LEA R21, P1, R16, R3, 0x1 ;  /* 0x0000000310157211 */ /* 0x002fc600078208ff */
[----:B------:R0:W-:Y:S04]  /*305d0*/  STL [R1+0x1418], R20 ;  /* 0x0014181401007387 */ /* 0x0001e80000100800 */
[----:B------:R-:W-:Y:S01]  /*305e0*/  STL [R1+0x1454], R21 ;  /* 0x0014541501007387 */ /* 0x000fe20000100800 */
[----:B0-----:R-:W-:-:S03]  /*305f0*/  LEA.HI.X.SX32 R20, R9, R2, 0x1, P0 ;  /* 0x0000000209147211 */ /* 0x001fc600000f0eff */
[----:B------:R-:W5:Y:S04]  /*30600*/  LDL.LU R9, [R1+0x8c] ;  /* 0x00008c0001097983 */ /* 0x000f680000300800 */
[----:B------:R0:W-:Y:S02]  /*30610*/  STL [R1+0x1420], R20 ;  /* 0x0014201401007387 */ /* 0x0001e40000100800 */
[----:B0-----:R-:W-:Y:S02]  /*30620*/  LEA.HI.X.SX32 R20, R8, R2, 0x1, P6 ;  /* 0x0000000208147211 */ /* 0x001fe400030f0eff */
        /* <DEDUP_REMOVED lines=11> */
[----:B------:R-:W-:Y:S04]  /*306e0*/  STL [R1+0x146c], R21 ;  /* 0x00146c1501007387 */ /* 0x000fe80000100800 */
[----:B------:R-:W5:Y:S04]  /*306f0*/  LDL.LU R22, [R1+0x78] ;  /* 0x0000780001167983 */ /* 0x000f680000300800 */
[----:B------:R0:W-:Y:S01]  /*30700*/  STL [R1+0x1438], R20 ;  /* 0x0014381401007387 */ /* 0x0001e20000100800 */
[----:B------:R-:W-:Y:S02]  /*30710*/  LEA R19, P4, R15, R3, 0x1 ;  /* 0x000000030f137211 */ /* 0x000fe400078808ff */
[----:B0-----:R-:W-:-:S03]  /*30720*/  LEA.HI.X.SX32 R20, R18, R2, 0x1, P3 ;  /* 0x0000000212147211 */ /* 0x001fc600018f0eff */
[----:B------:R0:W-:Y:S04]  /*30730*/  STL [R1+0x1474], R19 ;  /* 0x0014741301007387 */ /* 0x0001e80000100800 */
[----:B------:R-:W-:Y:S01]  /*30740*/  STL [R1+0x1440], R20 ;  /* 0x0014401401007387 */ /* 0x000fe20000100800 */
[----:B------:R-:W-:Y:S01]  /*30750*/  IMAD R0, R0, UR4, RZ ;  /* 0x0000000400007c24 */ /* 0x000fe2000f8e02ff */
[----:B------:R-:W-:Y:S01]  /*30760*/  ULDC UR4, c[0x0][0x238] ;  /* 0x00008e0000047ab9 */ /* 0x000fe20000000800 */
[----:B0-----:R-:W-:Y:S02]  /*30770*/  LEA.HI.X.SX32 R19, R17, R2, 0x1, P2 ;  /* 0x0000000211137211 */ /* 0x001fe400010f0eff */
[----:B------:R-:W5:Y:S01]  /*30780*/  LDL.LU R17, [R1+0x74] ;  /* 0x0000740001117983 */ /* 0x000f620000300800 */
[----:B------:R-:W-:-:S05]  /*30790*/  LEA R18, P3, R14, R3, 0x1 ;  /* 0x000000030e127211 */ /* 0x000fca00078608ff */
[----:B------:R-:W-:Y:S04]  /*307a0*/  STL [R1+0x147c], R18 ;  /* 0x00147c1201007387 */ /* 0x000fe80000100800 */
[----:B------:R0:W-:Y:S04]  /*307b0*/  STL [R1+0x1448], R19 ;  /* 0x0014481301007387 */ /* 0x0001e80000100800 */
[----:B------:R-:W5:Y:S01]  /*307c0*/  LDL.LU R21, [R1+0x70] ;  /* 0x0000700001157983 */ /* 0x000f620000300800 */
[----:B0-----:R-:W-:Y:S02]  /*307d0*/  LEA.HI.X.SX32 R19, R16, R2, 0x1, P1 ;  /* 0x0000000210137211 */ /* 0x001fe400008f0eff */
[----:B------:R-:W-:-:S02]  /*307e0*/  LEA R18, P2, R7, R3, 0x1 ;  /* 0x0000000307127211 */ /* 0x000fc400078408ff */
[----:B------:R-:W-:-:S03]  /*307f0*/  LEA.HI.X.SX32 R16, R4, R2, 0x1, P0 ;  /* 0x0000000204107211 */ /* 0x000fc600000f0eff */
[----:B------:R0:W-:Y:S04]  /*30800*/  STL [R1+0x155c], R18 ;  /* 0x00155c1201007387 */ /* 0x0001e80000100800 */
[----:B------:R-:W-:Y:S04]  /*30810*/  STL [R1+0x1450], R19 ;  /* 0x0014501301007387 */ /* 0x000fe80000100800 */
[----:B------:R-:W5:Y:S01]  /*30820*/  LDL.LU R4, [R1+0x6c] ;  /* 0x00006c0001047983 */ /* 0x000f620000300800 */
[----:B0-----:R-:W-:-:S05]  /*30830*/  LEA R18, P1, R0, R3, 0x1 ;  /* 0x0000000300127211 */ /* 0x001fca00078208ff */
[----:B------:R-:W-:Y:S04]  /*30840*/  STL [R1+0x1484], R18 ;  /* 0x0014841201007387 */ /* 0x000fe80000100800 */
[----:B------:R0:W-:Y:S02]  /*30850*/  STL [R1+0x1458], R16 ;  /* 0x0014581001007387 */ /* 0x0001e40000100800 */
[-C--:B0-----:R-:W-:Y:S02]  /*30860*/  LEA.HI.X.SX32 R16, R6, R2.reuse, 0x1, P6 ;  /* 0x0000000206107211 */ /* 0x081fe400030f0eff */
[-C--:B------:R-:W-:Y:S02]  /*30870*/  LEA.HI.X.SX32 R14, R14, R2.reuse, 0x1, P3 ;  /* 0x000000020e0e7211 */ /* 0x080fe400018f0eff */
[----:B------:R-:W-:-:S02]  /*30880*/  LEA.HI.X.SX32 R0, R0, R2, 0x1, P1 ;  /* 0x0000000200007211 */ /* 0x000fc400008f0eff */
[----:B--2---:R-:W-:-:S05]  /*30890*/  LEA R19, P0, R13, R3, 0x1 ;  /* 0x000000030d137211 */ /* 0x004fca00078008ff */
[----:B------:R-:W-:Y:S04]  /*308a0*/  STL [R1+0x148c], R19 ;  /* 0x00148c1301007387 */ /* 0x000fe80000100800 */
[----:B------:R-:W2:Y:S04]  /*308b0*/  LDL.LU R6, [R1+0x68] ;  /* 0x0000680001067983 */ /* 0x000ea80000300800 */
[----:B------:R0:W-:Y:S01]  /*308c0*/  STL [R1+0x1460], R16 ;  /* 0x0014601001007387 */ /* 0x0001e20000100800 */
[----:B---3--:R-:W-:Y:S02]  /*308d0*/  LEA R18, P6, R12, R3, 0x1 ;  /* 0x000000030c127211 */ /* 0x008fe400078c08ff */
[----:B0-----:R-:W-:-:S03]  /*308e0*/  LEA.HI.X.SX32 R16, R29, R2, 0x1, P5 ;  /* 0x000000021d107211 */ /* 0x001fc600028f0eff */
[----:B------:R4:W-:Y:S04]  /*308f0*/  STL [R1+0x1494], R18 ;  /* 0x0014941201007387 */ /* 0x0009e80000100800 */
[----:B------:R-:W3:Y:S04]  /*30900*/  LDL.LU R29, [R1+0x60] ;  /* 0x00006000011d7983 */ /* 0x000ee80000300800 */
[----:B------:R0:W-:Y:S01]  /*30910*/  STL [R1+0x1468], R16 ;  /* 0x0014681001007387 */ /* 0x0001e20000100800 */
[----:B----4-:R-:W-:Y:S02]  /*30920*/  LEA R18, P5, R11, R3, 0x1 ;  /* 0x000000030b127211 */ /* 0x010fe400078a08ff */
[----:B0-----:R-:W-:-:S03]  /*30930*/  LEA.HI.X.SX32 R16, R15, R2, 0x1, P4 ;  /* 0x000000020f107211 */ /* 0x001fc600020f0eff */
[----:B------:R-:W-:Y:S01]  /*30940*/  STL [R1+0x149c], R18 ;  /* 0x00149c1201007387 */ /* 0x000fe20000100800 */
[----:B-----5:R-:W-:-:S03]  /*30950*/  LEA R15, P4, R10, R3, 0x1 ;  /* 0x000000030a0f7211 */ /* 0x020fc600078808ff */
[----:B------:R0:W-:Y:S04]  /*30960*/  STL [R1+0x1470], R16 ;  /* 0x0014701001007387 */ /* 0x0001e80000100800 */
[----:B------:R-:W4:Y:S04]  /*30970*/  LDL.LU R20, [R1+0x58] ;  /* 0x0000580001147983 */ /* 0x000f280000300800 */
[----:B------:R1:W-:Y:S04]  /*30980*/  STL [R1+0x14a4], R15 ;  /* 0x0014a40f01007387 */ /* 0x0003e80000100800 */
[----:B------:R5:W-:Y:S04]  /*30990*/  STL [R1+0x1478], R14 ;  /* 0x0014780e01007387 */ /* 0x000be80000100800 */
[----:B0-----:R-:W4:Y:S01]  /*309a0*/  LDL.LU R16, [R1+0x54] ;  /* 0x0000540001107983 */ /* 0x001f220000300800 */
[----:B-1----:R-:W-:-:S02]  /*309b0*/  LEA R15, P3, R9, R3, 0x1 ;  /* 0x00000003090f7211 */ /* 0x002fc400078608ff */
[----:B-----5:R-:W-:-:S03]  /*309c0*/  LEA.HI.X.SX32 R14, R7, R2, 0x1, P2 ;  /* 0x00000002070e7211 */ /* 0x020fc600010f0eff */
[----:B------:R0:W-:Y:S04]  /*309d0*/  STL [R1+0x14ac], R15 ;  /* 0x0014ac0f01007387 */ /* 0x0001e80000100800 */
[----:B------:R-:W-:Y:S04]  /*309e0*/  STL [R1+0x1558], R14 ;  /* 0x0015580e01007387 */ /* 0x000fe80000100800 */
[----:B0-----:R-:W5:Y:S01]  /*309f0*/  LDL.LU R15, [R1+0x50] ;  /* 0x00005000010f7983 */ /* 0x001f620000300800 */
[----:B------:R-:W-:-:S05]  /*30a00*/  LEA R7, P2, R8, R3, 0x1 ;  /* 0x0000000308077211 */ /* 0x000fca00078408ff */
[----:B------:R0:W-:Y:S04]  /*30a10*/  STL [R1+0x14b4], R7 ;  /* 0x0014b40701007387 */ /* 0x0001e80000100800 */
[----:B0-----:R-:W5:Y:S01]  /*30a20*/  LDL.LU R7, [R1+0x4c] ;  /* 0x00004c0001077983 */ /* 0x001f620000300800 */
[----:B------:R-:W-:-:S03]  /*30a30*/  LEA R14, P1, R5, R3, 0x1 ;  /* 0x00000003050e7211 */ /* 0x000fc600078208ff */
[----:B------:R-:W-:Y:S04]  /*30a40*/  STL [R1+0x1480], R0 ;  /* 0x0014800001007387 */ /* 0x000fe80000100800 */
[----:B------:R0:W-:Y:S04]  /*30a50*/  STL [R1+0x14bc], R14 ;  /* 0x0014bc0e01007387 */ /* 0x0001e80000100800 */
[----:B0-----:R-:W5:Y:S01]  /*30a60*/  LDL.LU R14, [R1+0x48] ;  /* 0x00004800010e7983 */ /* 0x001f620000300800 */
[----:B------:R-:W-:-:S05]  /*30a70*/  LEA.HI.X.SX32 R0, R13, R2, 0x1, P0 ;  /* 0x000000020d007211 */ /* 0x000fca00000f0eff */
[----:B------:R0:W-:Y:S01]  /*30a80*/  STL [R1+0x1488], R0 ;  /* 0x0014880001007387 */ /* 0x0001e20000100800 */
[----:B------:R-:W-:Y:S02]  /*30a90*/  LEA R13, P0, R22, R3, 0x1 ;  /* 0x00000003160d7211 */ /* 0x000fe400078008ff */
[----:B0-----:R-:W-:-:S03]  /*30aa0*/  LEA.HI.X.SX32 R0, R12, R2, 0x1, P6 ;  /* 0x000000020c007211 */ /* 0x001fc600030f0eff */
[----:B------:R0:W-:Y:S04]  /*30ab0*/  STL [R1+0x14c4], R13 ;  /* 0x0014c40d01007387 */ /* 0x0001e80000100800 */
[----:B0-----:R-:W5:Y:S04]  /*30ac0*/  LDL.LU R13, [R1+0x44] ;  /* 0x00004400010d7983 */ /* 0x001f680000300800 */
[----:B------:R0:W-:Y:S01]  /*30ad0*/  STL [R1+0x1490], R0 ;  /* 0x0014900001007387 */ /* 0x0001e20000100800 */
[----:B------:R-:W-:Y:S02]  /*30ae0*/  LEA R12, P6, R17, R3, 0x1 ;  /* 0x00000003110c7211 */ /* 0x000fe400078c08ff */
[----:B0-----:R-:W-:-:S03]  /*30af0*/  LEA.HI.X.SX32 R0, R11, R2, 0x1, P5 ;  /* 0x000000020b007211 */ /* 0x001fc600028f0eff */
[----:B------:R0:W-:Y:S04]  /*30b00*/  STL [R1+0x14cc], R12 ;  /* 0x0014cc0c01007387 */ /* 0x0001e80000100800 */
[----:B0-----:R-:W5:Y:S01]  /*30b10*/  LDL.LU R12, [R1+0x40] ;  /* 0x00004000010c7983 */ /* 0x001f620000300800 */
[----:B------:R-:W-:-:S03]  /*30b20*/  LEA R11, P5, R21, R3, 0x1 ;  /* 0x00000003150b7211 */ /* 0x000fc600078a08ff */
[----:B------:R0:W-:Y:S04]  /*30b30*/  STL [R1+0x1498], R0 ;  /* 0x0014980001007387 */ /* 0x0001e80000100800 */
[----:B------:R1:W-:Y:S01]  /*30b40*/  STL [R1+0x14d4], R11 ;  /* 0x0014d40b01007387 */ /* 0x0003e20000100800 */
[----:B0-----:R-:W-:-:S03]  /*30b50*/  LEA.HI.X.SX32 R0, R10, R2, 0x1, P4 ;  /* 0x000000020a007211 */ /* 0x001fc600020f0eff */
[----:B-1----:R-:W5:Y:S04]  /*30b60*/  LDL.LU R11, [R1+0x38] ;  /* 0x00003800010b7983 */ /* 0x002f680000300800 */
[----:B------:R0:W-:Y:S04]  /*30b70*/  STL [R1+0x14a0], R0 ;  /* 0x0014a00001007387 */ /* 0x0001e80000100800 */
[----:B------:R-:W5:Y:S01]  /*30b80*/  LDL.LU R10, [R1+0x34] ;  /* 0x00003400010a7983 */ /* 0x000f620000300800 */
[----:B------:R-:W-:Y:S02]  /*30b90*/  LEA R18, P4, R4, R3, 0x1 ;  /* 0x0000000304127211 */ /* 0x000fe400078808ff */
[----:B0-----:R-:W-:-:S03]  /*30ba0*/  LEA.HI.X.SX32 R0, R9, R2, 0x1, P3 ;  /* 0x0000000209007211 */ /* 0x001fc600018f0eff */
[----:B------:R-:W-:Y:S04]  /*30bb0*/  STL [R1+0x14dc], R18 ;  /* 0x0014dc1201007387 */ /* 0x000fe80000100800 */
[----:B------:R-:W5:Y:S04]  /*30bc0*/  LDL.LU R9, [R1+0x30] ;  /* 0x0000300001097983 */ /* 0x000f680000300800 */
[----:B------:R0:W-:Y:S02]  /*30bd0*/  STL [R1+0x14a8], R0 ;  /* 0x0014a80001007387 */ /* 0x0001e40000100800 */
[----:B0-----:R-:W-:-:S02]  /*30be0*/  LEA.HI.X.SX32 R0, R8, R2, 0x1, P2 ;  /* 0x0000000208007211 */ /* 0x001fc400010f0eff */
[----:B------:R-:W5:Y:S01]  /*30bf0*/  LDL.LU R8, [R1+0x2c] ;  /* 0x00002c0001087983 */ /* 0x000f620000300800 */
[----:B--2---:R-:W-:-:S05]  /*30c00*/  LEA R18, P3, R6, R3, 0x1 ;  /* 0x0000000306127211 */ /* 0x004fca00078608ff */
[----:B------:R3:W-:Y:S04]  /*30c10*/  STL [R1+0x14e4], R18 ;  /* 0x0014e41201007387 */ /* 0x0007e80000100800 */
[----:B------:R0:W-:Y:S04]  /*30c20*/  STL [R1+0x14b0], R0 ;  /* 0x0014b00001007387 */ /* 0x0001e80000100800 */
[----:B------:R-:W2:Y:S01]  /*30c30*/  LDL.LU R19, [R1+0x28] ;  /* 0x0000280001137983 */ /* 0x000ea20000300800 */
[----:B---3--:R-:W-:Y:S02]  /*30c40*/  LEA R18, P2, R29, R3, 0x1 ;  /* 0x000000031d127211 */ /* 0x008fe400078408ff */
[----:B0-----:R-:W-:-:S03]  /*30c50*/  LEA.HI.X.SX32 R0, R5, R2, 0x1, P1 ;  /* 0x0000000205007211 */ /* 0x001fc600008f0eff */
[----:B------:R0:W-:Y:S04]  /*30c60*/  STL [R1+0x14ec], R18 ;  /* 0x0014ec1201007387 */ /* 0x0001e80000100800 */
[----:B0-----:R-:W3:Y:S04]  /*30c70*/  LDL.LU R18, [R1+0x24] ;  /* 0x0000240001127983 */ /* 0x001ee80000300800 */
[----:B------:R0:W-:Y:S01]  /*30c80*/  STL [R1+0x14b8], R0 ;  /* 0x0014b80001007387 */ /* 0x0001e20000100800 */
[----:B----4-:R-:W-:-:S03]  /*30c90*/  LEA R23, P1, R20, R3, 0x1 ;  /* 0x0000000314177211 */ /* 0x010fc600078208ff */
[----:B------:R-:W4:Y:S04]  /*30ca0*/  LDL.LU R5, [R1+0x1c] ;  /* 0x00001c0001057983 */ /* 0x000f280000300800 */
[----:B------:R1:W-:Y:S01]  /*30cb0*/  STL [R1+0x14f4], R23 ;  /* 0x0014f41701007387 */ /* 0x0003e20000100800 */
[-C--:B0-----:R-:W-:Y:S02]  /*30cc0*/  LEA.HI.X.SX32 R0, R22, R2.reuse, 0x1, P0 ;  /* 0x0000000216007211 */ /* 0x081fe400000f0eff */
[----:B------:R-:W-:-:S03]  /*30cd0*/  LEA.HI.X.SX32 R22, R17, R2, 0x1, P6 ;  /* 0x0000000211167211 */ /* 0x000fc600030f0eff */
[----:B------:R5:W-:Y:S01]  /*30ce0*/  STL [R1+0x14c0], R0 ;  /* 0x0014c00001007387 */ /* 0x000be20000100800 */
[----:B-1----:R-:W-:-:S05]  /*30cf0*/  LEA R23, P0, R16, R3, 0x1 ;  /* 0x0000000310177211 */ /* 0x002fca00078008ff */
[----:B------:R-:W-:Y:S04]  /*30d00*/  STL [R1+0x14fc], R23 ;  /* 0x0014fc1701007387 */ /* 0x000fe80000100800 */
[----:B------:R-:W4:Y:S04]  /*30d10*/  LDL.LU R17, [R1+0x14] ;  /* 0x0000140001117983 */ /* 0x000f280000300800 */
[----:B------:R0:W-:Y:S01]  /*30d20*/  STL [R1+0x14c8], R22 ;  /* 0x0014c81601007387 */ /* 0x0001e20000100800 */
[----:B-----5:R-:W-:-:S05]  /*30d30*/  LEA R0, P6, R15, R3, 0x1 ;  /* 0x000000030f007211 */ /* 0x020fca00078c08ff */
[----:B------:R1:W-:Y:S01]  /*30d40*/  STL [R1+0x1504], R0 ;  /* 0x0015040001007387 */ /* 0x0003e20000100800 */
[----:B0-----:R-:W-:-:S05]  /*30d50*/  LEA.HI.X.SX32 R22, R21, R2, 0x1, P5 ;  /* 0x0000000215167211 */ /* 0x001fca00028f0eff */
[----:B------:R0:W-:Y:S01]  /*30d60*/  STL [R1+0x14d0], R22 ;  /* 0x0014d01601007387 */ /* 0x0001e20000100800 */
[----:B-1----:R-:W-:-:S03]  /*30d70*/  LEA.HI.X.SX32 R0, R4, R2, 0x1, P4 ;  /* 0x0000000204007211 */ /* 0x002fc600020f0eff */
[----:B------:R-:W5:Y:S01]  /*30d80*/  LDL.LU R4, [R1+0xc] ;  /* 0x00000c0001047983 */ /* 0x000f620000300800 */
[----:B------:R-:W-:-:S05]  /*30d90*/  LEA R21, P5, R7, R3, 0x1 ;  /* 0x0000000307157211 */ /* 0x000fca00078a08ff */
[----:B------:R-:W-:Y:S04]  /*30da0*/  STL [R1+0x150c], R21 ;  /* 0x00150c1501007387 */ /* 0x000fe80000100800 */
        /* <DEDUP_REMOVED lines=8> */
[----:B------:R-:W-:Y:S04]  /*30e30*/  STL [R1+0x151c], R21 ;  /* 0x00151c1501007387 */ /* 0x000fe80000100800 */
[----:B------:R-:W5:Y:S04]  /*30e40*/  LDL.LU R29, [R1+0x1648] ;  /* 0x00164800011d7983 */ /* 0x000f680000300800 */
[----:B------:R0:W-:Y:S02]  /*30e50*/  STL [R1+0x14e8], R0 ;  /* 0x0014e80001007387 */ /* 0x0001e40000100800 */
[----:B0-----:R-:W-:-:S02]  /*30e60*/  LEA.HI.X.SX32 R0, R20, R2, 0x1, P1 ;  /* 0x0000000214007211 */ /* 0x001fc400008f0eff */
[----:B------:R-:W-:Y:S02]  /*30e70*/  LEA R22, P2, R12, R3, 0x1 ;  /* 0x000000030c167211 */ /* 0x000fe400078408ff */
[----:B------:R-:W-:-:S03]  /*30e80*/  LEA.HI.X.SX32 R20, R16, R2, 0x1, P0 ;  /* 0x0000000210147211 */ /* 0x000fc600000f0eff */
[----:B------:R-:W-:Y:S01]  /*30e90*/  STL [R1+0x1524], R22 ;  /* 0x0015241601007387 */ /* 0x000fe20000100800 */
[----:B------:R-:W-:-:S03]  /*30ea0*/  LEA.HI.X.SX32 R16, R15, R2, 0x1, P6 ;  /* 0x000000020f107211 */ /* 0x000fc600030f0eff */
[----:B------:R0:W-:Y:S01]  /*30eb0*/  STL [R1+0x14f0], R0 ;  /* 0x0014f00001007387 */ /* 0x0001e20000100800 */
[----:B------:R-:W-:-:S05]  /*30ec0*/  LEA R21, P1, R11, R3, 0x1 ;  /* 0x000000030b157211 */ /* 0x000fca00078208ff */
[----:B------:R-:W-:Y:S01]  /*30ed0*/  STL [R1+0x152c], R21 ;  /* 0x00152c1501007387 */ /* 0x000fe20000100800 */
[----:B0-----:R-:W-:-:S03]  /*30ee0*/  LEA R0, P0, R10, R3, 0x1 ;  /* 0x000000030a007211 */ /* 0x001fc600078008ff */
[----:B------:R-:W-:Y:S04]  /*30ef0*/  STL [R1+0x14f8], R20 ;  /* 0x0014f81401007387 */ /* 0x000fe80000100800 */
[----:B------:R0:W-:Y:S04]  /*30f00*/  STL [R1+0x1534], R0 ;  /* 0x0015340001007387 */ /* 0x0001e80000100800 */
[----:B------:R1:W-:Y:S01]  /*30f10*/  STL [R1+0x1500], R16 ;  /* 0x0015001001007387 */ /* 0x0003e20000100800 */
[----:B------:R-:W-:Y:S02]  /*30f20*/  LEA R15, P6, R9, R3, 0x1 ;  /* 0x00000003090f7211 */ /* 0x000fe400078c08ff */
[----:B0-----:R-:W-:-:S02]  /*30f30*/  LEA.HI.X.SX32 R0, R7, R2, 0x1, P5 ;  /* 0x0000000207007211 */ /* 0x001fc400028f0eff */
[----:B------:R-:W5:Y:S04]  /*30f40*/  LDL.LU R7, [R1+0xa4] ;  /* 0x0000a40001077983 */ /* 0x000f680000300800 */
[----:B------:R-:W-:Y:S04]  /*30f50*/  STL [R1+0x153c], R15 ;  /* 0x00153c0f01007387 */ /* 0x000fe80000100800 */
[----:B------:R0:W-:Y:S01]  /*30f60*/  STL [R1+0x1508], R0 ;  /* 0x0015080001007387 */ /* 0x0001e20000100800 */
[----:B-1----:R-:W-:Y:S02]  /*30f70*/  LEA R16, P5, R8, R3, 0x1 ;  /* 0x0000000308107211 */ /* 0x002fe400078a08ff */
[----:B0-----:R-:W-:-:S03]  /*30f80*/  LEA.HI.X.SX32 R0, R14, R2, 0x1, P4 ;  /* 0x000000020e007211 */ /* 0x001fc600020f0eff */
[----:B------:R-:W-:Y:S01]  /*30f90*/  STL [R1+0x1540], R16 ;  /* 0x0015401001007387 */ /* 0x000fe20000100800 */
[----:B------:R-:W-:-:S03]  /*30fa0*/  LEA.HI.X.SX32 R14, R13, R2, 0x1, P3 ;  /* 0x000000020d0e7211 */ /* 0x000fc600018f0eff */
[----:B------:R3:W-:Y:S01]  /*30fb0*/  STL [R1+0x1510], R0 ;  /* 0x0015100001007387 */ /* 0x0007e20000100800 */
[----:B------:R-:W-:Y:S02]  /*30fc0*/  LEA.HI.X.SX32 R13, R12, R2, 0x1, P2 ;  /* 0x000000020c0d7211 */ /* 0x000fe400010f0eff */
[----:B--2---:R-:W-:-:S05]  /*30fd0*/  LEA R15, P4, R19, R3, 0x1 ;  /* 0x00000003130f7211 */ /* 0x004fca00078808ff */
[----:B------:R-:W-:Y:S04]  /*30fe0*/  STL [R1+0x1544], R15 ;  /* 0x0015440f01007387 */ /* 0x000fe80000100800 */
[----:B------:R-:W-:Y:S01]  /*30ff0*/  STL [R1+0x1518], R14 ;  /* 0x0015180e01007387 */ /* 0x000fe20000100800 */
[----:B---3--:R-:W-:-:S05]  /*31000*/  LEA R0, P3, R18, R3, 0x1 ;  /* 0x0000000312007211 */ /* 0x008fca00078608ff */
[----:B------:R0:W-:Y:S01]  /*31010*/  STL [R1+0x1548], R0 ;  /* 0x0015480001007387 */ /* 0x0001e20000100800 */
[----:B----4-:R-:W-:-:S03]  /*31020*/  LEA R12, P2, R5, R3, 0x1 ;  /* 0x00000003050c7211 */ /* 0x010fc600078408ff */
[----:B------:R1:W-:Y:S04]  /*31030*/  STL [R1+0x1520], R13 ;  /* 0x0015200d01007387 */ /* 0x0003e80000100800 */
[----:B------:R-:W2:Y:S01]  /*31040*/  LDL.LU R16, [R1+0x1664] ;  /* 0x0016640001107983 */ /* 0x000ea20000300800 */
[----:B0-----:R-:W-:-:S03]  /*31050*/  LEA.HI.X.SX32 R0, R11, R2, 0x1, P1 ;  /* 0x000000020b007211 */ /* 0x001fc600008f0eff */
[----:B------:R-:W-:Y:S04]  /*31060*/  STL [R1+0x154c], R12 ;  /* 0x00154c0c01007387 */ /* 0x000fe80000100800 */
[----:B------:R-:W3:Y:S04]  /*31070*/  LDL.LU R15, [R1+0x1668] ;  /* 0x00166800010f7983 */ /* 0x000ee80000300800 */
[----:B------:R0:W-:Y:S04]  /*31080*/  STL [R1+0x1528], R0 ;  /* 0x0015280001007387 */ /* 0x0001e80000100800 */
[----:B------:R-:W4:Y:S01]  /*31090*/  LDL.LU R14, [R1+0x1650] ;  /* 0x00165000010e7983 */ /* 0x000f220000300800 */
[----:B------:R-:W-:-:S03]  /*310a0*/  LEA R11, P1, R17, R3, 0x1 ;  /* 0x00000003110b7211 */ /* 0x000fc600078208ff */
[----:B-1----:R-:W4:Y:S01]  /*310b0*/  LDL.LU R13, [R1+0x164c] ;  /* 0x00164c00010d7983 */ /* 0x002f220000300800 */
[----:B0-----:R-:W-:-:S03]  /*310c0*/  LEA.HI.X.SX32 R0, R10, R2, 0x1, P0 ;  /* 0x000000020a007211 */ /* 0x001fc600000f0eff */
[----:B------:R0:W-:Y:S04]  /*310d0*/  STL [R1+0x1550], R11 ;  /* 0x0015500b01007387 */ /* 0x0001e80000100800 */
[----:B------:R-:W4:Y:S04]  /*310e0*/  LDL.LU R12, [R1+0x1658] ;  /* 0x00165800010c7983 */ /* 0x000f280000300800 */
[----:B------:R1:W-:Y:S04]  /*310f0*/  STL [R1+0x1530], R0 ;  /* 0x0015300001007387 */ /* 0x0003e80000100800 */
[----:B0-----:R-:W4:Y:S01]  /*31100*/  LDL.LU R11, [R1+0x1654] ;  /* 0x00165400010b7983 */ /* 0x001f220000300800 */
[----:B-----5:R-:W-:-:S02]  /*31110*/  LEA R10, P0, R4, R3, 0x1 ;  /* 0x00000003040a7211 */ /* 0x020fc400078008ff */
[----:B-1----:R-:W-:-:S03]  /*31120*/  LEA.HI.X.SX32 R0, R9, R2, 0x1, P6 ;  /* 0x0000000209007211 */ /* 0x002fc600030f0eff */
[----:B------:R0:W-:Y:S04]  /*31130*/  STL [R1+0x1554], R10 ;  /* 0x0015540a01007387 */ /* 0x0001e80000100800 */
[----:B0-----:R-:W5:Y:S04]  /*31140*/  LDL.LU R10, [R1+0x165c] ;  /* 0x00165c00010a7983 */ /* 0x001f680000300800 */
[----:B------:R0:W-:Y:S04]  /*31150*/  STL [R1+0x1538], R0 ;  /* 0x0015380001007387 */ /* 0x0001e80000100800 */
[----:B------:R-:W5:Y:S01]  /*31160*/  LDL.LU R9, [R1+0x1660] ;  /* 0x0016600001097983 */ /* 0x000f620000300800 */
[----:B0-----:R-:W-:-:S02]  /*31170*/  LEA.HI.X.SX32 R0, R8, R2, 0x1, P5 ;  /* 0x0000000208007211 */ /* 0x001fc400028f0eff */
[----:B------:R-:W-:-:S05]  /*31180*/  LEA R3, P6, R6, R3, 0x1 ;  /* 0x0000000306037211 */ /* 0x000fca00078c08ff */
[----:B------:R0:W-:Y:S04]  /*31190*/  STL [R1+0x660], R3 ;  /* 0x0006600301007387 */ /* 0x0001e80000100800 */
[----:B------:R-:W5:Y:S01]  /*311a0*/  LDL.LU R8, [R1+0x1644] ;  /* 0x0016440001087983 */ /* 0x000f620000300800 */
[-C--:B------:R-:W-:Y:S02]  /*311b0*/  LEA.HI.X.SX32 R19, R19, R2.reuse, 0x1, P4 ;  /* 0x0000000213137211 */ /* 0x080fe400020f0eff */
[-C--:B0-----:R-:W-:Y:S01]  /*311c0*/  LEA.HI.X.SX32 R3, R18, R2.reuse, 0x1, P3 ;  /* 0x0000000212037211 */ /* 0x081fe200018f0eff */
[----:B------:R0:W-:Y:S04]  /*311d0*/  STL [R1+0x648], R0 ;  /* 0x0006480001007387 */ /* 0x0001e80000100800 */
[----:B------:R-:W-:Y:S04]  /*311e0*/  STL [R1+0x64c], R19 ;  /* 0x00064c1301007387 */ /* 0x000fe80000100800 */
[----:B------:R1:W-:Y:S01]  /*311f0*/  STL [R1+0x650], R3 ;  /* 0x0006500301007387 */ /* 0x0003e20000100800 */
[----:B0-----:R-:W-:-:S02]  /*31200*/  LEA.HI.X.SX32 R0, R5, R2, 0x1, P2 ;  /* 0x0000000205007211 */ /* 0x001fc400010f0eff */
[----:B------:R-:W0:Y:S01]  /*31210*/  S2R R5, SR_TID.X ;  /* 0x0000000000057919 */ /* 0x000e220000002100 */
[-C--:B-1----:R-:W-:Y:S02]  /*31220*/  LEA.HI.X.SX32 R3, R17, R2.reuse, 0x1, P1 ;  /* 0x0000000211037211 */ /* 0x082fe400008f0eff */
[----:B------:R-:W1:Y:S01]  /*31230*/  S2R R17, SR_TID.X ;  /* 0x0000000000117919 */ /* 0x000e620000002100 */
[----:B------:R0:W-:Y:S04]  /*31240*/  STL [R1+0x654], R0 ;  /* 0x0006540001007387 */ /* 0x0001e80000100800 */
[----:B------:R-:W-:Y:S01]  /*31250*/  STL [R1+0x658], R3 ;  /* 0x0006580301007387 */ /* 0x000fe20000100800 */
[----:B0-----:R-:W-:-:S05]  /*31260*/  LEA.HI.X.SX32 R0, R4, R2, 0x1, P0 ;  /* 0x0000000204007211 */ /* 0x001fca00000f0eff */
[----:B------:R0:W-:Y:S01]  /*31270*/  STL [R1+0x65c], R0 ;  /* 0x00065c0001007387 */ /* 0x0001e20000100800 */
[----:B------:R-:W-:Y:S02]  /*31280*/  SHF.R.U32.HI R5, RZ, 0x4, R5 ;  /* 0x00000004ff057819 */ /* 0x000fe40000011605 */
[----:B0-----:R-:W-:Y:S02]  /*31290*/  LEA.HI.X.SX32 R0, R6, R2, 0x1, P6 ;  /* 0x0000000206007211 */ /* 0x001fe400030f0eff */
[--C-:B-1----:R-:W-:Y:S02]  /*312a0*/  SHF.R.U32.HI R6, RZ, 0x4, R17.reuse ;  /* 0x00000004ff067819 */ /* 0x102fe40000011611 */
[----:B------:R-:W-:Y:S01]  /*312b0*/  SHF.R.U32.HI R17, RZ, 0x4, R17 ;  /* 0x00000004ff117819 */ /* 0x000fe20000011611 */
[----:B------:R-:W-:-:S03]  /*312c0*/  VIADD R5, R5, 0x78 ;  /* 0x0000007805057836 */ /* 0x000fc60000000000 */
[----:B------:R-:W-:Y:S01]  /*312d0*/  SGXT.U32 R17, R17, 0x3 ;  /* 0x000000031111781a */ /* 0x000fe20000000000 */
[----:B------:R0:W-:Y:S01]  /*312e0*/  STL [R1+0x5c4], R0 ;  /* 0x0005c40001007387 */ /* 0x0001e20000100800 */
[----:B------:R-:W-:Y:S02]  /*312f0*/  IMAD R5, R5, UR6, RZ ;  /* 0x0000000605057c24 */ /* 0x000fe4000f8e02ff */
[----:B------:R-:W-:Y:S01]  /*31300*/  VIADD R6, R6, 0x38 ;  /* 0x0000003806067836 */ /* 0x000fe20000000000 */
[----:B------:R-:W-:-:S04]  /*31310*/  LEA R2, P0, R7, UR8, 0x1 ;  /* 0x0000000807027c11 */ /* 0x000fc8000f8008ff */
[----:B0-----:R-:W-:Y:S01]  /*31320*/  LEA.HI.X.SX32 R0, R7, UR9, 0x1, P0 ;  /* 0x0000000907007c11 */ /* 0x001fe200080f0eff */
[C---:B------:R-:W-:Y:S01]  /*31330*/  IMAD R7, R17.reuse, UR6, RZ ;  /* 0x0000000611077c24 */ /* 0x040fe2000f8e02ff */
[----:B------:R-:W-:Y:S01]  /*31340*/  LOP3.LUT R17, R17, 0x70, RZ, 0xfc, !PT ;  /* 0x0000007011117812 */ /* 0x000fe200078efcff */
[----:B------:R-:W-:Y:S01]  /*31350*/  IMAD R6, R6, UR6, RZ ;  /* 0x0000000606067c24 */ /* 0x000fe2000f8e02ff */
[-C--:B------:R-:W-:Y:S01]  /*31360*/  LEA R18, P2, R5, R2.reuse, 0x1 ;  /* 0x0000000205127211 */ /* 0x080fe200078408ff */
[----:B------:R-:W-:Y:S01]  /*31370*/  IMAD R4, RZ, RZ, -UR6 ;  /* 0x80000006ff047e24 */ /* 0x000fe2000f8e02ff */
[----:B------:R-:W-:Y:S01]  /*31380*/  ULDC UR9, c[0x0][0x230] ;  /* 0x00008c0000097ab9 */ /* 0x000fe20000000800 */
[----:B------:R-:W-:Y:S01]  /*31390*/  IMAD R17, R17, UR4, RZ ;  /* 0x0000000411117c24 */ /* 0x000fe2000f8e02ff */
[CC--:B------:R-:W-:Y:S01]  /*313a0*/  LEA R20, P6, R6.reuse, R2.reuse, 0x1 ;  /* 0x0000000206147211 */ /* 0x0c0fe200078c08ff */
[----:B------:R2:W-:Y:S03]  /*313b0*/  STL [R1+0x5cc], R18 ;  /* 0x0005cc1201007387 */ /* 0x0005e60000100800 */
[----:B------:R-:W-:Y:S01]  /*313c0*/  LEA R19, P1, R17, R2, 0x1 ;  /* 0x0000000211137211 */ /* 0x000fe200078208ff */
[----:B------:R3:W-:Y:S04]  /*313d0*/  STL [R1+0x60c], R20 ;  /* 0x00060c1401007387 */ /* 0x0007e80000100800 */
[----:B------:R-:W-:Y:S01]  /*313e0*/  STL [R1+0x5d4], R19 ;  /* 0x0005d41301007387 */ /* 0x000fe20000100800 */
[----:B------:R-:W-:Y:S01]  /*313f0*/  LEA.HI.X.SX32 R6, R6, R0, 0x1, P6 ;  /* 0x0000000006067211 */ /* 0x000fe200030f0eff */
[----:B------:R-:W-:-:S04]  /*31400*/  IMAD R3, R4, 0x8, R29 ;  /* 0x0000000804037824 */ /* 0x000fc800078e021d */
[----:B------:R-:W-:Y:S01]  /*31410*/  IMAD R4, R4, 0x8, R3 ;  /* 0x0000000804047824 */ /* 0x000fe200078e0203 */
[----:B--2---:R-:W-:-:S05]  /*31420*/  LEA R18, P0, R16, R2, 0x1 ;  /* 0x0000000210127211 */ /* 0x004fca00078008ff */
[----:B------:R0:W-:Y:S01]  /*31430*/  STL [R1+0x5dc], R18 ;  /* 0x0005dc1201007387 */ /* 0x0001e20000100800 */
[----:B---3--:R-:W-:Y:S02]  /*31440*/  LEA R20, P5, R15, R2, 0x1 ;  /* 0x000000020f147211 */ /* 0x008fe400078a08ff */
[----:B0-----:R-:W-:Y:S02]  /*31450*/  LEA.HI.X.SX32 R18, R5, R0, 0x1, P2 ;  /* 0x0000000005127211 */ /* 0x001fe400010f0eff */
[-C--:B----4-:R-:W-:Y:S01]  /*31460*/  LEA R19, P4, R14, R2.reuse, 0x1 ;  /* 0x000000020e137211 */ /* 0x090fe200078808ff */
[----:B------:R-:W-:Y:S01]  /*31470*/  STL [R1+0x5e4], R20 ;  /* 0x0005e41401007387 */ /* 0x000fe20000100800 */
[----:B------:R-:W-:-:S03]  /*31480*/  LEA R5, P3, R13, R2, 0x1 ;  /* 0x000000020d057211 */ /* 0x000fc600078608ff */
[----:B------:R-:W-:Y:S04]  /*31490*/  STL [R1+0x5ec], R19 ;  /* 0x0005ec1301007387 */ /* 0x000fe80000100800 */
[----:B------:R0:W-:Y:S04]  /*314a0*/  STL [R1+0x5c8], R18 ;  /* 0x0005c81201007387 */ /* 0x0001e80000100800 */
[----:B------:R1:W-:Y:S01]  /*314b0*/  STL [R1+0x5f4], R5 ;  /* 0x0005f40501007387 */ /* 0x0003e20000100800 */
[----:B0-----:R-:W-:-:S03]  /*314c0*/  LEA R18, P2, R12, R2, 0x1 ;  /* 0x000000020c127211 */ /* 0x001fc600078408ff */
[----:B------:R0:W-:Y:S01]  /*314d0*/  STL [R1+0x608], R6 ;  /* 0x0006080601007387 */ /* 0x0001e20000100800 */
[----:B-1----:R-:W-:-:S03]  /*314e0*/  LEA.HI.X.SX32 R5, R17, R0, 0x1, P1 ;  /* 0x0000000011057211 */ /* 0x002fc600008f0eff */
[----:B------:R-:W-:Y:S01]  /*314f0*/  STL [R1+0x5fc], R18 ;  /* 0x0005fc1201007387 */ /* 0x000fe20000100800 */
[----:B------:R-:W-:-:S03]  /*31500*/  LEA.HI.X.SX32 R16, R16, R0, 0x1, P0 ;  /* 0x0000000010107211 */ /* 0x000fc600000f0eff */
[----:B------:R5:W-:Y:S01]  /*31510*/  STL [R1+0x5d0], R5 ;  /* 0x0005d00501007387 */ /* 0x000be20000100800 */
[----:B0-----:R-:W-:-:S05]  /*31520*/  LEA R6, P1, R11, R2, 0x1 ;  /* 0x000000020b067211 */ /* 0x001fca00078208ff */
[----:B------:R0:W-:Y:S01]  /*31530*/  STL [R1+0x604], R6 ;  /* 0x0006040601007387 */ /* 0x0001e20000100800 */
[----:B-----5:R-:W-:-:S03]  /*31540*/  LEA R5, P0, R10, R2, 0x1 ;  /* 0x000000020a057211 */ /* 0x020fc600078008ff */
[----:B------:R-:W-:Y:S04]  /*31550*/  STL [R1+0x5d8], R16 ;  /* 0x0005d81001007387 */ /* 0x000fe80000100800 */
[----:B------:R1:W-:Y:S01]  /*31560*/  STL [R1+0x614], R5 ;  /* 0x0006140501007387 */ /* 0x0003e20000100800 */
[----:B0-----:R-:W-:Y:S02]  /*31570*/  LEA.HI.X.SX32 R6, R15, R0, 0x1, P5 ;  /* 0x000000000f067211 */ /* 0x001fe400028f0eff */
[----:B------:R-:W-:-:S03]  /*31580*/  LEA R15, P5, R9, R2, 0x1 ;  /* 0x00000002090f7211 */ /* 0x000fc600078a08ff */
[----:B------:R-:W-:Y:S01]  /*31590*/  STL [R1+0x5e0], R6 ;  /* 0x0005e00601007387 */ /* 0x000fe20000100800 */
[----:B-1----:R-:W-:-:S03]  /*315a0*/  LEA.HI.X.SX32 R5, R14, R0, 0x1, P4 ;  /* 0x000000000e057211 */ /* 0x002fc600020f0eff */
[----:B------:R-:W-:Y:S01]  /*315b0*/  STL [R1+0x61c], R15 ;  /* 0x00061c0f01007387 */ /* 0x000fe20000100800 */
[----:B------:R-:W-:-:S03]  /*315c0*/  LEA.HI.X.SX32 R13, R13, R0, 0x1, P3 ;  /* 0x000000000d0d7211 */ /* 0x000fc600018f0eff */
[----:B------:R0:W-:Y:S02]  /*315d0*/  STL [R1+0x5e8], R5 ;  /* 0x0005e80501007387 */ /* 0x0001e40000100800 */
[----:B0-----:R-:W-:Y:S02]  /*315e0*/  LEA R5, P3, R29, R2, 0x1 ;  /* 0x000000021d057211 */ /* 0x001fe400078608ff */
[----:B------:R-:W-:Y:S02]  /*315f0*/  LEA.HI.X.SX32 R10, R10, R0, 0x1, P0 ;  /* 0x000000000a0a7211 */ /* 0x000fe400000f0eff */
[----:B------:R-:W-:-:S05]  /*31600*/  LEA R6, P4, R8, R2, 0x1 ;  /* 0x0000000208067211 */ /* 0x000fca00078808ff */
[----:B------:R0:W-:Y:S04]  /*31610*/  STL [R1+0x624], R6 ;  /* 0x0006240601007387 */ /* 0x0001e80000100800 */
[----:B------:R-:W-:Y:S04]  /*31620*/  STL [R1+0x5f0], R13 ;  /* 0x0005f00d01007387 */ /* 0x000fe80000100800 */
[----:B------:R1:W-:Y:S01]  /*31630*/  STL [R1+0x62c], R5 ;  /* 0x00062c0501007387 */ /* 0x0003e20000100800 */
[----:B0-----:R-:W-:Y:S02]  /*31640*/  LEA.HI.X.SX32 R6, R12, R0, 0x1, P2 ;  /* 0x000000000c067211 */ /* 0x001fe400010f0eff */
[----:B------:R-:W-:-:S03]  /*31650*/  LEA R12, P2, R3, R2, 0x1 ;  /* 0x00000002030c7211 */ /* 0x000fc600078408ff */
[----:B------:R0:W-:Y:S01]  /*31660*/  STL [R1+0x5f8], R6 ;  /* 0x0005f80601007387 */ /* 0x0001e20000100800 */
[----:B-1----:R-:W-:-:S03]  /*31670*/  LEA.HI.X.SX32 R5, R11, R0, 0x1, P1 ;  /* 0x000000000b057211 */ /* 0x002fc600008f0eff */
[----:B------:R-:W-:Y:S04]  /*31680*/  STL [R1+0x638], R12 ;  /* 0x0006380c01007387 */ /* 0x000fe80000100800 */
[----:B------:R1:W-:Y:S01]  /*31690*/  STL [R1+0x600], R5 ;  /* 0x0006000501007387 */ /* 0x0003e20000100800 */
[----:B0-----:R-:W-:-:S05]  /*316a0*/  LEA R6, P1, R4, R2, 0x1 ;  /* 0x0000000204067211 */ /* 0x001fca00078208ff */
[----:B------:R-:W-:Y:S01]  /*316b0*/  STL [R1+0x640], R6 ;  /* 0x0006400601007387 */ /* 0x000fe20000100800 */
[----:B-1----:R-:W-:-:S03]  /*316c0*/  LEA R5, P0, R7, R2, 0x1 ;  /* 0x0000000207057211 */ /* 0x002fc600078008ff */
[----:B------:R-:W-:Y:S04]  /*316d0*/  STL [R1+0x610], R10 ;  /* 0x0006100a01007387 */ /* 0x000fe80000100800 */
[----:B------:R0:W-:Y:S02]  /*316e0*/  STL [R1+0x644], R5 ;  /* 0x0006440501007387 */ /* 0x0001e40000100800 */
[-C--:B0-----:R-:W-:Y:S02]  /*316f0*/  LEA.HI.X.SX32 R5, R29, R0.reuse, 0x1, P3 ;  /* 0x000000001d057211 */ /* 0x081fe400018f0eff */
[----:B------:R-:W0:Y:S01]  /*31700*/  S2R R29, SR_TID.X ;  /* 0x00000000001d7919 */ /* 0x000e220000002100 */
[-C--:B------:R-:W-:Y:S02]  /*31710*/  LEA.HI.X.SX32 R6, R9, R0.reuse, 0x1, P5 ;  /* 0x0000000009067211 */ /* 0x080fe400028f0eff */
[----:B------:R-:W-:-:S02]  /*31720*/  LEA.HI.X.SX32 R2, R8, R0, 0x1, P4 ;  /* 0x0000000008027211 */ /* 0x000fc400020f0eff */
[-C--:B------:R-:W-:Y:S01]  /*31730*/  LEA.HI.X.SX32 R3, R3, R0.reuse, 0x1, P2 ;  /* 0x0000000003037211 */ /* 0x080fe200010f0eff */
[----:B------:R-:W-:Y:S04]  /*31740*/  STL [R1+0x618], R6 ;  /* 0x0006180601007387 */ /* 0x000fe80000100800 */
[----:B------:R1:W-:Y:S04]  /*31750*/  STL [R1+0x620], R2 ;  /* 0x0006200201007387 */ /* 0x0003e80000100800 */
[----:B------:R-:W-:Y:S01]  /*31760*/  STL [R1+0x628], R5 ;  /* 0x0006280501007387 */ /* 0x000fe20000100800 */
[----:B-1----:R-:W-:-:S03]  /*31770*/  LEA.HI.X.SX32 R2, R4, R0, 0x1, P1 ;  /* 0x0000000004027211 */ /* 0x002fc600008f0eff */
[----:B------:R-:W-:Y:S01]  /*31780*/  STL [R1+0x634], R3 ;  /* 0x0006340301007387 */ /* 0x000fe20000100800 */
[----:B------:R-:W-:-:S03]  /*31790*/  LEA.HI.X.SX32 R0, R7, R0, 0x1, P0 ;  /* 0x0000000007007211 */ /* 0x000fc600000f0eff */
[----:B------:R0:W-:Y:S04]  /*317a0*/  STL [R1+0x63c], R2 ;  /* 0x00063c0201007387 */ /* 0x0001e80000100800 */
[----:B------:R1:W-:Y:S01]  /*317b0*/  STL [R1+0x630], R0 ;  /* 0x0006300001007387 */ /* 0x0003e20000100800 */
[----:B0-----:R-:W-:-:S05]  /*317c0*/  IMAD.SHL.U32 R2, R29, 0x10, RZ ;  /* 0x000000101d027824 */ /* 0x001fca00078e00ff */
[----:B------:R0:W-:Y:S01]  /*317d0*/  STL [R1+0x1648], R2 ;  /* 0x0016480201007387 */ /* 0x0001e20000100800 */
[----:B-1----:R-:W-:Y:S01]  /*317e0*/  IMAD.SHL.U32 R0, R29, 0x20, RZ ;  /* 0x000000201d007824 */ /* 0x002fe200078e00ff */
[----:B------:R-:W-:-:S04]  /*317f0*/  UMOV UR4, URZ ;  /* 0x0000003f00047c82 */ /* 0x000fc80008000000 */
[----:B------:R-:W-:-:S05]  /*31800*/  LOP3.LUT R0, R0, 0x60, RZ, 0xc0, !PT ;  /* 0x0000006000007812 */ /* 0x000fca00078ec0ff */
[----:B------:R0:W-:Y:S04]  /*31810*/  STL [R1+0x1644], R0 ;  /* 0x0016440001007387 */ /* 0x0001e80000100800 */
[----:B------:R0:W-:Y:S01]  /*31820*/  STL [R1+0x410], RZ ;  /* 0x000410ff01007387 */ /* 0x0001e20000100800 */
[----:B------:R-:W-:-:S03]  /*31830*/  ULDC UR14, c[0x0][0x23c] ;  /* 0x00008f00000e7ab9 */ /* 0x000fc60000000800 */
[----:B------:R0:W-:Y:S04]  /*31840*/  STL [R1+0x414], RZ ;  /* 0x000414ff01007387 */ /* 0x0001e80000100800 */
        /* <DEDUP_REMOVED lines=61> */
[----:B------:R0:W-:Y:S02]  /*31c20*/  STL [R1+0x14c], RZ ;  /* 0x00014cff01007387 */ /* 0x0001e40000100800 */
.L_x_2:
[----:B------:R-:W-:Y:S01]  /*31c30*/  STL [R1+0x2940], R17 ;  /* 0x0029401101007387 */ /* 0x000fe20000100800 */
[----:B------:R-:W-:-:S03]  /*31c40*/  UIMAD UR5, UR4, -0x80, UR9 ;  /* 0xffffff80040578a4 */ /* 0x000fc6000f8e0209 */
[----:B------:R-:W-:Y:S04]  /*31c50*/  STL [R1+0x2948], R17 ;  /* 0x0029481101007387 */ /* 0x000fe80000100800 */
        /* <DEDUP_REMOVED lines=118> */
[----:B-1----:R1:W-:Y:S04]  /*323c0*/  STL [R1+0x293c], R14 ;  /* 0x00293c0e01007387 */ /* 0x0023e80000100800 */
[----:B------:R-:W-:Y:S04]  /*323d0*/  STL [R1+0x2780], R13 ;  /* 0x0027800d01007387 */ /* 0x000fe80000100800 */
[----:B------:R-:W-:Y:S01]  /*323e0*/  STL [R1+0x2930], R13 ;  /* 0x0029300d01007387 */ /* 0x000fe20000100800 */
[----:B-1----:R-:W0:Y:S03]  /*323f0*/  S2R R14, SR_TID.X ;  /* 0x00000000000e7919 */ /* 0x002e260000002100 */
[----:B------:R-:W-:Y:S04]  /*32400*/  STL [R1+0x277c], R12 ;  /* 0x00277c0c01007387 */ /* 0x000fe80000100800 */
[----:B-----5:R-:W-:Y:S04]  /*32410*/  STL [R1+0x2778], R11 ;  /* 0x0027780b01007387 */ /* 0x020fe80000100800 */
[----:B------:R-:W-:Y:S04]  /*32420*/  STL [R1+0x2774], R10 ;  /* 0x0027740a01007387 */ /* 0x000fe80000100800 */
[----:B------:R-:W-:Y:S04]  /*32430*/  STL [R1+0x2770], R9 ;  /* 0x0027700901007387 */ /* 0x000fe80000100800 */
[----:B------:R-:W-:Y:S04]  /*32440*/  STL [R1+0x276c], R8 ;  /* 0x00276c0801007387 */ /* 0x000fe80000100800 */
[----:B------:R-:W-:Y:S04]  /*32450*/  STL [R1+0x2768], R7 ;  /* 0x0027680701007387 */ /* 0x000fe80000100800 */
[----:B------:R-:W-:Y:S04]  /*32460*/  STL [R1+0x2764], R6 ;  /* 0x0027640601007387 */ /* 0x000fe80000100800 */
[----:B------:R-:W-:Y:S01]  /*32470*/  STL [R1+0x2718], R29 ;  /* 0x0027181d01007387 */ /* 0x000fe20000100800 */
[----:B0-----:R-:W-:-:S02]  /*32480*/  SHF.R.U32.HI R0, RZ, 0x4, R14 ;  /* 0x00000004ff007819 */ /* 0x001fc4000001160e */
[----:B------:R-:W-:Y:S01]  /*32490*/  SHF.R.U32.HI R4, RZ, 0x4, R14 ;  /* 0x00000004ff047819 */ /* 0x000fe2000001160e */
[----:B------:R-:W-:Y:S01]  /*324a0*/  STL [R1+0x2720], R29 ;  /* 0x0027201d01007387 */ /* 0x000fe20000100800 */
[----:B------:R-:W-:-:S03]  /*324b0*/  SGXT.U32 R0, R0, 0x3 ;  /* 0x000000030000781a */ /* 0x000fc60000000000 */
[----:B------:R-:W-:Y:S01]  /*324c0*/  STL [R1+0x2728], R29 ;  /* 0x0027281d01007387 */ /* 0x000fe20000100800 */
[----:B------:R-:W-:Y:S01]  /*324d0*/  LOP3.LUT R2, R0, 0x8, RZ, 0xfc, !PT ;  /* 0x0000000800027812 */ /* 0x000fe200078efcff */
[----:B------:R-:W-:Y:S01]  /*324e0*/  VIADD R5, R4, 0x38 ;  /* 0x0000003804057836 */ /* 0x000fe20000000000 */
[----:B------:R-:W-:Y:S01]  /*324f0*/  LOP3.LUT R3, R0, 0x10, RZ, 0xfc, !PT ;  /* 0x0000001000037812 */ /* 0x000fe200078efcff */
[----:B------:R-:W-:Y:S01]  /*32500*/  STL [R1+0x2730], R29 ;  /* 0x0027301d01007387 */ /* 0x000fe20000100800 */
[----:B------:R-:W-:Y:S01]  /*32510*/  ISETP.GE.AND P6, PT, R2, UR5, PT ;  /* 0x0000000502007c0c */ /* 0x000fe2000bfc6270 */
[----:B------:R-:W-:Y:S01]  /*32520*/  VIADD R2, R4, 0x78 ;  /* 0x0000007804027836 */ /* 0x000fe20000000000 */
[----:B------:R-:W-:Y:S01]  /*32530*/  ISETP.GE.AND P5, PT, R3, UR5, PT ;  /* 0x0000000503007c0c */ /* 0x000fe2000bfa6270 */
[----:B------:R-:W-:Y:S01]  /*32540*/  STL [R1+0x2738], R29 ;  /* 0x0027381d01007387 */ /* 0x000fe20000100800 */
[----:B------:R-:W-:Y:S02]  /*32550*/  LOP3.LUT R3, R0, 0x18, RZ, 0xfc, !PT ;  /* 0x0000001800037812 */ /* 0x000fe400078efcff */
[----:B------:R-:W-:Y:S01]  /*32560*/  ISETP.GE.AND P0, PT, R2, UR5, PT ;  /* 0x0000000502007c0c */ /* 0x000fe2000bf06270 */
[----:B------:R-:W-:Y:S01]  /*32570*/  STL [R1+0x2740], R29 ;  /* 0x0027401d01007387 */ /* 0x000fe20000100800 */
[----:B------:R-:W-:-:S02]  /*32580*/  LOP3.LUT R2, R0, 0x28, RZ, 0xfc, !PT ;  /* 0x0000002800027812 */ /* 0x000fc400078efcff */
[----:B------:R-:W-:Y:S01]  /*32590*/  ISETP.GE.AND P4, PT, R3, UR5, PT ;  /* 0x0000000503007c0c */ /* 0x000fe2000bf86270 */
[----:B------:R-:W-:Y:S01]  /*325a0*/  STL [R1+0x2748], R29 ;  /* 0x0027481d01007387 */ /* 0x000fe20000100800 */
[----:B------:R-:W-:Y:S02]  /*325b0*/  PRMT R15, RZ, 0x7610, R15 ;  /* 0x00007610ff0f7816 */ /* 0x000fe4000000000f */
[----:B------:R-:W-:Y:S01]  /*325c0*/  PRMT R17, RZ, 0x7610, R17 ;  /* 0x00007610ff117816 */ /* 0x000fe20000000011 */
[----:B------:R-:W-:Y:S01]  /*325d0*/  STL [R1+0x2750], R29 ;  /* 0x0027501d01007387 */ /* 0x000fe20000100800 */
[----:B------:R-:W-:Y:S02]  /*325e0*/  LOP3.LUT R4, R0, 0x20, RZ, 0xfc, !PT ;  /* 0x0000002000047812 */ /* 0x000fe400078efcff */
[----:B------:R-:W-:Y:S01]  /*325f0*/  ISETP.GE.AND P1, PT, R5, UR5, PT ;  /* 0x0000000505007c0c */ /* 0x000fe2000bf26270 */
        /* <DEDUP_REMOVED lines=18> */
[----:B------:R-:W-:Y:S01]  /*32720*/  STL [R1+0x26f8], R16 ;  /* 0x0026f81001007387 */ /* 0x000fe20000100800 */
[----:B------:R-:W-:-:S03]  /*32730*/  ISETP.GE.AND P3, PT, R2, UR5, PT ;  /* 0x0000000502007c0c */ /* 0x000fc6000bf66270 */
[----:B------:R-:W-:Y:S04]  /*32740*/  STL [R1+0x26f4], R18 ;  /* 0x0026f41201007387 */ /* 0x000fe80000100800 */
[----:B------:R-:W-:Y:S04]  /*32750*/  STL [R1+0x26f0], R20 ;  /* 0x0026f01401007387 */ /* 0x000fe80000100800 */
[----:B------:R-:W-:Y:S04]  /*32760*/  STL [R1+0x26ec], R21 ;  /* 0x0026ec1501007387 */ /* 0x000fe80000100800 */
[----:B------:R-:W-:Y:S04]  /*32770*/  STL [R1+0x26e8], R22 ;  /* 0x0026e81601007387 */ /* 0x000fe80000100800 */
[----:B------:R-:W2:Y:S01]  /*32780*/  LDL R3, [R1+0x640] ;  /* 0x0006400001037983 */ /* 0x000ea20000100800 */
[----:B------:R-:W-:-:S03]  /*32790*/  ISETP.GE.AND P2, PT, R4, UR5, PT ;  /* 0x0000000504007c0c */ /* 0x000fc6000bf46270 */
[----:B------:R-:W2:Y:S01]  /*327a0*/  LDL R2, [R1+0x63c] ;  /* 0x00063c0001027983 */ /* 0x000ea20000100800 */
[----:B------:R-:W-:Y:S02]  /*327b0*/  LOP3.LUT R4, R0, 0x30, RZ, 0xfc, !PT ;  /* 0x0000003000047812 */ /* 0x000fe400078efcff */
[----:B--2---:R-:W-:-:S04]  /*327c0*/  @!P6 LOP3.LUT R3, R3, R2, RZ, 0x3c, !PT ;  /* 0x000000020303e212 */ /* 0x004fc800078e3cff */
[----:B------:R-:W-:-:S04]  /*327d0*/  @!P6 LOP3.LUT R2, R3, R2, RZ, 0x3c, !PT ;  /* 0x000000020302e212 */ /* 0x000fc800078e3cff */
[----:B------:R-:W-:-:S05]  /*327e0*/  @!P6 LOP3.LUT R3, R3, R2, RZ, 0x3c, !PT ;  /* 0x000000020303e212 */ /* 0x000fca00078e3cff */
[----:B------:R-:W2:Y:S04]  /*327f0*/  @!P6 LDG.E.U16 R15, desc[UR10][R2.64] ;  /* 0x0000000a020fe981 */ /* 0x000ea8000c1e1500 */
[----:B--2---:R0:W-:Y:S04]  /*32800*/  STL [R1+0x300], R15 ;  /* 0x0003000f01007387 */ /* 0x0041e80000100800 */
[----:B0-----:R-:W2:Y:S04]  /*32810*/  LDL.LU R15, [R1+0x2968] ;  /* 0x00296800010f7983 */ /* 0x001ea80000300800 */
[----:B------:R-:W3:Y:S04]  /*32820*/  LDL R2, [R1+0x634] ;  /* 0x0006340001027983 */ /* 0x000ee80000100800 */
[----:B------:R-:W3:Y:S01]  /*32830*/  LDL R3, [R1+0x638] ;  /* 0x0006380001037983 */ /* 0x000ee20000100800 */
[----:B------:R-:W-:-:S02]  /*32840*/  ISETP.GE.AND P6, PT, R4, UR5, PT ;  /* 0x0000000504007c0c */ /* 0x000fc4000bfc6270 */
[----:B------:R-:W-:Y:S02]  /*32850*/  LOP3.LUT R4, R0, 0x40, RZ, 0xfc, !PT ;  /* 0x0000004000047812 */ /* 0x000fe400078efcff */
[----:B---3--:R-:W-:-:S04]  /*32860*/  @!P5 LOP3.LUT R3, R3, R2, RZ, 0x3c, !PT ;  /* 0x000000020303d212 */ /* 0x008fc800078e3cff */
[----:B------:R-:W-:-:S04]  /*32870*/  @!P5 LOP3.LUT R2, R3, R2, RZ, 0x3c, !PT ;  /* 0x000000020302d212 */ /* 0x000fc800078e3cff */
[----:B------:R-:W-:-:S05]  /*32880*/  @!P5 LOP3.LUT R3, R3, R2, RZ, 0x3c, !PT ;  /* 0x000000020303d212 */ /* 0x000fca00078e3cff */
[----:B------:R-:W3:Y:S04]  /*32890*/  @!P5 LDG.E.U16 R17, desc[UR10][R2.64] ;  /* 0x0000000a0211d981 */ /* 0x000ee8000c1e1500 */
[----:B---3--:R0:W-:Y:S04]  /*328a0*/  STL [R1+0x2fc], R17 ;  /* 0x0002fc1101007387 */ /* 0x0081e80000100800 */
[----:B0-----:R-:W3:Y:S04]  /*328b0*/  LDL.LU R17, [R1+0x2964] ;  /* 0x0029640001117983 */ /* 0x001ee80000300800 */
[----:B------:R-:W4:Y:S04]  /*328c0*/  LDL R2, [R1+0x628] ;  /* 0x0006280001027983 */ /* 0x000f280000100800 */
[----:B------:R-:W4:Y:S01]  /*328d0*/  LDL R3, [R1+0x62c] ;  /* 0x00062c0001037983 */ /* 0x000f220000100800 */
[----:B--2---:R-:W-:-:S02]  /*328e0*/  PRMT R15, RZ, 0x7610, R15 ;  /* 0x00007610ff0f7816 */ /* 0x004fc4000000000f */
[----:B------:R-:W-:Y:S02]  /*328f0*/  ISETP.GE.AND P5, PT, R4, UR5, PT ;  /* 0x0000000504007c0c */ /* 0x000fe4000bfa6270 */
[----:B------:R-:W-:Y:S02]  /*32900*/  PRMT R5, RZ, 0x7610, R5 ;  /* 0x00007610ff057816 */ /* 0x000fe40000000005 */
[----:B------:R-:W-:Y:S02]  /*32910*/  LOP3.LUT R4, R0, 0x48, RZ, 0xfc, !PT ;  /* 0x0000004800047812 */ /* 0x000fe400078efcff */
[----:B---3--:R-:W-:Y:S02]  /*32920*/  PRMT R17, RZ, 0x7610, R17 ;  /* 0x00007610ff117816 */ /* 0x008fe40000000011 */
[----:B----4-:R-:W-:-:S04]  /*32930*/  @!P4 LOP3.LUT R3, R3, R2, RZ, 0x3c, !PT ;  /* 0x000000020303c212 */ /* 0x010fc800078e3cff */
        /* <DEDUP_REMOVED lines=8> */
[----:B--2---:R-:W-:Y:S02]  /*329c0*/  PRMT R17, RZ, 0x7610, R17 ;  /* 0x00007610ff117816 */ /* 0x004fe40000000011 */
[----:B---3--:R-:W-:-:S04]  /*329d0*/  @!P2 LOP3.LUT R3, R3, R2, RZ, 0x3c, !PT ;  /* 0x000000020303a212 */ /* 0x008fc800078e3cff */
[----:B------:R-:W-:-:S04]  /*329e0*/  @!P2 LOP3.LUT R2, R3, R2, RZ, 0x3c, !PT ;  /* 0x000000020302a212 */ /* 0x000fc800078e3cff */
[----:B------:R-:W-:-:S05]  /*329f0*/  @!P2 LOP3.LUT R3, R3, R2, RZ, 0x3c, !PT ;  /* 0x000000020303a212 */ /* 0x000fca00078e3cff */
[----:B------:R-:W2:Y:S04]  /*32a00*/  @!P2 LDG.E.U16 R15, desc[UR10][R2.64] ;  /* 0x0000000a020fa981 */ /* 0x000ea8000c1e1500 */
[----:B--2---:R0:W-:Y:S04]  /*32a10*/  STL [R1+0x2f4], R15 ;  /* 0x0002f40f01007387 */ /* 0x0041e80000100800 */
[----:B0-----:R-:W2:Y:S04]  /*32a20*/  LDL.LU R15, [R1+0x295c] ;  /* 0x00295c00010f7983 */ /* 0x001ea80000300800 */
[----:B------:R-:W3:Y:S04]  /*32a30*/  LDL R2, [R1+0x618] ;  /* 0x0006180001027983 */ /* 0x000ee80000100800 */
[----:B------:R-:W3:Y:S01]  /*32a40*/  LDL R3, [R1+0x61c] ;  /* 0x00061c0001037983 */ /* 0x000ee20000100800 */
[----:B------:R-:W-:-:S02]  /*32a50*/  LOP3.LUT R4, R0, 0x50, RZ, 0xfc, !PT ;  /* 0x0000005000047812 */ /* 0x000fc400078efcff */
        /* <DEDUP_REMOVED lines=10> */
[----:B------:R-:W-:Y:S02]  /*32b00*/  ISETP.GE.AND P3, PT, R4, UR5, PT ;  /* 0x0000000504007c0c */ /* 0x000fe4000bf66270 */
        /* <DEDUP_REMOVED lines=31> */
[----:B------:R-:W-:-:S02]  /*32d00*/  ISETP.GE.AND P2, PT, R4, UR5, PT ;  /* 0x0000000504007c0c */ /* 0x000fc4000bf46270 */
[----:B--2---:R-:W-:Y:S02]  /*32d10*/  PRMT R15, RZ, 0x7610, R15 ;  /* 0x00007610ff0f7816 */ /* 0x004fe4000000000f */
[----:B------:R-:W-:Y:S02]  /*32d20*/  LOP3.LUT R14, R14, 0x7f, RZ, 0xc0, !PT ;  /* 0x0000007f0e0e7812 */ /* 0x000fe400078ec0ff */
[----:B------:R-:W-:Y:S02]  /*32d30*/  LOP3.LUT R0, R0, 0x70, RZ, 0xfc, !PT ;  /* 0x0000007000007812 */ /* 0x000fe400078efcff */
[----:B---3--:R-:W-:Y:S02]  /*32d40*/  PRMT R17, RZ, 0x7610, R17 ;  /* 0x00007610ff117816 */ /* 0x008fe40000000011 */
[----:B----4-:R-:W-:-:S04]  /*32d50*/  @!P1 LOP3.LUT R3, R3, R2, RZ, 0x3c, !PT ;  /* 0x0000000203039212 */ /* 0x010fc800078e3cff */
[----:B------:R-:W-:-:S04]  /*32d60*/  @!P1 LOP3.LUT R2, R3, R2, RZ, 0x3c, !PT ;  /* 0x0000000203029212 */ /* 0x000fc800078e3cff */
[----:B------:R-:W-:-:S05]  /*32d70*/  @!P1 LOP3.LUT R3, R3, R2, RZ, 0x3c, !PT ;  /* 0x0000000203039212 */ /* 0x000fca00078e3cff */
[----:B------:R-:W2:Y:S04]  /*32d80*/  @!P1 LDG.E.U16 R5, desc[UR10][R2.64] ;  /* 0x0000000a02059981 */ /* 0x000ea8000c1e1500 */
[----:B------:R-:W3:Y:S04]  /*32d90*/  LDL R2, [R1+0x5c8] ;  /* 0x0005c80001027983 */ /* 0x000ee80000100800 */
[----:B------:R-:W3:Y:S04]  /*32da0*/  LDL R3, [R1+0x5cc] ;  /* 0x0005cc0001037983 */ /* 0x000ee80000100800 */
[----:B--2---:R0:W-:Y:S04]  /*32db0*/  STL [R1+0x2e0], R5 ;  /* 0x0002e00501007387 */ /* 0x0041e80000100800 */
[----:B------:R-:W2:Y:S04]  /*32dc0*/  LDL R4, [R1+0x5e4] ;  /* 0x0005e40001047983 */ /* 0x000ea80000100800 */
[----:B0-----:R-:W2:Y:S01]  /*32dd0*/  LDL R5, [R1+0x5e0] ;  /* 0x0005e00001057983 */ /* 0x001ea20000100800 */
[----:B---3--:R-:W-:-:S04]  /*32de0*/  @!P0 LOP3.LUT R3, R3, R2, RZ, 0x3c, !PT ;  /* 0x0000000203038212 */ /* 0x008fc800078e3cff */
[----:B------:R-:W-:-:S04]  /*32df0*/  @!P0 LOP3.LUT R2, R3, R2, RZ, 0x3c, !PT ;  /* 0x0000000203028212 */ /* 0x000fc800078e3cff */
[----:B------:R-:W-:-:S05]  /*32e00*/  @!P0 LOP3.LUT R3, R3, R2, RZ, 0x3c, !PT ;  /* 0x0000000203038212 */ /* 0x000fca00078e3cff */
[----:B------:R-:W3:Y:S04]  /*32e10*/  @!P0 LDG.E.U16 R17, desc[UR10][R2.64] ;  /* 0x0000000a02118981 */ /* 0x000ee8000c1e1500 */
[----:B---3--:R0:W-:Y:S04]  /*32e20*/  STL [R1+0x2e8], R17 ;  /* 0x0002e81101007387 */ /* 0x0081e80000100800 */
[----:B0-----:R-:W3:Y:S04]  /*32e30*/  LDL.LU R17, [R1+0x2948] ;  /* 0x0029480001117983 */ /* 0x001ee80000300800 */
[----:B------:R-:W4:Y:S04]  /*32e40*/  LDL R2, [R1+0x5f8] ;  /* 0x0005f80001027983 */ /* 0x000f280000100800 */
[----:B------:R-:W4:Y:S02]  /*32e50*/  LDL R3, [R1+0x5fc] ;  /* 0x0005fc0001037983 */ /* 0x000f240000100800 */
[----:B----4-:R-:W-:-:S04]  /*32e60*/  @!P4 LOP3.LUT R3, R3, R2, RZ, 0x3c, !PT ;  /* 0x000000020303c212 */ /* 0x010fc800078e3cff */
[----:B------:R-:W-:-:S04]  /*32e70*/  @!P4 LOP3.LUT R2, R3, R2, RZ, 0x3c, !PT ;  /* 0x000000020302c212 */ /* 0x000fc800078e3cff */
[----:B------:R-:W-:-:S05]  /*32e80*/  @!P4 LOP3.LUT R3, R3, R2, RZ, 0x3c, !PT ;  /* 0x000000020303c212 */ /* 0x000fca00078e3cff */
[----:B------:R-:W4:Y:S04]  /*32e90*/  @!P4 LDG.E.U16 R15, desc[UR10][R2.64] ;  /* 0x0000000a020fc981 */ /* 0x000f28000c1e1500 */
[----:B----4-:R0:W-:Y:S04]  /*32ea0*/  STL [R1+0x2d8], R15 ;  /* 0x0002d80f01007387 */ /* 0x0101e80000100800 */
[----:B0-----:R-:W4:Y:S04]  /*32eb0*/  LDL.LU R15, [R1+0x2944] ;  /* 0x00294400010f7983 */ /* 0x001f280000300800 */
[----:B------:R-:W2:Y:S04]  /*32ec0*/  LDL R2, [R1+0x5f0] ;  /* 0x0005f00001027983 */ /* 0x000ea80000100800 */
[----:B------:R-:W2:Y:S01]  /*32ed0*/  LDL R3, [R1+0x5f4] ;  /* 0x0005f40001037983 */ /* 0x000ea20000100800 */
[----:B---3--:R-:W-:-:S02]  /*32ee0*/  PRMT R17, RZ, 0x7610, R17 ;  /* 0x00007610ff117816 */ /* 0x008fc40000000011 */
        /* <DEDUP_REMOVED lines=8> */
[----:B----4-:R-:W-:-:S02]  /*32f70*/  PRMT R15, RZ, 0x7610, R15 ;  /* 0x00007610ff0f7816 */ /* 0x010fc4000000000f */
[----:B---3--:R-:W-:-:S04]  /*32f80*/  @!P6 LOP3.LUT R3, R3, R2, RZ, 0x3c, !PT ;  /* 0x000000020303e212 */ /* 0x008fc800078e3cff */
[----:B------:R-:W-:-:S04]  /*32f90*/  @!P6 LOP3.LUT R2, R3, R2, RZ, 0x3c, !PT ;  /* 0x000000020302e212 */ /* 0x000fc800078e3cff */
[----:B------:R-:W-:-:S05]  /*32fa0*/  @!P6 LOP3.LUT R3, R3, R2, RZ, 0x3c, !PT ;  /* 0x000000020303e212 */ /* 0x000fca00078e3cff */
[----:B------:R-:W3:Y:S01]  /*32fb0*/  @!P6 LDG.E.U16 R15, desc[UR10][R2.64] ;  /* 0x0000000a020fe981 */ /* 0x000ee2000c1e1500 */
[----:B--2---:R-:W-:Y:S02]  /*32fc0*/  PRMT R17, RZ, 0x7610, R17 ;  /* 0x00007610ff117816 */ /* 0x004fe40000000011 */
[----:B------:R-:W-:Y:S02]  /*32fd0*/  ISETP.GE.AND P0, PT, R14, UR5, PT ;  /* 0x000000050e007c0c */ /* 0x000fe4000bf06270 */
[----:B------:R-:W2:Y:S04]  /*32fe0*/  LDL.LU R14, [R1+0x293c] ;  /* 0x00293c00010e7983 */ /* 0x000ea80000300800 */
[----:B------:R0:W4:Y:S04]  /*32ff0*/  @!P5 LDG.E.U16 R17, desc[UR10][R4.64] ;  /* 0x0000000a0411d981 */ /* 0x000128000c1e1500 */
[----:B---3--:R1:W-:Y:S04]  /*33000*/  STL [R1+0x2cc], R15 ;  /* 0x0002cc0f01007387 */ /* 0x0083e80000100800 */
[----:B-1----:R-:W3:Y:S04]  /*33010*/  LDL.LU R15, [R1+0x2938] ;  /* 0x00293800010f7983 */ /* 0x002ee80000300800 */
[----:B------:R-:W0:Y:S04]  /*33020*/  LDL R4, [R1+0x5d8] ;  /* 0x0005d80001047983 */ /* 0x000e280000100800 */
[----:B------:R-:W0:Y:S01]  /*33030*/  LDL R5, [R1+0x5dc] ;  /* 0x0005dc0001057983 */ /* 0x000e220000100800 */
[----:B------:R-:W-:-:S02]  /*33040*/  PRMT R2, RZ, 0x7610, R2 ;  /* 0x00007610ff027816 */ /* 0x000fc40000000002 */
[----:B0-----:R-:W-:-:S04]  /*33050*/  @!P2 LOP3.LUT R5, R5, R4, RZ, 0x3c, !PT ;  /* 0x000000040505a212 */ /* 0x001fc800078e3cff */
[----:B------:R-:W-:-:S04]  /*33060*/  @!P2 LOP3.LUT R4, R5, R4, RZ, 0x3c, !PT ;  /* 0x000000040504a212 */ /* 0x000fc800078e3cff */
[----:B------:R-:W-:-:S05]  /*33070*/  @!P2 LOP3.LUT R5, R5, R4, RZ, 0x3c, !PT ;  /* 0x000000040505a212 */ /* 0x000fca00078e3cff */
[----:B------:R0:W4:Y:S04]  /*33080*/  @!P2 LDG.E.U16 R2, desc[UR10][R4.64] ;  /* 0x0000000a0402a981 */ /* 0x000128000c1e1500 */
[----:B------:R-:W0:Y:S04]  /*33090*/  LDL R4, [R1+0x5d0] ;  /* 0x0005d00001047983 */ /* 0x000e280000100800 */
[----:B------:R-:W0:Y:S01]  /*330a0*/  LDL R5, [R1+0x5d4] ;  /* 0x0005d40001057983 */ /* 0x000e220000100800 */
[----:B------:R-:W-:Y:S02]  /*330b0*/  ISETP.GE.AND P1, PT, R0, UR5, PT ;  /* 0x0000000500007c0c */ /* 0x000fe4000bf26270 */
[----:B---3--:R-:W-:-:S11]  /*330c0*/  PRMT R15, RZ, 0x7610, R15 ;  /* 0x00007610ff0f7816 */ /* 0x008fd6000000000f */
[----:B0-----:R-:W-:-:S04]  /*330d0*/  @!P1 LOP3.LUT R5, R5, R4, RZ, 0x3c, !PT ;  /* 0x0000000405059212 */ /* 0x001fc800078e3cff */
[----:B------:R-:W-:-:S04]  /*330e0*/  @!P1 LOP3.LUT R4, R5, R4, RZ, 0x3c, !PT ;  /* 0x0000000405049212 */ /* 0x000fc800078e3cff */
[----:B------:R-:W-:-:S05]  /*330f0*/  @!P1 LOP3.LUT R5, R5, R4, RZ, 0x3c, !PT ;  /* 0x0000000405059212 */ /* 0x000fca00078e3cff */
[----:B------:R-:W3:Y:S01]  /*33100*/  @!P1 LDG.E.U16 R15, desc[UR10][R4.64] ;  /* 0x0000000a040f9981 */ /* 0x000ee2000c1e1500 */
[----:B------:R-:W-:Y:S01]  /*33110*/  PRMT R13, RZ, 0x7610, R13 ;  /* 0x00007610ff0d7816 */ /* 0x000fe2000000000d */
[----:B------:R-:W-:Y:S06]  /*33120*/  BAR.SYNC.DEFER_BLOCKING 0x0 ;  /* 0x0000000000007b1d */ /* 0x000fec0000010000 */
[----:B---3--:R0:W-:Y:S04]  /*33130*/  STL [R1+0x2d0], R15 ;  /* 0x0002d00f01007387 */ /* 0x0081e80000100800 */
[----:B0-----:R-:W3:Y:S04]  /*33140*/  LDL.LU R15, [R1+0x2934] ;  /* 0x00293400010f7983 */ /* 0x001ee80000300800 */
[----:B------:R-:W2:Y:S04]  /*33150*/  LDL R4, [R1+0x1558] ;  /* 0x0015580001047983 */ /* 0x000ea80000100800 */
[----:B------:R-:W2:Y:S02]  /*33160*/  LDL R5, [R1+0x155c] ;  /* 0x00155c0001057983 */ /* 0x000ea40000100800 */
[----:B--2---:R-:W-:-:S04]  /*33170*/  @!P0 LOP3.LUT R5, R5, R4, RZ, 0x3c, !PT ;  /* 0x0000000405058212 */ /* 0x004fc800078e3cff */
[----:B------:R-:W-:-:S04]  /*33180*/  @!P0 LOP3.LUT R4, R5, R4, RZ, 0x3c, !PT ;  /* 0x0000000405048212 */ /* 0x000fc800078e3cff */
[----:B------:R-:W-:-:S05]  /*33190*/  @!P0 LOP3.LUT R5, R5, R4, RZ, 0x3c, !PT ;  /* 0x0000000405058212 */ /* 0x000fca00078e3cff */
[----:B------:R-:W2:Y:S04]  /*331a0*/  @!P0 LDG.E.U16 R13, desc[UR10][R4.64] ;  /* 0x0000000a040d8981 */ /* 0x000ea8000c1e1500 */
[----:B--2---:R0:W-:Y:S04]  /*331b0*/  STL [R1+0x2c8], R13 ;  /* 0x0002c80d01007387 */ /* 0x0041e80000100800 */
[----:B0-----:R-:W2:Y:S04]  /*331c0*/  LDL.LU R13, [R1+0x2930] ;  /* 0x00293000010d7983 */ /* 0x001ea80000300800 */
[----:B------:R-:W4:Y:S04]  /*331d0*/  LDL R4, [R1+0x1538] ;  /* 0x0015380001047983 */ /* 0x000f280000100800 */
[----:B------:R-:W4:Y:S01]  /*331e0*/  LDL R5, [R1+0x153c] ;  /* 0x00153c0001057983 */ /* 0x000f220000100800 */
[----:B------:R-:W-:-:S02]  /*331f0*/  PRMT R14, RZ, 0x7610, R14 ;  /* 0x00007610ff0e7816 */ /* 0x000fc4000000000e */
        /* <DEDUP_REMOVED lines=27> */
[----:B----4-:R-:W-:-:S04]  /*333b0*/  @!P0 LOP3.LUT R5, R5, R4, RZ, 0x3c, !PT ;  /* 0x0000000405058212 */ /* 0x010fc800078e3cff */
[----:B------:R-:W-:-:S04]  /*333c0*/  @!P0 LOP3.LUT R4, R5, R4, RZ, 0x3c, !PT ;  /* 0x0000000405048212 */ /* 0x000fc800078e3cff */
[----:B------:R-:W-:-:S05]  /*333d0*/  @!P0 LOP3.LUT R5, R5, R4, RZ, 0x3c, !PT ;  /* 0x0000000405058212 */ /* 0x000fca00078e3cff */
[----:B------:R-:W2:Y:S04]  /*333e0*/  @!P0 LDG.E.U16 R15, desc[UR10][R4.64] ;  /* 0x0000000a040f8981 */ /* 0x000ea8000c1e1500 */
[----:B--2---:R0:W-:Y:S04]  /*333f0*/  STL [R1+0x2b8], R15 ;  /* 0x0002b80f01007387 */ /* 0x0041e80000100800 */
[----:B0-----:R-:W2:Y:S04]  /*33400*/  LDL.LU R15, [R1+0x2920] ;  /* 0x00292000010f7983 */ /* 0x001ea80000300800 */
[----:B------:R-:W4:Y:S04]  /*33410*/  LDL R4, [R1+0x1438] ;  /* 0x0014380001047983 */ /* 0x000f280000100800 */
[----:B------:R-:W4:Y:S01]  /*33420*/  LDL R5, [R1+0x143c] ;  /* 0x00143c0001057983 */ /* 0x000f220000100800 */
[----:B---3--:R-:W-:-:S02]  /*33430*/  PRMT R14, RZ, 0x7610, R14 ;  /* 0x00007610ff0e7816 */ /* 0x008fc4000000000e */
[----:B----4-:R-:W-:-:S04]  /*33440*/  @!P0 LOP3.LUT R5, R5, R4, RZ, 0x3c, !PT ;  /* 0x0000000405058212 */ /* 0x010fc800078e3cff */
        /* <DEDUP_REMOVED lines=934> */
[----:B------:R-:W-:-:S02]  /*36eb0*/  PRMT R12, RZ, 0x7610, R12 ;  /* 0x00007610ff0c7816 */ /* 0x000fc4000000000c */
        /* <DEDUP_REMOVED lines=8> */
[----:B------:R-:W-:-:S02]  /*36f40*/  PRMT R15, RZ, 0x7610, R15 ;  /* 0x00007610ff0f7816 */ /* 0x000fc4000000000f */
[----:B---3--:R-:W-:-:S04]  /*36f50*/  @!P0 LOP3.LUT R5, R5, R4, RZ, 0x3c, !PT ;  /* 0x0000000405058212 */ /* 0x008fc800078e3cff */
[----:B------:R-:W-:-:S04]  /*36f60*/  @!P0 LOP3.LUT R4, R5, R4, RZ, 0x3c, !PT ;  /* 0x0000000405048212 */ /* 0x000fc800078e3cff */
[----:B------:R-:W-:-:S05]  /*36f70*/  @!P0 LOP3.LUT R5, R5, R4, RZ, 0x3c, !PT ;  /* 0x0000000405058212 */ /* 0x000fca00078e3cff */
[----:B------:R0:W3:Y:S04]  /*36f80*/  @!P0 LDG.E.U16 R15, desc[UR10][R4.64] ;  /* 0x0000000a040f8981 */ /* 0x0000e8000c1e1500 */
[----:B------:R-:W0:Y:S04]  /*36f90*/  LDL R4, [R1+0x9b0] ;  /* 0x0009b00001047983 */ /* 0x000e280000100800 */
[----:B------:R-:W0:Y:S01]  /*36fa0*/  LDL R5, [R1+0x9b4] ;  /* 0x0009b40001057983 */ /* 0x000e220000100800 */
[----:B------:R-:W-:Y:S02]  /*36fb0*/  PRMT R11, RZ, 0x7610, R11 ;  /* 0x00007610ff0b7816 */ /* 0x000fe4000000000b */
[----:B0-----:R-:W-:-:S04]  /*36fc0*/  @!P0 LOP3.LUT R5, R5, R4, RZ, 0x3c, !PT ;  /* 0x0000000405058212 */ /* 0x001fc800078e3cff */
[----:B------:R-:W-:-:S04]  /*36fd0*/  @!P0 LOP3.LUT R4, R5, R4, RZ, 0x3c, !PT ;  /* 0x0000000405048212 */ /* 0x000fc800078e3cff */
[----:B------:R-:W-:-:S05]  /*36fe0*/  @!P0 LOP3.LUT R5, R5, R4, RZ, 0x3c, !PT ;  /* 0x0000000405058212 */ /* 0x000fca00078e3cff */
[----:B------:R-:W4:Y:S04]  /*36ff0*/  @!P0 LDG.E.U16 R11, desc[UR10][R4.64] ;  /* 0x0000000a040b8981 */ /* 0x000f28000c1e1500 */
[----:B---3--:R0:W-:Y:S04]  /*37000*/  STL [R1+0xbc], R15 ;  /* 0x0000bc0f01007387 */ /* 0x0081e80000100800 */
[----:B0-----:R-:W3:Y:S04]  /*37010*/  LDL R15, [R1+0x874] ;  /* 0x00087400010f7983 */ /* 0x001ee80000100800 */
        /* <DEDUP_REMOVED lines=35> */
[----:B------:R-:W2:Y:S01]  /*37250*/  @!P0 LDG.E.U16 R7, desc[UR10][R4.64] ;  /* 0x0000000a04078981 */ /* 0x000ea2000c1e1500 */
[----:B------:R-:W-:-:S03]  /*37260*/  PRMT R14, RZ, 0x7610, R14 ;  /* 0x00007610ff0e7816 */ /* 0x000fc6000000000e */
[----:B--2---:R0:W-:Y:S04]  /*37270*/  STL [R1+0xa8], R7 ;  /* 0x0000a80701007387 */ /* 0x0041e80000100800 */
[----:B0-----:R-:W2:Y:S04]  /*37280*/  LDL.LU R7, [R1+0x2768] ;  /* 0x0027680001077983 */ /* 0x001ea80000300800 */
[----:B------:R-:W3:Y:S01]  /*37290*/  LDL R5, [R1+0x870] ;  /* 0x0008700001057983 */ /* 0x000ee20000100800 */
[----:B------:R-:W-:Y:S01]  /*372a0*/  @!P0 IMAD.MOV.U32 R4, RZ, RZ, R15 ;  /* 0x000000ffff048224 */ /* 0x000fe200078e000f */
[----:B------:R-:W-:-:S02]  /*372b0*/  PRMT R6, RZ, 0x7610, R6 ;  /* 0x00007610ff067816 */ /* 0x000fc40000000006 */
[----:B------:R-:W4:Y:S04]  /*372c0*/  LDL R15, [R1+0x730] ;  /* 0x00073000010f7983 */ /* 0x000f280000100800 */
[----:B---3--:R0:W3:Y:S04]  /*372d0*/  @!P0 LDG.E.U16 R14, desc[UR10][R4.64] ;  /* 0x0000000a040e8981 */ /* 0x0080e8000c1e1500 */
[----:B------:R-:W0:Y:S04]  /*372e0*/  LDL R4, [R1+0x830] ;  /* 0x0008300001047983 */ /* 0x000e280000100800 */
[----:B------:R-:W0:Y:S02]  /*372f0*/  LDL R5, [R1+0x834] ;  /* 0x0008340001057983 */ /* 0x000e240000100800 */
[----:B0-----:R-:W-:-:S04]  /*37300*/  @!P0 LOP3.LUT R5, R5, R4, RZ, 0x3c, !PT ;  /* 0x0000000405058212 */ /* 0x001fc800078e3cff */
[----:B------:R-:W-:-:S04]  /*37310*/  @!P0 LOP3.LUT R4, R5, R4, RZ, 0x3c, !PT ;  /* 0x0000000405048212 */ /* 0x000fc800078e3cff */
[----:B------:R-:W-:-:S05]  /*37320*/  @!P0 LOP3.LUT R5, R5, R4, RZ, 0x3c, !PT ;  /* 0x0000000405058212 */ /* 0x000fca00078e3cff */
[----:B------:R-:W2:Y:S04]  /*37330*/  @!P0 LDG.E.U16 R6, desc[UR10][R4.64] ;  /* 0x0000000a04068981 */ /* 0x000ea8000c1e1500 */
[----:B---3--:R0:W-:Y:S04]  /*37340*/  STL [R1+0xa4], R14 ;  /* 0x0000a40e01007387 */ /* 0x0081e80000100800 */
[----:B0-----:R-:W3:Y:S04]  /*37350*/  LDL R14, [R1+0x734] ;  /* 0x00073400010e7983 */ /* 0x001ee80000100800 */
        /* <DEDUP_REMOVED lines=9> */
[----:B------:R-:W3:Y:S04]  /*373f0*/  LDL R4, [R1+0x7b0] ;  /* 0x0007b00001047983 */ /* 0x000ee80000100800 */
[----:B------:R-:W3:Y:S01]  /*37400*/  LDL R5, [R1+0x7b4] ;  /* 0x0007b40001057983 */ /* 0x000ee20000100800 */
[----:B------:R-:W-:-:S03]  /*37410*/  PRMT R12, RZ, 0x7610, R12 ;  /* 0x00007610ff0c7816 */ /* 0x000fc6000000000c */
[----:B----4-:R-:W-:Y:S01]  /*37420*/  STL [R1+0x26a4], R13 ;  /* 0x0026a40d01007387 */ /* 0x010fe20000100800 */
        /* <DEDUP_REMOVED lines=10> */
[----:B------:R0:W4:Y:S01]  /*374d0*/  @!P0 LDG.E.U16 R11, desc[UR10][R4.64] ;  /* 0x0000000a040b8981 */ /* 0x000122000c1e1500 */
[----:B------:R-:W-:-:S03]  /*374e0*/  PRMT R10, RZ, 0x7610, R10 ;  /* 0x00007610ff0a7816 */ /* 0x000fc6000000000a */
[----:B---3--:R-:W-:Y:S01]  /*374f0*/  STL [R1+0x26a8], R12 ;  /* 0x0026a80c01007387 */ /* 0x008fe20000100800 */
[----:B0-----:R-:W-:Y:S02]  /*37500*/  @!P0 IMAD.MOV.U32 R4, RZ, RZ, R14 ;  /* 0x000000ffff048224 */ /* 0x001fe400078e000e */
[----:B------:R-:W-:-:S05]  /*37510*/  @!P0 IMAD.MOV.U32 R5, RZ, RZ, R15 ;  /* 0x000000ffff058224 */ /* 0x000fca00078e000f */
[----:B------:R-:W3:Y:S04]  /*37520*/  @!P0 LDG.E.U16 R10, desc[UR10][R4.64] ;  /* 0x0000000a040a8981 */ /* 0x000ee8000c1e1500 */
[----:B----4-:R-:W-:Y:S04]  /*37530*/  STL [R1+0x26ac], R11 ;  /* 0x0026ac0b01007387 */ /* 0x010fe80000100800 */
[----:B------:R-:W4:Y:S04]  /*37540*/  LDL R4, [R1+0x6f0] ;  /* 0x0006f00001047983 */ /* 0x000f280000100800 */
[----:B------:R-:W4:Y:S01]  /*37550*/  LDL R5, [R1+0x6f4] ;  /* 0x0006f40001057983 */ /* 0x000f220000100800 */
[----:B------:R-:W-:-:S03]  /*37560*/  PRMT R9, RZ, 0x7610, R9 ;  /* 0x00007610ff097816 */ /* 0x000fc60000000009 */
[----:B------:R-:W2:Y:S04]  /*37570*/  LDL R15, [R1+0x15b0] ;  /* 0x0015b000010f7983 */ /* 0x000ea80000100800 */
[----:B------:R-:W2:Y:S04]  /*37580*/  LDL R14, [R1+0x15ec] ;  /* 0x0015ec00010e7983 */ /* 0x000ea80000100800 */
[----:B---3--:R-:W-:Y:S01]  /*37590*/  STL [R1+0x26b0], R10 ;  /* 0x0026b00a01007387 */ /* 0x008fe20000100800 */
[----:B----4-:R-:W-:-:S04]  /*375a0*/  @!P0 LOP3.LUT R5, R5, R4, RZ, 0x3c, !PT ;  /* 0x0000000405058212 */ /* 0x010fc800078e3cff */
[----:B------:R-:W-:-:S04]  /*375b0*/  @!P0 LOP3.LUT R4, R5, R4, RZ, 0x3c, !PT ;  /* 0x0000000405048212 */ /* 0x000fc800078e3cff */
[----:B------:R-:W-:-:S05]  /*375c0*/  @!P0 LOP3.LUT R5, R5, R4, RZ, 0x3c, !PT ;  /* 0x0000000405058212 */ /* 0x000fca00078e3cff */
[----:B------:R-:W3:Y:S04]  /*375d0*/  @!P0 LDG.E.U16 R9, desc[UR10][R4.64] ;  /* 0x0000000a04098981 */ /* 0x000ee8000c1e1500 */
[----:B------:R-:W4:Y:S04]  /*375e0*/  LDL R4, [R1+0x6b0] ;  /* 0x0006b00001047983 */ /* 0x000f280000100800 */
[----:B------:R-:W4:Y:S01]  /*375f0*/  LDL R5, [R1+0x6b4] ;  /* 0x0006b40001057983 */ /* 0x000f220000100800 */
[----:B------:R-:W-:-:S03]  /*37600*/  PRMT R8, RZ, 0x7610, R8 ;  /* 0x00007610ff087816 */ /* 0x000fc60000000008 */
        /* <DEDUP_REMOVED lines=19> */
[----:B------:R-:W4:Y:S01]  /*37740*/  @!P0 LDG.E.U16 R7, desc[UR10][R4.64] ;  /* 0x0000000a04078981 */ /* 0x000f22000c1e1500 */
[----:B--2---:R-:W-:-:S03]  /*37750*/  PRMT R6, RZ, 0x7610, R6 ;  /* 0x00007610ff067816 */ /* 0x004fc60000000006 */
[----:B---3--:R-:W-:Y:S04]  /*37760*/  STL [R1+0x26bc], R0 ;  /* 0x0026bc0001007387 */ /* 0x008fe80000100800 */
[----:B------:R-:W2:Y:S04]  /*37770*/  @!P0 LDG.E.U16 R6, desc[UR10][R14.64] ;  /* 0x0000000a0e068981 */ /* 0x000ea8000c1e1500 */
[----:B----4-:R-:W-:Y:S04]  /*37780*/  STL [R1+0x26c0], R7 ;  /* 0x0026c00701007387 */ /* 0x010fe80000100800 */
[----:B------:R-:W3:Y:S04]  /*37790*/  LDL R14, [R1+0x15f0] ;  /* 0x0015f000010e7983 */ /* 0x000ee80000100800 */
[----:B------:R-:W3:Y:S01]  /*377a0*/  LDL R15, [R1+0x1640] ;  /* 0x00164000010f7983 */ /* 0x000ee20000100800 */
[----:B------:R-:W-:-:S03]  /*377b0*/  PRMT R5, RZ, 0x7610, R5 ;  /* 0x00007610ff057816 */ /* 0x000fc60000000005 */
[----:B--2---:R-:W-:Y:S01]  /*377c0*/  STL [R1+0x26c4], R6 ;  /* 0x0026c40601007387 */ /* 0x004fe20000100800 */
[----:B---3--:R-:W-:-:S04]  /*377d0*/  @!P0 LOP3.LUT R15, R15, R14, RZ, 0x3c, !PT ;  /* 0x0000000e0f0f8212 */ /* 0x008fc800078e3cff */
[----:B------:R-:W-:-:S04]  /*377e0*/  @!P0 LOP3.LUT R14, R15, R14, RZ, 0x3c, !PT ;  /* 0x0000000e0f0e8212 */ /* 0x000fc800078e3cff */
[----:B------:R-:W-:-:S05]  /*377f0*/  @!P0 LOP3.LUT R15, R15, R14, RZ, 0x3c, !PT ;  /* 0x0000000e0f0f8212 */ /* 0x000fca00078e3cff */
[----:B------:R0:W2:Y:S04]  /*37800*/  @!P0 LDG.E.U16 R5, desc[UR10][R14.64] ;  /* 0x0000000a0e058981 */ /* 0x0000a8000c1e1500 */
[----:B------:R-:W0:Y:S04]  /*37810*/  LDL R14, [R1+0x65c] ;  /* 0x00065c00010e7983 */ /* 0x000e280000100800 */
[----:B------:R-:W0:Y:S01]  /*37820*/  LDL R15, [R1+0x1554] ;  /* 0x00155400010f7983 */ /* 0x000e220000100800 */
[----:B------:R-:W-:Y:S02]  /*37830*/  PRMT R29, RZ, 0x7610, R29 ;  /* 0x00007610ff1d7816 */ /* 0x000fe4000000001d */
[----:B0-----:R-:W-:-:S04]  /*37840*/  @!P0 LOP3.LUT R15, R15, R14, RZ, 0x3c, !PT ;  /* 0x0000000e0f0f8212 */ /* 0x001fc800078e3cff */
[----:B------:R-:W-:-:S04]  /*37850*/  @!P0 LOP3.LUT R14, R15, R14, RZ, 0x3c, !PT ;  /* 0x0000000e0f0e8212 */ /* 0x000fc800078e3cff */
[----:B------:R-:W-:-:S05]  /*37860*/  @!P0 LOP3.LUT R15, R15, R14, RZ, 0x3c, !PT ;  /* 0x0000000e0f0f8212 */ /* 0x000fca00078e3cff */
[----:B------:R-:W3:Y:S04]  /*37870*/  @!P0 LDG.E.U16 R29, desc[UR10][R14.64] ;  /* 0x0000000a0e1d8981 */ /* 0x000ee8000c1e1500 */
[----:B--2---:R-:W-:Y:S04]  /*37880*/  STL [R1+0x26c8], R5 ;  /* 0x0026c80501007387 */ /* 0x004fe80000100800 */
[----:B---3--:R0:W-:Y:S04]  /*37890*/  STL [R1+0x9c], R29 ;  /* 0x00009c1d01007387 */ /* 0x0081e80000100800 */
        /* <DEDUP_REMOVED lines=151> */
[----:B------:R0:W4:Y:S04]  /*38210*/  @!P0 LDG.E.U16 R13, desc[UR10][R14.64] ;  /* 0x0000000a0e0d8981 */ /* 0x000128000c1e1500 */
[----:B------:R-:W0:Y:S04]  /*38220*/  LDL R14, [R1+0x10e8] ;  /* 0x0010e800010e7983 */ /* 0x000e280000100800 */
[----:B------:R-:W0:Y:S01]  /*38230*/  LDL R15, [R1+0x10ec] ;  /* 0x0010ec00010f7983 */ /* 0x000e220000100800 */
[----:B---3--:R-:W-:Y:S02]  /*38240*/  PRMT R28, RZ, 0x7610, R28 ;  /* 0x00007610ff1c7816 */ /* 0x008fe4000000001c */
[----:B0-----:R-:W-:-:S04]  /*38250*/  @!P0 LOP3.LUT R15, R15, R14, RZ, 0x3c, !PT ;  /* 0x0000000e0f0f8212 */ /* 0x001fc800078e3cff */
[----:B------:R-:W-:-:S04]  /*38260*/  @!P0 LOP3.LUT R14, R15, R14, RZ, 0x3c, !PT ;  /* 0x0000000e0f0e8212 */ /* 0x000fc800078e3cff */
[----:B------:R-:W-:-:S05]  /*38270*/  @!P0 LOP3.LUT R15, R15, R14, RZ, 0x3c, !PT ;  /* 0x0000000e0f0f8212 */ /* 0x000fca00078e3cff */
[----:B------:R-:W3:Y:S04]  /*38280*/  @!P0 LDG.E.U16 R28, desc[UR10][R14.64] ;  /* 0x0000000a0e1c8981 */ /* 0x000ee8000c1e1500 */
[----:B----4-:R0:W-:Y:S04]  /*38290*/  STL [R1+0x58], R13 ;  /* 0x0000580d01007387 */ /* 0x0101e80000100800 */
[----:B0-----:R-:W4:Y:S04]  /*382a0*/  LDL R13, [R1+0xfac] ;  /* 0x000fac00010d7983 */ /* 0x001f280000100800 */
        /* <DEDUP_REMOVED lines=84> */
[----:B------:R-:W-:Y:S02]  /*387f0*/  PRMT R16, RZ, 0x7610, R16 ;  /* 0x00007610ff107816 */ /* 0x000fe40000000010 */
[----:B----4-:R-:W-:-:S04]  /*38800*/  @!P0 LOP3.LUT R15, R15, R14, RZ, 0x3c, !PT ;  /* 0x0000000e0f0f8212 */ /* 0x010fc800078e3cff */
[----:B------:R-:W-:-:S04]  /*38810*/  @!P0 LOP3.LUT R14, R15, R14, RZ, 0x3c, !PT ;  /* 0x0000000e0f0e8212 */ /* 0x000fc800078e3cff */
[----:B------:R-:W-:-:S05]  /*38820*/  @!P0 LOP3.LUT R15, R15, R14, RZ, 0x3c, !PT ;  /* 0x0000000e0f0f8212 */ /* 0x000fca00078e3cff */
[----:B------:R0:W4:Y:S02]  /*38830*/  @!P0 LDG.E.U16 R8, desc[UR10][R14.64] ;  /* 0x0000000a0e088981 */ /* 0x000124000c1e1500 */
[----:B0-----:R-:W-:Y:S02]  /*38840*/  @!P0 IMAD.MOV.U32 R14, RZ, RZ, R11 ;  /* 0x000000ffff0e8224 */ /* 0x001fe400078e000b */
[----:B------:R-:W-:-:S05]  /*38850*/  @!P0 IMAD.MOV.U32 R15, RZ, RZ, R13 ;  /* 0x000000ffff0f8224 */ /* 0x000fca00078e000d */
[----:B------:R-:W3:Y:S04]  /*38860*/  @!P0 LDG.E.U16 R16, desc[UR10][R14.64] ;  /* 0x0000000a0e108981 */ /* 0x000ee8000c1e1500 */
[----:B----4-:R0:W-:Y:S04]  /*38870*/  STL [R1+0x2c], R8 ;  /* 0x00002c0801007387 */ /* 0x0101e80000100800 */
[----:B------:R-:W4:Y:S04]  /*38880*/  LDL R13, [R1+0xce8] ;  /* 0x000ce800010d7983 */ /* 0x000f280000100800 */
[----:B------:R-:W2:Y:S04]  /*38890*/  LDL R11, [R1+0xcec] ;  /* 0x000cec00010b7983 */ /* 0x000ea80000100800 */
[----:B0-----:R-:W4:Y:S04]  /*388a0*/  LDL R8, [R1+0xd2c] ;  /* 0x000d2c0001087983 */ /* 0x001f280000100800 */
        /* <DEDUP_REMOVED lines=20> */
[----:B------:R-:W-:Y:S02]  /*389f0*/  PRMT R20, RZ, 0x7610, R20 ;  /* 0x00007610ff147816 */ /* 0x000fe40000000014 */
        /* <DEDUP_REMOVED lines=8> */
[----:B------:R-:W2:Y:S01]  /*38a80*/  LDL R15, [R1+0xd28] ;  /* 0x000d2800010f7983 */ /* 0x000ea20000100800 */
[----:B------:R-:W-:Y:S01]  /*38a90*/  PRMT R21, RZ, 0x7610, R21 ;  /* 0x00007610ff157816 */ /* 0x000fe20000000015 */
[----:B------:R-:W-:Y:S01]  /*38aa0*/  @!P0 IMAD.MOV.U32 R14, RZ, RZ, R8 ;  /* 0x000000ffff0e8224 */ /* 0x000fe200078e0008 */
[----:B------:R-:W-:Y:S01]  /*38ab0*/  PRMT R6, RZ, 0x7610, R6 ;  /* 0x00007610ff067816 */ /* 0x000fe20000000006 */
[----:B------:R-:W3:Y:S04]  /*38ac0*/  LDL R8, [R1+0xc2c] ;  /* 0x000c2c0001087983 */ /* 0x000ee80000100800 */
[----:B--2---:R0:W2:Y:S02]  /*38ad0*/  @!P0 LDG.E.U16 R21, desc[UR10][R14.64] ;  /* 0x0000000a0e158981 */ /* 0x0040a4000c1e1500 */
[----:B0-----:R-:W-:-:S02]  /*38ae0*/  @!P0 IMAD.MOV.U32 R14, RZ, RZ, R11 ;  /* 0x000000ffff0e8224 */ /* 0x001fc400078e000b */
[----:B------:R-:W-:-:S05]  /*38af0*/  @!P0 IMAD.MOV.U32 R15, RZ, RZ, R13 ;  /* 0x000000ffff0f8224 */ /* 0x000fca00078e000d */
[----:B------:R0:W4:Y:S04]  /*38b00*/  @!P0 LDG.E.U16 R6, desc[UR10][R14.64] ;  /* 0x0000000a0e068981 */ /* 0x000128000c1e1500 */
[----:B--2---:R1:W-:Y:S04]  /*38b10*/  STL [R1+0x18], R21 ;  /* 0x0000181501007387 */ /* 0x0043e80000100800 */
[----:B-1----:R-:W2:Y:S04]  /*38b20*/  LDL.LU R21, [R1+0x26ec] ;  /* 0x0026ec0001157983 */ /* 0x002ea80000300800 */
[----:B------:R-:W0:Y:S04]  /*38b30*/  LDL R14, [R1+0xca8] ;  /* 0x000ca800010e7983 */ /* 0x000e280000100800 */
[----:B------:R-:W0:Y:S01]  /*38b40*/  LDL R15, [R1+0xcac] ;  /* 0x000cac00010f7983 */ /* 0x000e220000100800 */
[----:B------:R-:W-:-:S03]  /*38b50*/  PRMT R22, RZ, 0x7610, R22 ;  /* 0x00007610ff167816 */ /* 0x000fc60000000016 */
[----:B------:R-:W2:Y:S04]  /*38b60*/  LDL R13, [R1+0xbec] ;  /* 0x000bec00010d7983 */ /* 0x000ea80000100800 */
[----:B------:R-:W2:Y:S01]  /*38b70*/  LDL R11, [R1+0xba8] ;  /* 0x000ba800010b7983 */ /* 0x000ea20000100800 */
        /* <DEDUP_REMOVED lines=13> */
[----:B--2---:R0:W2:Y:S04]  /*38c50*/  @!P0 LDG.E.U16 R9, desc[UR10][R14.64] ;  /* 0x0000000a0e098981 */ /* 0x0040a8000c1e1500 */
[----:B------:R-:W4:Y:S01]  /*38c60*/  LDL R15, [R1+0xc28] ;  /* 0x000c2800010f7983 */ /* 0x000f220000100800 */
[----:B0-----:R-:W-:-:S03]  /*38c70*/  @!P0 IMAD.MOV.U32 R14, RZ, RZ, R8 ;  /* 0x000000ffff0e8224 */ /* 0x001fc600078e0008 */
[----:B--2---:R0:W-:Y:S01]  /*38c80*/  STL [R1+0xc], R9 ;  /* 0x00000c0901007387 */ /* 0x0041e20000100800 */
[----:B------:R-:W-:Y:S02]  /*38c90*/  PRMT R12, RZ, 0x7610, R12 ;  /* 0x00007610ff0c7816 */ /* 0x000fe4000000000c */
[----:B------:R-:W-:Y:S02]  /*38ca0*/  PRMT R5, RZ, 0x7610, R5 ;  /* 0x00007610ff057816 */ /* 0x000fe40000000005 */
[----:B------:R-:W-:Y:S01]  /*38cb0*/  PRMT R29, RZ, 0x7610, R29 ;  /* 0x00007610ff1d7816 */ /* 0x000fe2000000001d */
[----:B------:R-:W2:Y:S04]  /*38cc0*/  LDL R8, [R1+0xb28] ;  /* 0x000b280001087983 */ /* 0x000ea80000100800 */
[----:B----4-:R1:W4:Y:S04]  /*38cd0*/  @!P0 LDG.E.U16 R7, desc[UR10][R14.64] ;  /* 0x0000000a0e078981 */ /* 0x010328000c1e1500 */
[----:B0-----:R-:W3:Y:S04]  /*38ce0*/  LDL R9, [R1+0xb6c] ;  /* 0x000b6c0001097983 */ /* 0x001ee80000100800 */
[----:B------:R-:W2:Y:S01]  /*38cf0*/  LDL R15, [R1+0xbe8] ;  /* 0x000be800010f7983 */ /* 0x000ea20000100800 */
[----:B-1----:R-:W-:-:S05]  /*38d00*/  @!P0 IMAD.MOV.U32 R14, RZ, RZ, R13 ;  /* 0x000000ffff0e8224 */ /* 0x002fca00078e000d */
[----:B--2---:R0:W2:Y:S02]  /*38d10*/  @!P0 LDG.E.U16 R12, desc[UR10][R14.64] ;  /* 0x0000000a0e0c8981 */ /* 0x0040a4000c1e1500 */
[----:B0-----:R-:W-:Y:S02]  /*38d20*/  @!P0 IMAD.MOV.U32 R14, RZ, RZ, R6 ;  /* 0x000000ffff0e8224 */ /* 0x001fe400078e0006 */
[----:B------:R-:W-:-:S05]  /*38d30*/  @!P0 IMAD.MOV.U32 R15, RZ, RZ, R11 ;  /* 0x000000ffff0f8224 */ /* 0x000fca00078e000b */
[----:B------:R3:W2:Y:S04]  /*38d40*/  @!P0 LDG.E.U16 R5, desc[UR10][R14.64] ;  /* 0x0000000a0e058981 */ /* 0x0006a8000c1e1500 */
[----:B----4-:R0:W-:Y:S01]  /*38d50*/  STL [R1+0x8], R7 ;  /* 0x0000080701007387 */ /* 0x0101e20000100800 */
[----:B---3--:R-:W-:Y:S02]  /*38d60*/  @!P0 IMAD.MOV.U32 R14, RZ, RZ, R9 ;  /* 0x000000ffff0e8224 */ /* 0x008fe400078e0009 */
[----:B------:R-:W-:Y:S01]  /*38d70*/  @!P0 IMAD.MOV.U32 R15, RZ, RZ, R10 ;  /* 0x000000ffff0f8224 */ /* 0x000fe200078e000a */
[----:B0-----:R-:W3:Y:S04]  /*38d80*/  LDL R7, [R1+0xb2c] ;  /* 0x000b2c0001077983 */ /* 0x001ee80000100800 */
[----:B------:R0:W4:Y:S02]  /*38d90*/  @!P0 LDG.E.U16 R29, desc[UR10][R14.64] ;  /* 0x0000000a0e1d8981 */ /* 0x000124000c1e1500 */
[----:B0-----:R-:W-:-:S02]  /*38da0*/  @!P0 IMAD.MOV.U32 R15, RZ, RZ, R8 ;  /* 0x000000ffff0f8224 */ /* 0x001fc400078e0008 */
[----:B--2---:R0:W-:Y:S04]  /*38db0*/  STL [R1+0x4], R12 ;  /* 0x0000040c01007387 */ /* 0x0041e80000100800 */
[----:B------:R-:W2:Y:S04]  /*38dc0*/  LDL R11, [R1+0xaec] ;  /* 0x000aec00010b7983 */ /* 0x000ea80000100800 */
[----:B------:R-:W2:Y:S04]  /*38dd0*/  LDL R6, [R1+0xaa8] ;  /* 0x000aa80001067983 */ /* 0x000ea80000100800 */
[----:B0-----:R-:W2:Y:S04]  /*38de0*/  LDL R12, [R1+0xae8] ;  /* 0x000ae800010c7983 */ /* 0x001ea80000100800 */
[----:B------:R0:W-:Y:S04]  /*38df0*/  STL [R1], R5 ;  /* 0x0000000501007387 */ /* 0x0001e80000100800 */
[----:B------:R-:W2:Y:S04]  /*38e00*/  LDL R10, [R1+0xa68] ;  /* 0x000a6800010a7983 */ /* 0x000ea80000100800 */
[----:B------:R-:W2:Y:S04]  /*38e10*/  LDL R9, [R1+0xa6c] ;  /* 0x000a6c0001097983 */ /* 0x000ea80000100800 */
[----:B0-----:R-:W2:Y:S01]  /*38e20*/  LDL R5, [R1+0xaac] ;  /* 0x000aac0001057983 */ /* 0x001ea20000100800 */
[----:B---3--:R-:W-:-:S03]  /*38e30*/  @!P0 IMAD.MOV.U32 R14, RZ, RZ, R7 ;  /* 0x000000ffff0e8224 */ /* 0x008fc600078e0007 */
[----:B----4-:R-:W-:Y:S04]  /*38e40*/  STL [R1+0x262c], R29 ;  /* 0x00262c1d01007387 */ /* 0x010fe80000100800 */
[----:B------:R-:W3:Y:S04]  /*38e50*/  LDL R8, [R1+0xa28] ;  /* 0x000a280001087983 */ /* 0x000ee80000100800 */
[----:B------:R-:W4:Y:S01]  /*38e60*/  LDL R7, [R1+0xa2c] ;  /* 0x000a2c0001077983 */ /* 0x000f220000100800 */
[----:B------:R-:W-:Y:S02]  /*38e70*/  PRMT R28, RZ, 0x7610, R28 ;  /* 0x00007610ff1c7816 */ /* 0x000fe4000000001c */
[----:B------:R-:W-:-:S04]  /*38e80*/  PRMT R27, RZ, 0x7610, R27 ;  /* 0x00007610ff1b7816 */ /* 0x000fc8000000001b */
[----:B------:R2:W3:Y:S01]  /*38e90*/  @!P0 LDG.E.U16 R28, desc[UR10][R14.64] ;  /* 0x0000000a0e1c8981 */ /* 0x0004e2000c1e1500 */
[----:B------:R-:W-:Y:S02]  /*38ea0*/  PRMT R26, RZ, 0x7610, R26 ;  /* 0x00007610ff1a7816 */ /* 0x000fe4000000001a */
[----:B------:R-:W-:Y:S02]  /*38eb0*/  PRMT R25, RZ, 0x7610, R25 ;  /* 0x00007610ff197816 */ /* 0x000fe40000000019 */
[----:B------:R-:W-:Y:S01]  /*38ec0*/  PRMT R24, RZ, 0x7610, R24 ;  /* 0x00007610ff187816 */ /* 0x000fe20000000018 */
[----:B--2---:R-:W-:Y:S02]  /*38ed0*/  @!P0 IMAD.MOV.U32 R14, RZ, RZ, R11 ;  /* 0x000000ffff0e8224 */ /* 0x004fe400078e000b */
[----:B------:R-:W-:-:S05]  /*38ee0*/  @!P0 IMAD.MOV.U32 R15, RZ, RZ, R12 ;  /* 0x000000ffff0f8224 */ /* 0x000fca00078e000c */
[----:B------:R0:W2:Y:S02]  /*38ef0*/  @!P0 LDG.E.U16 R27, desc[UR10][R14.64] ;  /* 0x0000000a0e1b8981 */ /* 0x0000a4000c1e1500 */
[----:B0-----:R-:W-:Y:S02]  /*38f00*/  @!P0 IMAD.MOV.U32 R15, RZ, RZ, R6 ;  /* 0x000000ffff0f8224 */ /* 0x001fe400078e0006 */
[----:B------:R-:W-:-:S05]  /*38f10*/  @!P0 IMAD.MOV.U32 R14, RZ, RZ, R5 ;  /* 0x000000ffff0e8224 */ /* 0x000fca00078e0005 */
[----:B------:R0:W2:Y:S02]  /*38f20*/  @!P0 LDG.E.U16 R26, desc[UR10][R14.64] ;  /* 0x0000000a0e1a8981 */ /* 0x0000a4000c1e1500 */
[----:B0-----:R-:W-:Y:S02]  /*38f30*/  @!P0 IMAD.MOV.U32 R14, RZ, RZ, R9 ;  /* 0x000000ffff0e8224 */ /* 0x001fe400078e0009 */
[----:B------:R-:W-:-:S05]  /*38f40*/  @!P0 IMAD.MOV.U32 R15, RZ, RZ, R10 ;  /* 0x000000ffff0f8224 */ /* 0x000fca00078e000a */
[----:B------:R4:W2:Y:S02]  /*38f50*/  @!P0 LDG.E.U16 R25, desc[UR10][R14.64] ;  /* 0x0000000a0e198981 */ /* 0x0008a4000c1e1500 */
[----:B----4-:R-:W-:Y:S02]  /*38f60*/  @!P0 IMAD.MOV.U32 R14, RZ, RZ, R7 ;  /* 0x000000ffff0e8224 */ /* 0x010fe400078e0007 */
[----:B---3--:R-:W-:-:S05]  /*38f70*/  @!P0 IMAD.MOV.U32 R15, RZ, RZ, R8 ;  /* 0x000000ffff0f8224 */ /* 0x008fca00078e0008 */
[----:B------:R-:W3:Y:S04]  /*38f80*/  @!P0 LDG.E.U16 R24, desc[UR10][R14.64] ;  /* 0x0000000a0e188981 */ /* 0x000ee8000c1e1500 */
[----:B------:R-:W-:Y:S04]  /*38f90*/  STL [R1+0x2630], R28 ;  /* 0x0026301c01007387 */ /* 0x000fe80000100800 */
[----:B--2---:R-:W-:Y:S04]  /*38fa0*/  STL [R1+0x2634], R27 ;  /* 0x0026341b01007387 */ /* 0x004fe80000100800 */
[----:B------:R-:W2:Y:S04]  /*38fb0*/  LDL R6, [R1+0x9e8] ;  /* 0x0009e80001067983 */ /* 0x000ea80000100800 */
[----:B------:R-:W4:Y:S04]  /*38fc0*/  LDL R5, [R1+0x9ec] ;  /* 0x0009ec0001057983 */ /* 0x000f280000100800 */
[----:B------:R0:W-:Y:S04]  /*38fd0*/  STL [R1+0x2638], R26 ;  /* 0x0026381a01007387 */ /* 0x0001e80000100800 */
[----:B------:R-:W4:Y:S04]  /*38fe0*/  LDL R13, [R1+0x9ac] ;  /* 0x0009ac00010d7983 */ /* 0x000f280000100800 */
[----:B0-----:R-:W4:Y:S04]  /*38ff0*/  LDL R26, [R1+0x9a8] ;  /* 0x0009a800011a7983 */ /* 0x001f280000100800 */
[----:B------:R-:W-:Y:S04]  /*39000*/  STL [R1+0x263c], R25 ;  /* 0x00263c1901007387 */ /* 0x000fe80000100800 */
[----:B------:R-:W4:Y:S04]  /*39010*/  LDL R12, [R1+0x968] ;  /* 0x00096800010c7983 */ /* 0x000f280000100800 */
[----:B------:R-:W4:Y:S04]  /*39020*/  LDL R11, [R1+0x96c] ;  /* 0x00096c00010b7983 */ /* 0x000f280000100800 */
[----:B------:R-:W4:Y:S04]  /*39030*/  LDL R10, [R1+0x928] ;  /* 0x00092800010a7983 */ /* 0x000f280000100800 */
[----:B------:R-:W4:Y:S04]  /*39040*/  LDL R9, [R1+0x92c] ;  /* 0x00092c0001097983 */ /* 0x000f280000100800 */
[----:B---3--:R-:W-:Y:S04]  /*39050*/  STL [R1+0x2640], R24 ;  /* 0x0026401801007387 */ /* 0x008fe80000100800 */
[----:B------:R-:W3:Y:S04]  /*39060*/  LDL R8, [R1+0x8e8] ;  /* 0x0008e80001087983 */ /* 0x000ee80000100800 */
[----:B------:R-:W3:Y:S01]  /*39070*/  LDL R7, [R1+0x8ec] ;  /* 0x0008ec0001077983 */ /* 0x000ee20000100800 */
[----:B------:R-:W-:-:S02]  /*39080*/  PRMT R23, RZ, 0x7610, R23 ;  /* 0x00007610ff177816 */ /* 0x000fc40000000017 */
[----:B------:R-:W-:Y:S02]  /*39090*/  PRMT R19, RZ, 0x7610, R19 ;  /* 0x00007610ff137816 */ /* 0x000fe40000000013 */
[----:B------:R-:W-:Y:S02]  /*390a0*/  PRMT R4, RZ, 0x7610, R4 ;  /* 0x00007610ff047816 */ /* 0x000fe40000000004 */
[----:B------:R-:W-:Y:S02]  /*390b0*/  PRMT R3, RZ, 0x7610, R3 ;  /* 0x00007610ff037816 */ /* 0x000fe40000000003 */
[----:B------:R-:W-:Y:S01]  /*390c0*/  PRMT R16, RZ, 0x7610, R16 ;  /* 0x00007610ff107816 */ /* 0x000fe20000000010 */
[----:B--2---:R-:W-:Y:S02]  /*390d0*/  @!P0 IMAD.MOV.U32 R15, RZ, RZ, R6 ;  /* 0x000000ffff0f8224 */ /* 0x004fe400078e0006 */
[----:B----4-:R-:W-:Y:S01]  /*390e0*/  @!P0 IMAD.MOV.U32 R14, RZ, RZ, R5 ;  /* 0x000000ffff0e8224 */ /* 0x010fe200078e0005 */
[----:B------:R-:W2:Y:S04]  /*390f0*/  LDL R6, [R1+0x8a8] ;  /* 0x0008a80001067983 */ /* 0x000ea80000100800 */
[----:B------:R-:W4:Y:S04]  /*39100*/  LDL R5, [R1+0x8ac] ;  /* 0x0008ac0001057983 */ /* 0x000f280000100800 */
[----:B------:R0:W2:Y:S02]  /*39110*/  @!P0 LDG.E.U16 R23, desc[UR10][R14.64] ;  /* 0x0000000a0e178981 */ /* 0x0000a4000c1e1500 */
[----:B0-----:R-:W-:-:S02]  /*39120*/  @!P0 IMAD.MOV.U32 R14, RZ, RZ, R13 ;  /* 0x000000ffff0e8224 */ /* 0x001fc400078e000d */
[----:B------:R-:W-:-:S05]  /*39130*/  @!P0 IMAD.MOV.U32 R15, RZ, RZ, R26 ;  /* 0x000000ffff0f8224 */ /* 0x000fca00078e001a */
[----:B------:R0:W4:Y:S02]  /*39140*/  @!P0 LDG.E.U16 R19, desc[UR10][R14.64] ;  /* 0x0000000a0e138981 */ /* 0x000124000c1e1500 */
[----:B0-----:R-:W-:Y:S02]  /*39150*/  @!P0 IMAD.MOV.U32 R14, RZ, RZ, R11 ;  /* 0x000000ffff0e8224 */ /* 0x001fe400078e000b */
[----:B------:R-:W-:-:S05]  /*39160*/  @!P0 IMAD.MOV.U32 R15, RZ, RZ, R12 ;  /* 0x000000ffff0f8224 */ /* 0x000fca00078e000c */
[----:B------:R0:W4:Y:S02]  /*39170*/  @!P0 LDG.E.U16 R4, desc[UR10][R14.64] ;  /* 0x0000000a0e048981 */ /* 0x000124000c1e1500 */
[----:B0-----:R-:W-:Y:S02]  /*39180*/  @!P0 IMAD.MOV.U32 R14, RZ, RZ, R9 ;  /* 0x000000ffff0e8224 */ /* 0x001fe400078e0009 */
[----:B------:R-:W-:-:S05]  /*39190*/  @!P0 IMAD.MOV.U32 R15, RZ, RZ, R10 ;  /* 0x000000ffff0f8224 */ /* 0x000fca00078e000a */
[----:B------:R3:W4:Y:S02]  /*391a0*/  @!P0 LDG.E.U16 R3, desc[UR10][R14.64] ;  /* 0x0000000a0e038981 */ /* 0x000724000c1e1500 */
[----:B---3--:R-:W-:Y:S02]  /*391b0*/  @!P0 IMAD.MOV.U32 R14, RZ, RZ, R7 ;  /* 0x000000ffff0e8224 */ /* 0x008fe400078e0007 */
[----:B------:R-:W-:-:S05]  /*391c0*/  @!P0 IMAD.MOV.U32 R15, RZ, RZ, R8 ;  /* 0x000000ffff0f8224 */ /* 0x000fca00078e0008 */
[----:B------:R-:W3:Y:S04]  /*391d0*/  @!P0 LDG.E.U16 R16, desc[UR10][R14.64] ;  /* 0x0000000a0e108981 */ /* 0x000ee8000c1e1500 */
[----:B--2---:R0:W-:Y:S04]  /*391e0*/  STL [R1+0x2644], R23 ;  /* 0x0026441701007387 */ /* 0x0041e80000100800 */
[----:B----4-:R1:W-:Y:S04]  /*391f0*/  STL [R1+0x2648], R19 ;  /* 0x0026481301007387 */ /* 0x0103e80000100800 */
[----:B------:R2:W-:Y:S04]  /*39200*/  STL [R1+0x264c], R4 ;  /* 0x00264c0401007387 */ /* 0x0005e80000100800 */
[----:B------:R4:W-:Y:S04]  /*39210*/  STL [R1+0x2650], R3 ;  /* 0x0026500301007387 */ /* 0x0009e80000100800 */
[----:B---3--:R3:W-:Y:S04]  /*39220*/  STL [R1+0x2654], R16 ;  /* 0x0026541001007387 */ /* 0x0087e80000100800 */
[----:B0-----:R-:W3:Y:S04]  /*39230*/  LDL R23, [R1+0x868] ;  /* 0x0008680001177983 */ /* 0x001ee80000100800 */
[----:B-1----:R-:W3:Y:S04]  /*39240*/  LDL R19, [R1+0x86c] ;  /* 0x00086c0001137983 */ /* 0x002ee80000100800 */
[----:B------:R-:W3:Y:S04]  /*39250*/  LDL R11, [R1+0x82c] ;  /* 0x00082c00010b7983 */ /* 0x000ee80000100800 */
[----:B--2---:R-:W2:Y:S04]  /*39260*/  LDL R4, [R1+0x7e8] ;  /* 0x0007e80001047983 */ /* 0x004ea80000100800 */
[----:B----4-:R-:W4:Y:S04]  /*39270*/  LDL R3, [R1+0x7ec] ;  /* 0x0007ec0001037983 */ /* 0x010f280000100800 */
[----:B---3--:R-:W3:Y:S01]  /*39280*/  LDL R16, [R1+0x828] ;  /* 0x0008280001107983 */ /* 0x008ee20000100800 */
[----:B------:R-:W-:Y:S01]  /*39290*/  PRMT R18, RZ, 0x7610, R18 ;  /* 0x00007610ff127816 */ /* 0x000fe20000000012 */
[----:B------:R-:W-:-:S02]  /*392a0*/  @!P0 IMAD.MOV.U32 R14, RZ, RZ, R5 ;  /* 0x000000ffff0e8224 */ /* 0x000fc400078e0005 */
[----:B------:R-:W-:Y:S01]  /*392b0*/  @!P0 IMAD.MOV.U32 R15, RZ, RZ, R6 ;  /* 0x000000ffff0f8224 */ /* 0x000fe200078e0006 */
[----:B------:R-:W-:Y:S02]  /*392c0*/  PRMT R20, RZ, 0x7610, R20 ;  /* 0x00007610ff147816 */ /* 0x000fe40000000014 */
[----:B------:R-:W-:Y:S01]  /*392d0*/  PRMT R21, RZ, 0x7610, R21 ;  /* 0x00007610ff157816 */ /* 0x000fe20000000015 */
[----:B------:R-:W2:Y:S04]  /*392e0*/  LDL.LU R26, [R1+0x2ec] ;  /* 0x0002ec00011a7983 */ /* 0x000ea80000300800 */
[----:B------:R0:W2:Y:S04]  /*392f0*/  @!P0 LDG.E.U16 R18, desc[UR10][R14.64] ;  /* 0x0000000a0e128981 */ /* 0x0000a8000c1e1500 */
[----:B------:R-:W2:Y:S04]  /*39300*/  LDL.LU R27, [R1+0x300] ;  /* 0x00030000011b7983 */ /* 0x000ea80000300800 */
[----:B------:R-:W2:Y:S04]  /*39310*/  LDL.LU R28, [R1+0x2fc] ;  /* 0x0002fc00011c7983 */ /* 0x000ea80000300800 */
[----:B------:R-:W2:Y:S04]  /*39320*/  LDL.LU R29, [R1+0x2f8] ;  /* 0x0002f800011d7983 */ /* 0x000ea80000300800 */
[----:B------:R-:W2:Y:S01]  /*39330*/  LDL.LU R5, [R1+0x2f4] ;  /* 0x0002f40001057983 */ /* 0x000ea20000300800 */
[----:B------:R-:W-:-:S03]  /*39340*/  PRMT R22, RZ, 0x7610, R22 ;  /* 0x00007610ff167816 */ /* 0x000fc60000000016 */
[----:B------:R-:W2:Y:S04]  /*39350*/  LDL.LU R6, [R1+0x2f0] ;  /* 0x0002f00001067983 */ /* 0x000ea80000300800 */
[----:B------:R-:W2:Y:S04]  /*39360*/  LDL.LU R7, [R1+0x2e4] ;  /* 0x0002e40001077983 */ /* 0x000ea80000300800 */
[----:B------:R-:W2:Y:S04]  /*39370*/  LDL.LU R8, [R1+0x2e0] ;  /* 0x0002e00001087983 */ /* 0x000ea80000300800 */
[----:B------:R-:W2:Y:S04]  /*39380*/  LDL.LU R9, [R1+0x2dc] ;  /* 0x0002dc0001097983 */ /* 0x000ea80000300800 */
[----:B------:R-:W2:Y:S04]  /*39390*/  LDL.LU R10, [R1+0x2d8] ;  /* 0x0002d800010a7983 */ /* 0x000ea80000300800 */
[----:B------:R-:W2:Y:S04]  /*393a0*/  LDL.LU R12, [R1+0x2d4] ;  /* 0x0002d400010c7983 */ /* 0x000ea80000300800 */
[----:B------:R-:W2:Y:S01]  /*393b0*/  LDL.LU R13, [R1+0x2cc] ;  /* 0x0002cc00010d7983 */ /* 0x000ea20000300800 */
[----:B0-----:R-:W-:-:S02]  /*393c0*/  @!P0 IMAD.MOV.U32 R15, RZ, RZ, R23 ;  /* 0x000000ffff0f8224 */ /* 0x001fc400078e0017 */
[----:B------:R-:W-:-:S05]  /*393d0*/  @!P0 IMAD.MOV.U32 R14, RZ, RZ, R19 ;  /* 0x000000ffff0e8224 */ /* 0x000fca00078e0013 */
[----:B------:R0:W2:Y:S02]  /*393e0*/  @!P0 LDG.E.U16 R20, desc[UR10][R14.64] ;  /* 0x0000000a0e148981 */ /* 0x0000a4000c1e1500 */
[----:B0-----:R-:W-:Y:S02]  /*393f0*/  @!P0 IMAD.MOV.U32 R14, RZ, RZ, R11 ;  /* 0x000000ffff0e8224 */ /* 0x001fe400078e000b */
[----:B---3--:R-:W-:-:S05]  /*39400*/  @!P0 IMAD.MOV.U32 R15, RZ, RZ, R16 ;  /* 0x000000ffff0f8224 */ /* 0x008fca00078e0010 */
[----:B------:R4:W3:Y:S02]  /*39410*/  @!P0 LDG.E.U16 R21, desc[UR10][R14.64] ;  /* 0x0000000a0e158981 */ /* 0x0008e4000c1e1500 */
[----:B----4-:R-:W-:Y:S02]  /*39420*/  @!P0 IMAD.MOV.U32 R14, RZ, RZ, R3 ;  /* 0x000000ffff0e8224 */ /* 0x010fe400078e0003 */
[----:B--2---:R-:W-:-:S05]  /*39430*/  @!P0 IMAD.MOV.U32 R15, RZ, RZ, R4 ;  /* 0x000000ffff0f8224 */ /* 0x004fca00078e0004 */
[----:B------:R0:W2:Y:S01]  /*39440*/  @!P0 LDG.E.U16 R22, desc[UR10][R14.64] ;  /* 0x0000000a0e168981 */ /* 0x0000a2000c1e1500 */
[----:B------:R-:W0:Y:S01]  /*39450*/  S2R R11, SR_TID.X ;  /* 0x00000000000b7919 */ /* 0x000e220000002100 */
[----:B------:R-:W1:Y:S01]  /*39460*/  S2UR UR6, SR_CgaCtaId ;  /* 0x00000000000679c3 */ /* 0x000e620000008800 */
[----:B------:R-:W-:Y:S01]  /*39470*/  UMOV UR5, 0x400 ;  /* 0x0000040000057882 */ /* 0x000fe20000000000 */
[----:B------:R-:W-:Y:S01]  /*39480*/  STL [R1+0x2658], R18 ;  /* 0x0026581201007387 */ /* 0x000fe20000100800 */
[----:B0-----:R-:W-:Y:S01]  /*39490*/  SHF.R.S32.HI R14, RZ, 0x6, R11 ;  /* 0x00000006ff0e7819 */ /* 0x001fe2000001140b */
[----:B------:R-:W-:-:S03]  /*394a0*/  IMAD.SHL.U32 R15, R11, 0x2, RZ ;  /* 0x000000020b0f7824 */ /* 0x000fc600078e00ff */
[----:B------:R-:W-:Y:S01]  /*394b0*/  SGXT R14, R14, 0x1 ;  /* 0x000000010e0e781a */ /* 0x000fe20000000200 */
[----:B-1----:R-:W-:-:S03]  /*394c0*/  ULEA UR5, UR6, UR5, 0x18 ;  /* 0x0000000506057291 */ /* 0x002fc6000f8ec03f */
[----:B------:R-:W-:-:S04]  /*394d0*/  LOP3.LUT R14, R14, 0x90, RZ, 0xc0, !PT ;  /* 0x000000900e0e7812 */ /* 0x000fc800078ec0ff */
[----:B------:R-:W-:-:S05]  /*394e0*/  LOP3.LUT R14, R14, 0x7e, R15, 0x78, !PT ;  /* 0x0000007e0e0e7812 */ /* 0x000fca00078e780f */
[----:B------:R0:W-:Y:S04]  /*394f0*/  STS.U16 [R14+UR5+0x20a00], R12 ;  /* 0x020a000c0e007988 */ /* 0x0001e80008000405 */
[----:B------:R1:W-:Y:S04]  /*39500*/  STS.U16 [R14+UR5+0x20b00], R13 ;  /* 0x020b000d0e007988 */ /* 0x0003e80008000405 */
[----:B------:R-:W-:Y:S04]  /*39510*/  STL [R1+0x265c], R20 ;  /* 0x00265c1401007387 */ /* 0x000fe80000100800 */
[----:B---3--:R-:W-:Y:S04]  /*39520*/  STL [R1+0x2660], R21 ;  /* 0x0026601501007387 */ /* 0x008fe80000100800 */
[----:B--2---:R-:W-:Y:S04]  /*39530*/  STL [R1+0x2664], R22 ;  /* 0x0026641601007387 */ /* 0x004fe80000100800 */
[----:B0-----:R-:W2:Y:S04]  /*39540*/  LDL.LU R12, [R1+0x2d0] ;  /* 0x0002d000010c7983 */ /* 0x001ea80000300800 */
[----:B-1----:R-:W3:Y:S04]  /*39550*/  LDL.LU R13, [R1+0x2e8] ;  /* 0x0002e800010d7983 */ /* 0x002ee80000300800 */
[----:B------:R-:W4:Y:S04]  /*39560*/  LDL R4, [R1+0x1620] ;  /* 0x0016200001047983 */ /* 0x000f280000100800 */
[----:B------:R-:W4:Y:S04]  /*39570*/  LDL R3, [R1+0x1628] ;  /* 0x0016280001037983 */ /* 0x000f280000100800 */
        /* <DEDUP_REMOVED lines=36> */
[----:B------:R-:W-:Y:S04]  /*397c0*/  STS.U16 [R14+UR5+0x20000], R26 ;  /* 0x0200001a0e007988 */ /* 0x000fe80008000405 */
        /* <DEDUP_REMOVED lines=10> */
[----:B------:R-:W-:Y:S04]  /*39870*/  STL [R1+0x222c], R17 ;  /* 0x00222c1101007387 */ /* 0x000fe80000100800 */
[----:B------:R-:W-:Y:S01]  /*39880*/  STS.U16 [R14+UR5+0x20d00], R2 ;  /* 0x020d00020e007988 */ /* 0x000fe20008000405 */
[----:B------:R-:W-:-:S03]  /*39890*/  PRMT R0, RZ, 0x7610, R0 ;  /* 0x00007610ff007816 */ /* 0x000fc60000000000 */
        /* <DEDUP_REMOVED lines=123> */
[----:B--2---:R-:W-:Y:S04]  /*3a050*/  STS.U16 [R14+UR5+0x20e00], R12 ;  /* 0x020e000c0e007988 */ /* 0x004fe80008000405 */
[----:B---3--:R0:W-:Y:S01]  /*3a060*/  STS.U16 [R14+UR5+0x20f00], R13 ;  /* 0x020f000d0e007988 */ /* 0x0081e20008000405 */
[----:B----4-:R-:W-:-:S02]  /*3a070*/  @!P0 IMAD.MOV.U32 R15, RZ, RZ, R4 ;  /* 0x000000ffff0f8224 */ /* 0x010fc400078e0004 */
[----:B0-----:R-:W-:-:S05]  /*3a080*/  @!P0 IMAD.MOV.U32 R14, RZ, RZ, R3 ;  /* 0x000000ffff0e8224 */ /* 0x001fca00078e0003 */
[----:B------:R-:W2:Y:S04]  /*3a090*/  @!P0 LDG.E.U16 R0, desc[UR10][R14.64] ;  /* 0x0000000a0e008981 */ /* 0x000ea8000c1e1500 */
        /* <DEDUP_REMOVED lines=10> */
[----:B------:R-:W3:Y:S04]  /*3a140*/  LDL.LU R22, [R1+0x2c8] ;  /* 0x0002c80001167983 */ /* 0x000ee80000300800 */
[----:B------:R-:W4:Y:S04]  /*3a150*/  LDL.LU R12, [R1+0x2c4] ;  /* 0x0002c400010c7983 */ /* 0x000f280000300800 */
[----:B------:R-:W3:Y:S04]  /*3a160*/  LDL.LU R21, [R1+0x2c0] ;  /* 0x0002c00001157983 */ /* 0x000ee80000300800 */
        /* <DEDUP_REMOVED lines=14> */
[----:B------:R-:W3:Y:S01]  /*3a250*/  LDL.LU R6, [R1+0x280] ;  /* 0x0002800001067983 */ /* 0x000ee20000300800 */
[----:B------:R-:W-:-:S03]  /*3a260*/  LOP3.LUT R11, R11, 0x7f, RZ, 0xc0, !PT ;  /* 0x0000007f0b0b7812 */ /* 0x000fc600078ec0ff */
[----:B------:R-:W3:Y:S02]  /*3a270*/  LDL.LU R7, [R1+0x27c] ;  /* 0x00027c0001077983 */ /* 0x000ee40000300800 */
[----:B------:R-:W-:Y:S02]  /*3a280*/  IMAD.SHL.U32 R2, R11, 0x2, RZ ;  /* 0x000000020b027824 */ /* 0x000fe400078e00ff */
[----:B--2---:R0:W-:Y:S04]  /*3a290*/  STL [R1+0x5c0], R0 ;  /* 0x0005c00001007387 */ /* 0x0041e80000100800 */
[----:B0-----:R-:W2:Y:S04]  /*3a2a0*/  LDL.LU R0, [R1+0x278] ;  /* 0x0002780001007983 */ /* 0x001ea80000300800 */
[----:B------:R-:W2:Y:S04]  /*3a2b0*/  LDL.LU R8, [R1+0x274] ;  /* 0x0002740001087983 */ /* 0x000ea80000300800 */
[----:B------:R-:W2:Y:S04]  /*3a2c0*/  LDL.LU R9, [R1+0x270] ;  /* 0x0002700001097983 */ /* 0x000ea80000300800 */
[----:B------:R-:W2:Y:S04]  /*3a2d0*/  LDL.LU R10, [R1+0x26c] ;  /* 0x00026c00010a7983 */ /* 0x000ea80000300800 */
[----:B------:R-:W2:Y:S04]  /*3a2e0*/  LDL.LU R11, [R1+0x268] ;  /* 0x00026800010b7983 */ /* 0x000ea80000300800 */
[----:B------:R-:W3:Y:S04]  /*3a2f0*/  LDL.LU R13, [R1+0x264] ;  /* 0x00026400010d7983 */ /* 0x000ee80000300800 */
        /* <DEDUP_REMOVED lines=123> */
[----:B----4-:R0:W-:Y:S04]  /*3aab0*/  STS.U16 [R2+UR5+0x800], R12 ;  /* 0x0008000c02007988 */ /* 0x0101e80008000405 */
[----:B0-----:R-:W4:Y:S04]  /*3aac0*/  LDL.LU R12, [R1+0x260] ;  /* 0x00026000010c7983 */ /* 0x001f280000300800 */
[----:B------:R-:W2:Y:S04]  /*3aad0*/  LDL.LU R15, [R1+0x254] ;  /* 0x00025400010f7983 */ /* 0x000ea80000300800 */
[----:B--2---:R0:W-:Y:S04]  /*3aae0*/  STL [R1+0x26e0], R15 ;  /* 0x0026e00f01007387 */ /* 0x0041e80000100800 */
[----:B0-----:R-:W2:Y:S04]  /*3aaf0*/  LDL.LU R15, [R1+0x258] ;  /* 0x00025800010f7983 */ /* 0x001ea80000300800 */
[----:B---3--:R-:W-:Y:S04]  /*3ab00*/  STS.U16 [R2+UR5+0xc000], R13 ;  /* 0x00c0000d02007988 */ /* 0x008fe80008000405 */
[----:B------:R-:W-:Y:S04]  /*3ab10*/  STS.U16 [R2+UR5], R22 ;  /* 0x0000001602007988 */ /* 0x000fe80008000405 */
        /* <DEDUP_REMOVED lines=10> */
[----:B--2---:R0:W-:Y:S04]  /*3abc0*/  STL [R1+0x26e4], R15 ;  /* 0x0026e40f01007387 */ /* 0x0041e80000100800 */
[----:B0-----:R-:W2:Y:S04]  /*3abd0*/  LDL.LU R15, [R1+0x25c] ;  /* 0x00025c00010f7983 */ /* 0x001ea80000300800 */
        /* <DEDUP_REMOVED lines=13> */
[----:B------:R0:W-:Y:S04]  /*3acb0*/  STS.U16 [R2+UR5+0x6000], R26 ;  /* 0x0060001a02007988 */ /* 0x0001e80008000405 */
[----:B------:R-:W3:Y:S04]  /*3acc0*/  LDL.LU R25, [R1+0x21c] ;  /* 0x00021c0001197983 */ /* 0x000ee80000300800 */
[----:B------:R1:W-:Y:S04]  /*3acd0*/  STS.U16 [R2+UR5+0x6800], R27 ;  /* 0x0068001b02007988 */ /* 0x0003e80008000405 */
[----:B------:R4:W-:Y:S04]  /*3ace0*/  STS.U16 [R2+UR5+0x7000], R28 ;  /* 0x0070001c02007988 */ /* 0x0009e80008000405 */
[----:B------:R4:W-:Y:S04]  /*3acf0*/  STS.U16 [R2+UR5+0x7800], R29 ;  /* 0x0078001d02007988 */ /* 0x0009e80008000405 */
[----:B------:R4:W-:Y:S04]  /*3ad00*/  STS.U16 [R2+UR5+0x8000], R5 ;  /* 0x0080000502007988 */ /* 0x0009e80008000405 */
[----:B------:R4:W-:Y:S04]  /*3ad10*/  STS.U16 [R2+UR5+0x8800], R6 ;  /* 0x0088000602007988 */ /* 0x0009e80008000405 */
[----:B0-----:R-:W3:Y:S04]  /*3ad20*/  LDL.LU R26, [R1+0x218] ;  /* 0x00021800011a7983 */ /* 0x001ee80000300800 */
[----:B-1----:R-:W3:Y:S04]  /*3ad30*/  LDL.LU R27, [R1+0x214] ;  /* 0x00021400011b7983 */ /* 0x002ee80000300800 */
[----:B----4-:R-:W4:Y:S04]  /*3ad40*/  LDL.LU R28, [R1+0x210] ;  /* 0x00021000011c7983 */ /* 0x010f280000300800 */
[----:B------:R-:W4:Y:S04]  /*3ad50*/  LDL.LU R29, [R1+0x20c] ;  /* 0x00020c00011d7983 */ /* 0x000f280000300800 */
[----:B------:R-:W4:Y:S04]  /*3ad60*/  LDL.LU R5, [R1+0x208] ;  /* 0x0002080001057983 */ /* 0x000f280000300800 */
[----:B------:R0:W-:Y:S04]  /*3ad70*/  STS.U16 [R2+UR5+0x9000], R7 ;  /* 0x0090000702007988 */ /* 0x0001e80008000405 */
[----:B------:R-:W4:Y:S04]  /*3ad80*/  LDL.LU R6, [R1+0x204] ;  /* 0x0002040001067983 */ /* 0x000f280000300800 */
[----:B------:R1:W-:Y:S04]  /*3ad90*/  STS.U16 [R2+UR5+0x9800], R0 ;  /* 0x0098000002007988 */ /* 0x0003e80008000405 */
[----:B------:R1:W-:Y:S04]  /*3ada0*/  STS.U16 [R2+UR5+0xa000], R8 ;  /* 0x00a0000802007988 */ /* 0x0003e80008000405 */
[----:B------:R1:W-:Y:S04]  /*3adb0*/  STS.U16 [R2+UR5+0xa800], R9 ;  /* 0x00a8000902007988 */ /* 0x0003e80008000405 */
[----:B------:R1:W-:Y:S04]  /*3adc0*/  STS.U16 [R2+UR5+0xb000], R10 ;  /* 0x00b0000a02007988 */ /* 0x0003e80008000405 */
[----:B------:R1:W-:Y:S04]  /*3add0*/  STS.U16 [R2+UR5+0xb800], R11 ;  /* 0x00b8000b02007988 */ /* 0x0003e80008000405 */
[----:B0-----:R-:W4:Y:S04]  /*3ade0*/  LDL.LU R7, [R1+0x200] ;  /* 0x0002000001077983 */ /* 0x001f280000300800 */
[----:B-1----:R-:W4:Y:S04]  /*3adf0*/  LDL.LU R0, [R1+0x1fc] ;  /* 0x0001fc0001007983 */ /* 0x002f280000300800 */
[----:B------:R-:W4:Y:S04]  /*3ae00*/  LDL.LU R8, [R1+0x1f8] ;  /* 0x0001f80001087983 */ /* 0x000f280000300800 */
[----:B------:R-:W4:Y:S04]  /*3ae10*/  LDL.LU R9, [R1+0x1f4] ;  /* 0x0001f40001097983 */ /* 0x000f280000300800 */
[----:B------:R-:W4:Y:S04]  /*3ae20*/  LDL.LU R10, [R1+0x1f0] ;  /* 0x0001f000010a7983 */ /* 0x000f280000300800 */
[----:B------:R0:W-:Y:S04]  /*3ae30*/  STS.U16 [R2+UR5+0xc800], R12 ;  /* 0x00c8000c02007988 */ /* 0x0001e80008000405 */
[----:B------:R-:W4:Y:S04]  /*3ae40*/  LDL.LU R11, [R1+0x1ec] ;  /* 0x0001ec00010b7983 */ /* 0x000f280000300800 */
[----:B0-----:R-:W4:Y:S04]  /*3ae50*/  LDL.LU R12, [R1+0x1e8] ;  /* 0x0001e800010c7983 */ /* 0x001f280000300800 */
[----:B--2---:R0:W-:Y:S04]  /*3ae60*/  STS.U16 [R2+UR5+0xd000], R15 ;  /* 0x00d0000f02007988 */ /* 0x0041e80008000405 */
[----:B0-----:R-:W2:Y:S04]  /*3ae70*/  LDL.LU R15, [R1+0x26e4] ;  /* 0x0026e400010f7983 */ /* 0x001ea80000300800 */
[----:B---3--:R-:W-:Y:S04]  /*3ae80*/  STS.U16 [R2+UR5+0xf000], R13 ;  /* 0x00f0000d02007988 */ /* 0x008fe80008000405 */
[----:B------:R-:W-:Y:S04]  /*3ae90*/  STS.U16 [R2+UR5+0xe800], R14 ;  /* 0x00e8000e02007988 */ /* 0x000fe80008000405 */
[----:B--2---:R0:W-:Y:S04]  /*3aea0*/  STS.U16 [R2+UR5+0xd800], R15 ;  /* 0x00d8000f02007988 */ /* 0x0041e80008000405 */
[----:B0-----:R-:W2:Y:S04]  /*3aeb0*/  LDL.LU R15, [R1+0x26e0] ;  /* 0x0026e000010f7983 */ /* 0x001ea80000300800 */
[----:B------:R-:W3:Y:S04]  /*3aec0*/  LDL.LU R13, [R1+0x1e4] ;  /* 0x0001e400010d7983 */ /* 0x000ee80000300800 */
[----:B------:R-:W4:Y:S04]  /*3aed0*/  LDL.LU R14, [R1+0x1d8] ;  /* 0x0001d800010e7983 */ /* 0x000f280000300800 */
[----:B----4-:R0:W-:Y:S04]  /*3aee0*/  STL [R1+0x26d8], R14 ;  /* 0x0026d80e01007387 */ /* 0x0101e80000100800 */
[----:B0-----:R-:W4:Y:S04]  /*3aef0*/  LDL.LU R14, [R1+0x1dc] ;  /* 0x0001dc00010e7983 */ /* 0x001f280000300800 */
[----:B--2---:R-:W-:Y:S04]  /*3af00*/  STS.U16 [R2+UR5+0xe000], R15 ;  /* 0x00e0000f02007988 */ /* 0x004fe80008000405 */
        /* <DEDUP_REMOVED lines=12> */
[----:B----4-:R0:W-:Y:S04]  /*3afd0*/  STL [R1+0x26dc], R14 ;  /* 0x0026dc0e01007387 */ /* 0x0101e80000100800 */
[----:B0-----:R-:W2:Y:S04]  /*3afe0*/  LDL.LU R14, [R1+0x1e0] ;  /* 0x0001e000010e7983 */ /* 0x001ea80000300800 */
[----:B------:R-:W4:Y:S04]  /*3aff0*/  LDL.LU R15, [R1+0x1d4] ;  /* 0x0001d400010f7983 */ /* 0x000f280000300800 */
        /* <DEDUP_REMOVED lines=20> */
[----:B---3--:R-:W3:Y:S04]  /*3b140*/  LDL.LU R28, [R1+0x158] ;  /* 0x00015800011c7983 */ /* 0x008ee80000300800 */
        /* <DEDUP_REMOVED lines=11> */
[----:B------:R-:W3:Y:S04]  /*3b200*/  LDL.LU R8, [R1+0x130] ;  /* 0x0001300001087983 */ /* 0x000ee80000300800 */
[----:B------:R-:W3:Y:S04]  /*3b210*/  LDL.LU R9, [R1+0x12c] ;  /* 0x00012c0001097983 */ /* 0x000ee80000300800 */
[----:B------:R-:W3:Y:S04]  /*3b220*/  LDL.LU R10, [R1+0x128] ;  /* 0x00012800010a7983 */ /* 0x000ee80000300800 */
[----:B------:R0:W-:Y:S04]  /*3b230*/  STS.U16 [R2+UR5+0x1b800], R12 ;  /* 0x01b8000c02007988 */ /* 0x0001e80008000405 */
[----:B------:R-:W3:Y:S04]  /*3b240*/  LDL.LU R11, [R1+0x124] ;  /* 0x00012400010b7983 */ /* 0x000ee80000300800 */
[----:B------:R1:W-:Y:S04]  /*3b250*/  STS.U16 [R2+UR5+0x1c000], R13 ;  /* 0x01c0000d02007988 */ /* 0x0003e80008000405 */
[----:B0-----:R-:W3:Y:S04]  /*3b260*/  LDL.LU R12, [R1+0x120] ;  /* 0x00012000010c7983 */ /* 0x001ee80000300800 */
[----:B-1----:R-:W3:Y:S04]  /*3b270*/  LDL.LU R13, [R1+0x11c] ;  /* 0x00011c00010d7983 */ /* 0x002ee80000300800 */
[----:B--2---:R0:W-:Y:S04]  /*3b280*/  STS.U16 [R2+UR5+0x1c800], R14 ;  /* 0x01c8000e02007988 */ /* 0x0041e80008000405 */
[----:B0-----:R-:W2:Y:S04]  /*3b290*/  LDL.LU R14, [R1+0x26dc] ;  /* 0x0026dc00010e7983 */ /* 0x001ea80000300800 */
[----:B--2---:R0:W-:Y:S04]  /*3b2a0*/  STS.U16 [R2+UR5+0x1d000], R14 ;  /* 0x01d0000e02007988 */ /* 0x0041e80008000405 */
[----:B0-----:R-:W2:Y:S04]  /*3b2b0*/  LDL.LU R14, [R1+0x26d8] ;  /* 0x0026d800010e7983 */ /* 0x001ea80000300800 */
[----:B----4-:R-:W-:Y:S04]  /*3b2c0*/  STS.U16 [R2+UR5+0x1e000], R15 ;  /* 0x01e0000f02007988 */ /* 0x010fe80008000405 */
[----:B------:R-:W-:Y:S04]  /*3b2d0*/  STS.U16 [R2+UR5+0x1e800], R17 ;  /* 0x01e8001102007988 */ /* 0x000fe80008000405 */
[----:B------:R-:W-:Y:S04]  /*3b2e0*/  STS.U16 [R2+UR5+0x1f000], R22 ;  /* 0x01f0001602007988 */ /* 0x000fe80008000405 */
[----:B------:R-:W-:Y:S04]  /*3b2f0*/  STS.U16 [R2+UR5+0x1f800], R21 ;  /* 0x01f8001502007988 */ /* 0x000fe80008000405 */
[----:B--2---:R0:W-:Y:S02]  /*3b300*/  STS.U16 [R2+UR5+0x1d800], R14 ;  /* 0x01d8000e02007988 */ /* 0x0041e40008000405 */
[----:B0-----:R-:W-:-:S05]  /*3b310*/  LOP3.LUT R14, R2, 0x10, RZ, 0x3c, !PT ;  /* 0x00000010020e7812 */ /* 0x001fca00078e3cff */
[----:B---3--:R0:W-:Y:S04]  /*3b320*/  STS.U16 [R14+UR5+0x6900], R5 ;  /* 0x006900050e007988 */ /* 0x0081e80008000405 */
[----:B0-----:R-:W2:Y:S04]  /*3b330*/  LDL.LU R5, [R1+0x10c] ;  /* 0x00010c0001057983 */ /* 0x001ea80000300800 */
[----:B--2---:R0:W-:Y:S04]  /*3b340*/  STL [R1+0x26cc], R5 ;  /* 0x0026cc0501007387 */ /* 0x0041e80000100800 */
[----:B0-----:R-:W2:Y:S04]  /*3b350*/  LDL.LU R5, [R1+0x110] ;  /* 0x0001100001057983 */ /* 0x001ea80000300800 */
[----:B--2---:R0:W-:Y:S04]  /*3b360*/  STL [R1+0x26d0], R5 ;  /* 0x0026d00501007387 */ /* 0x0041e80000100800 */
[----:B0-----:R-:W2:Y:S04]  /*3b370*/  LDL.LU R5, [R1+0x114] ;  /* 0x0001140001057983 */ /* 0x001ea80000300800 */
        /* <DEDUP_REMOVED lines=51> */
[----:B--2---:R0:W-:Y:S04]  /*3b6b0*/  STS.U16 [R14+UR5+0xb900], R5 ;  /* 0x00b900050e007988 */ /* 0x0041e80008000405 */
[----:B0-----:R-:W2:Y:S04]  /*3b6c0*/  LDL.LU R5, [R1+0x26d4] ;  /* 0x0026d40001057983 */ /* 0x001ea80000300800 */
[----:B--2---:R0:W-:Y:S04]  /*3b6d0*/  STS.U16 [R14+UR5+0xc100], R5 ;  /* 0x00c100050e007988 */ /* 0x0041e80008000405 */
[----:B0-----:R-:W2:Y:S04]  /*3b6e0*/  LDL.LU R5, [R1+0x26d0] ;  /* 0x0026d00001057983 */ /* 0x001ea80000300800 */
[----:B--2---:R0:W-:Y:S04]  /*3b6f0*/  STS.U16 [R14+UR5+0xc900], R5 ;  /* 0x00c900050e007988 */ /* 0x0041e80008000405 */
[----:B0-----:R-:W2:Y:S04]  /*3b700*/  LDL.LU R5, [R1+0x26cc] ;  /* 0x0026cc0001057983 */ /* 0x001ea80000300800 */
[----:B---3--:R-:W-:Y:S04]  /*3b710*/  STS.U16 [R14+UR5+0xd900], R6 ;  /* 0x00d900060e007988 */ /* 0x008fe80008000405 */
[----:B----4-:R-:W-:Y:S04]  /*3b720*/  STS.U16 [R14+UR5+0xe100], R7 ;  /* 0x00e100070e007988 */ /* 0x010fe80008000405 */
[----:B------:R-:W-:Y:S04]  /*3b730*/  STS.U16 [R14+UR5+0xe900], R0 ;  /* 0x00e900000e007988 */ /* 0x000fe80008000405 */
[----:B------:R-:W-:Y:S04]  /*3b740*/  STS.U16 [R14+UR5+0xf100], R8 ;  /* 0x00f100080e007988 */ /* 0x000fe80008000405 */
[----:B------:R-:W-:Y:S04]  /*3b750*/  STS.U16 [R14+UR5+0xf900], R9 ;  /* 0x00f900090e007988 */ /* 0x000fe80008000405 */
[----:B------:R-:W-:Y:S04]  /*3b760*/  STS.U16 [R14+UR5+0x10100], R10 ;  /* 0x0101000a0e007988 */ /* 0x000fe80008000405 */
[----:B------:R-:W-:Y:S04]  /*3b770*/  STS.U16 [R14+UR5+0x10900], R11 ;  /* 0x0109000b0e007988 */ /* 0x000fe80008000405 */
[----:B------:R-:W-:Y:S04]  /*3b780*/  STS.U16 [R14+UR5+0x11100], R12 ;  /* 0x0111000c0e007988 */ /* 0x000fe80008000405 */
[----:B------:R-:W-:Y:S04]  /*3b790*/  STS.U16 [R14+UR5+0x11900], R13 ;  /* 0x0119000d0e007988 */ /* 0x000fe80008000405 */
[----:B------:R0:W-:Y:S02]  /*3b7a0*/  STS.U16 [R14+UR5+0x12100], R2 ;  /* 0x012100020e007988 */ /* 0x0001e40008000405 */
[----:B0-----:R-:W0:Y:S02]  /*3b7b0*/  S2R R2, SR_TID.X ;  /* 0x0000000000027919 */ /* 0x001e240000002100 */
[----:B--2---:R1:W-:Y:S04]  /*3b7c0*/  STS.U16 [R14+UR5+0xd100], R5 ;  /* 0x00d100050e007988 */ /* 0x0043e80008000405 */
[----:B-1----:R-:W2:Y:S04]  /*3b7d0*/  LDL.LU R5, [R1+0x26c8] ;  /* 0x0026c80001057983 */ /* 0x002ea80000300800 */
[----:B------:R-:W3:Y:S04]  /*3b7e0*/  LDL.LU R6, [R1+0x26c4] ;  /* 0x0026c40001067983 */ /* 0x000ee80000300800 */
[----:B------:R-:W4:Y:S04]  /*3b7f0*/  LDL.LU R7, [R1+0x26c0] ;  /* 0x0026c00001077983 */ /* 0x000f280000300800 */
[----:B------:R-:W2:Y:S04]  /*3b800*/  LDL.LU R0, [R1+0x26bc] ;  /* 0x0026bc0001007983 */ /* 0x000ea80000300800 */
[----:B------:R-:W3:Y:S04]  /*3b810*/  LDL.LU R8, [R1+0x26b8] ;  /* 0x0026b80001087983 */ /* 0x000ee80000300800 */
[----:B------:R-:W4:Y:S04]  /*3b820*/  LDL.LU R9, [R1+0x26b4] ;  /* 0x0026b40001097983 */ /* 0x000f280000300800 */
[----:B------:R-:W2:Y:S04]  /*3b830*/  LDL.LU R10, [R1+0x26b0] ;  /* 0x0026b000010a7983 */ /* 0x000ea80000300800 */
[----:B------:R-:W3:Y:S04]  /*3b840*/  LDL.LU R11, [R1+0x26ac] ;  /* 0x0026ac00010b7983 */ /* 0x000ee80000300800 */
[----:B------:R-:W4:Y:S04]  /*3b850*/  LDL.LU R12, [R1+0x26a8] ;  /* 0x0026a800010c7983 */ /* 0x000f280000300800 */
[----:B------:R-:W2:Y:S04]  /*3b860*/  LDL.LU R13, [R1+0x26a4] ;  /* 0x0026a400010d7983 */ /* 0x000ea80000300800 */
[----:B------:R1:W-:Y:S04]  /*3b870*/  STS.U16 [R14+UR5+0x16900], R4 ;  /* 0x016900040e007988 */ /* 0x0003e80008000405 */
[----:B------:R0:W-:Y:S04]  /*3b880*/  STS.U16 [R14+UR5+0x17100], R19 ;  /* 0x017100130e007988 */ /* 0x0001e80008000405 */
[----:B------:R0:W-:Y:S04]  /*3b890*/  STS.U16 [R14+UR5+0x17900], R23 ;  /* 0x017900170e007988 */ /* 0x0001e80008000405 */
[----:B------:R0:W-:Y:S04]  /*3b8a0*/  STS.U16 [R14+UR5+0x18100], R24 ;  /* 0x018100180e007988 */ /* 0x0001e80008000405 */
[----:B------:R0:W-:Y:S04]  /*3b8b0*/  STS.U16 [R14+UR5+0x18900], R25 ;  /* 0x018900190e007988 */ /* 0x0001e80008000405 */
[----:B------:R0:W-:Y:S04]  /*3b8c0*/  STS.U16 [R14+UR5+0x19100], R26 ;  /* 0x0191001a0e007988 */ /* 0x0001e80008000405 */
[----:B-1----:R-:W3:Y:S04]  /*3b8d0*/  LDL.LU R4, [R1+0x9c] ;  /* 0x00009c0001047983 */ /* 0x002ee80000300800 */
[----:B0-----:R-:W3:Y:S04]  /*3b8e0*/  LDL.LU R19, [R1+0x98] ;  /* 0x0000980001137983 */ /* 0x001ee80000300800 */
[----:B------:R-:W3:Y:S04]  /*3b8f0*/  LDL.LU R23, [R1+0x94] ;  /* 0x0000940001177983 */ /* 0x000ee80000300800 */
[----:B------:R-:W3:Y:S04]  /*3b900*/  LDL.LU R24, [R1+0x90] ;  /* 0x0000900001187983 */ /* 0x000ee80000300800 */
[----:B------:R-:W3:Y:S01]  /*3b910*/  LDL.LU R25, [R1+0x8c] ;  /* 0x00008c0001197983 */ /* 0x000ee20000300800 */
[----:B------:R-:W-:-:S03]  /*3b920*/  LOP3.LUT R2, R2, 0x7f, RZ, 0xc0, !PT ;  /* 0x0000007f02027812 */ /* 0x000fc600078ec0ff */
[----:B------:R0:W-:Y:S04]  /*3b930*/  STS.U16 [R14+UR5+0x19900], R27 ;  /* 0x0199001b0e007988 */ /* 0x0001e80008000405 */
[----:B------:R-:W3:Y:S04]  /*3b940*/  LDL.LU R26, [R1+0x88] ;  /* 0x00008800011a7983 */ /* 0x000ee80000300800 */
[----:B------:R1:W-:Y:S04]  /*3b950*/  STS.U16 [R14+UR5+0x1a100], R28 ;  /* 0x01a1001c0e007988 */ /* 0x0003e80008000405 */
[----:B------:R1:W-:Y:S01]  /*3b960*/  STS.U16 [R14+UR5+0x1a900], R29 ;  /* 0x01a9001d0e007988 */ /* 0x0003e20008000405 */
[----:B------:R-:W-:-:S03]  /*3b970*/  IMAD.SHL.U32 R2, R2, 0x2, RZ ;  /* 0x0000000202027824 */ /* 0x000fc600078e00ff */
[----:B0-----:R-:W3:Y:S04]  /*3b980*/  LDL.LU R27, [R1+0x84] ;  /* 0x00008400011b7983 */ /* 0x001ee80000300800 */
[----:B-1----:R-:W3:Y:S04]  /*3b990*/  LDL.LU R28, [R1+0x80] ;  /* 0x00008000011c7983 */ /* 0x002ee80000300800 */
[----:B------:R-:W3:Y:S04]  /*3b9a0*/  LDL.LU R29, [R1+0x7c] ;  /* 0x00007c00011d7983 */ /* 0x000ee80000300800 */
        /* <DEDUP_REMOVED lines=8> */
[----:B--2---:R-:W-:Y:S04]  /*3ba30*/  STL [R1+0x266c], R13 ;  /* 0x00266c0d01007387 */ /* 0x004fe80000100800 */
[----:B----4-:R-:W-:Y:S04]  /*3ba40*/  STL [R1+0x2670], R12 ;  /* 0x0026700c01007387 */ /* 0x010fe80000100800 */
[----:B---3--:R-:W-:Y:S04]  /*3ba50*/  STL [R1+0x2674], R11 ;  /* 0x0026740b01007387 */ /* 0x008fe80000100800 */
        /* <DEDUP_REMOVED lines=17> */
[----:B------:R0:W-:Y:S04]  /*3bb70*/  STL [R1+0x2694], R14 ;  /* 0x0026940e01007387 */ /* 0x0001e80000100800 */
[----:B0-----:R-:W2:Y:S04]  /*3bb80*/  LDL.LU R14, [R1+0x6c] ;  /* 0x00006c00010e7983 */ /* 0x001ea80000300800 */
[----:B--2---:R0:W-:Y:S04]  /*3bb90*/  STL [R1+0x2698], R14 ;  /* 0x0026980e01007387 */ /* 0x0041e80000100800 */
[----:B0-----:R-:W2:Y:S04]  /*3bba0*/  LDL.LU R14, [R1+0x70] ;  /* 0x00007000010e7983 */ /* 0x001ea80000300800 */
[----:B--2---:R0:W-:Y:S04]  /*3bbb0*/  STL [R1+0x269c], R14 ;  /* 0x00269c0e01007387 */ /* 0x0041e80000100800 */
[----:B0-----:R-:W2:Y:S01]  /*3bbc0*/  LDL.LU R14, [R1+0x74] ;  /* 0x00007400010e7983 */ /* 0x001ea20000300800 */
[----:B------:R-:W-:-:S05]  /*3bbd0*/  LOP3.LUT R15, R2, 0x20, RZ, 0x3c, !PT ;  /* 0x00000020020f7812 */ /* 0x000fca00078e3cff */
        /* <DEDUP_REMOVED lines=37> */
[----:B------:R-:W4:Y:S04]  /*3be30*/  LDL.LU R5, [R1] ;  /* 0x0000000001057983 */ /* 0x000f280000300800 */
[----:B--2---:R0:W-:Y:S04]  /*3be40*/  STS.U16 [R15+UR5+0x4a00], R14 ;  /* 0x004a000e0f007988 */ /* 0x0041e80008000405 */
[----:B0-----:R-:W2:Y:S04]  /*3be50*/  LDL.LU R14, [R1+0x26a0] ;  /* 0x0026a000010e7983 */ /* 0x001ea80000300800 */
[----:B--2---:R0:W-:Y:S04]  /*3be60*/  STS.U16 [R15+UR5+0x5200], R14 ;  /* 0x0052000e0f007988 */ /* 0x0041e80008000405 */
[----:B0-----:R-:W2:Y:S04]  /*3be70*/  LDL.LU R14, [R1+0x269c] ;  /* 0x00269c00010e7983 */ /* 0x001ea80000300800 */
[----:B--2---:R0:W-:Y:S04]  /*3be80*/  STS.U16 [R15+UR5+0x5a00], R14 ;  /* 0x005a000e0f007988 */ /* 0x0041e80008000405 */
[----:B0-----:R-:W2:Y:S04]  /*3be90*/  LDL.LU R14, [R1+0x2698] ;  /* 0x00269800010e7983 */ /* 0x001ea80000300800 */
[----:B--2---:R0:W-:Y:S04]  /*3bea0*/  STS.U16 [R15+UR5+0x6200], R14 ;  /* 0x0062000e0f007988 */ /* 0x0041e80008000405 */
[----:B---3--:R1:W-:Y:S04]  /*3beb0*/  STS.U16 [R15+UR5+0x6a00], R6 ;  /* 0x006a00060f007988 */ /* 0x0083e80008000405 */
[----:B----4-:R2:W-:Y:S04]  /*3bec0*/  STS.U16 [R15+UR5+0x7200], R7 ;  /* 0x007200070f007988 */ /* 0x0105e80008000405 */
[----:B------:R3:W-:Y:S04]  /*3bed0*/  STS.U16 [R15+UR5+0x7a00], R0 ;  /* 0x007a00000f007988 */ /* 0x0007e80008000405 */
[----:B------:R4:W-:Y:S04]  /*3bee0*/  STS.U16 [R15+UR5+0x8200], R2 ;  /* 0x008200020f007988 */ /* 0x0009e80008000405 */
[----:B------:R4:W-:Y:S04]  /*3bef0*/  STS.U16 [R15+UR5+0x8a00], R8 ;  /* 0x008a00080f007988 */ /* 0x0009e80008000405 */
[----:B0-----:R-:W4:Y:S04]  /*3bf00*/  LDL.LU R14, [R1+0x2694] ;  /* 0x00269400010e7983 */ /* 0x001f280000300800 */
[----:B-1----:R-:W4:Y:S04]  /*3bf10*/  LDL.LU R6, [R1+0x2690] ;  /* 0x0026900001067983 */ /* 0x002f280000300800 */
[----:B--2---:R-:W2:Y:S04]  /*3bf20*/  LDL.LU R7, [R1+0x268c] ;  /* 0x00268c0001077983 */ /* 0x004ea80000300800 */
[----:B---3--:R-:W3:Y:S04]  /*3bf30*/  LDL.LU R0, [R1+0x2688] ;  /* 0x0026880001007983 */ /* 0x008ee80000300800 */
[----:B----4-:R-:W4:Y:S04]  /*3bf40*/  LDL.LU R2, [R1+0x2684] ;  /* 0x0026840001027983 */ /* 0x010f280000300800 */
[----:B------:R-:W3:Y:S04]  /*3bf50*/  LDL.LU R8, [R1+0x2680] ;  /* 0x0026800001087983 */ /* 0x000ee80000300800 */
[----:B------:R0:W-:Y:S04]  /*3bf60*/  STS.U16 [R15+UR5+0x9200], R9 ;  /* 0x009200090f007988 */ /* 0x0001e80008000405 */
[----:B------:R1:W-:Y:S04]  /*3bf70*/  STS.U16 [R15+UR5+0x9a00], R10 ;  /* 0x009a000a0f007988 */ /* 0x0003e80008000405 */
[----:B------:R1:W-:Y:S04]  /*3bf80*/  STS.U16 [R15+UR5+0xa200], R11 ;  /* 0x00a2000b0f007988 */ /* 0x0003e80008000405 */
[----:B------:R1:W-:Y:S04]  /*3bf90*/  STS.U16 [R15+UR5+0xaa00], R12 ;  /* 0x00aa000c0f007988 */ /* 0x0003e80008000405 */
[----:B------:R1:W-:Y:S04]  /*3bfa0*/  STS.U16 [R15+UR5+0xb200], R13 ;  /* 0x00b2000d0f007988 */ /* 0x0003e80008000405 */
[----:B------:R1:W-:Y:S04]  /*3bfb0*/  STS.U16 [R15+UR5+0xba00], R17 ;  /* 0x00ba00110f007988 */ /* 0x0003e80008000405 */
[----:B0-----:R-:W4:Y:S04]  /*3bfc0*/  LDL.LU R9, [R1+0x267c] ;  /* 0x00267c0001097983 */ /* 0x001f280000300800 */
[----:B-1----:R-:W3:Y:S04]  /*3bfd0*/  LDL.LU R10, [R1+0x2678] ;  /* 0x00267800010a7983 */ /* 0x002ee80000300800 */
[----:B------:R-:W4:Y:S04]  /*3bfe0*/  LDL.LU R11, [R1+0x2674] ;  /* 0x00267400010b7983 */ /* 0x000f280000300800 */
[----:B------:R-:W3:Y:S04]  /*3bff0*/  LDL.LU R12, [R1+0x2670] ;  /* 0x00267000010c7983 */ /* 0x000ee80000300800 */
[----:B------:R-:W2:Y:S04]  /*3c000*/  LDL.LU R13, [R1+0x266c] ;  /* 0x00266c00010d7983 */ /* 0x000ea80000300800 */
[----:B------:R-:W4:Y:S04]  /*3c010*/  LDL.LU R17, [R1+0x2668] ;  /* 0x0026680001117983 */ /* 0x000f280000300800 */
[----:B------:R0:W-:Y:S04]  /*3c020*/  STS.U16 [R15+UR5+0xc200], R22 ;  /* 0x00c200160f007988 */ /* 0x0001e80008000405 */
[----:B------:R1:W-:Y:S04]  /*3c030*/  STS.U16 [R15+UR5+0xca00], R21 ;  /* 0x00ca00150f007988 */ /* 0x0003e80008000405 */
[----:B------:R1:W-:Y:S04]  /*3c040*/  STS.U16 [R15+UR5+0xd200], R20 ;  /* 0x00d200140f007988 */ /* 0x0003e80008000405 */
[----:B------:R1:W-:Y:S04]  /*3c050*/  STS.U16 [R15+UR5+0xda00], R18 ;  /* 0x00da00120f007988 */ /* 0x0003e80008000405 */
[----:B------:R1:W-:Y:S04]  /*3c060*/  STS.U16 [R15+UR5+0xe200], R16 ;  /* 0x00e200100f007988 */ /* 0x0003e80008000405 */
[----:B------:R1:W-:Y:S04]  /*3c070*/  STS.U16 [R15+UR5+0xea00], R3 ;  /* 0x00ea00030f007988 */ /* 0x0003e80008000405 */
[----:B0-----:R-:W3:Y:S04]  /*3c080*/  LDL.LU R22, [R1+0x2664] ;  /* 0x0026640001167983 */ /* 0x001ee80000300800 */
[----:B-1----:R-:W2:Y:S04]  /*3c090*/  LDL.LU R21, [R1+0x2660] ;  /* 0x0026600001157983 */ /* 0x002ea80000300800 */
[----:B------:R-:W3:Y:S04]  /*3c0a0*/  LDL.LU R20, [R1+0x265c] ;  /* 0x00265c0001147983 */ /* 0x000ee80000300800 */
[----:B------:R-:W2:Y:S04]  /*3c0b0*/  LDL.LU R18, [R1+0x2658] ;  /* 0x0026580001127983 */ /* 0x000ea80000300800 */
[----:B------:R-:W3:Y:S04]  /*3c0c0*/  LDL.LU R16, [R1+0x2654] ;  /* 0x0026540001107983 */ /* 0x000ee80000300800 */
[----:B------:R-:W2:Y:S04]  /*3c0d0*/  LDL.LU R3, [R1+0x2650] ;  /* 0x0026500001037983 */ /* 0x000ea80000300800 */
        /* <DEDUP_REMOVED lines=8> */
[----:B------:R-:W2:Y:S04]  /*3c160*/  LDL.LU R23, [R1+0x2644] ;  /* 0x0026440001177983 */ /* 0x000ea80000300800 */
[----:B------:R-:W4:Y:S04]  /*3c170*/  LDL.LU R24, [R1+0x2640] ;  /* 0x0026400001187983 */ /* 0x000f280000300800 */
[----:B------:R-:W3:Y:S04]  /*3c180*/  LDL.LU R25, [R1+0x263c] ;  /* 0x00263c0001197983 */ /* 0x000ee80000300800 */
[----:B------:R-:W2:Y:S04]  /*3c190*/  LDL.LU R26, [R1+0x2638] ;  /* 0x00263800011a7983 */ /* 0x000ea80000300800 */
[----:B------:R0:W-:Y:S04]  /*3c1a0*/  STS.U16 [R15+UR5+0x12200], R27 ;  /* 0x0122001b0f007988 */ /* 0x0001e80008000405 */
[----:B------:R1:W-:Y:S04]  /*3c1b0*/  STS.U16 [R15+UR5+0x12a00], R28 ;  /* 0x012a001c0f007988 */ /* 0x0003e80008000405 */
[----:B------:R1:W-:Y:S04]  /*3c1c0*/  STS.U16 [R15+UR5+0x13200], R29 ;  /* 0x0132001d0f007988 */ /* 0x0003e80008000405 */
[----:B0-----:R-:W4:Y:S04]  /*3c1d0*/  LDL.LU R27, [R1+0x2634] ;  /* 0x00263400011b7983 */ /* 0x001f280000300800 */
[----:B-1----:R-:W3:Y:S04]  /*3c1e0*/  LDL.LU R28, [R1+0x2630] ;  /* 0x00263000011c7983 */ /* 0x002ee80000300800 */
[----:B------:R-:W2:Y:S04]  /*3c1f0*/  LDL.LU R29, [R1+0x262c] ;  /* 0x00262c00011d7983 */ /* 0x000ea80000300800 */
[----:B------:R0:W-:Y:S04]  /*3c200*/  STS.U16 [R15+UR5+0x13a00], R5 ;  /* 0x013a00050f007988 */ /* 0x0001e80008000405 */
[----:B0-----:R-:W4:Y:S04]  /*3c210*/  LDL R5, [R1+0x1550] ;  /* 0x0015500001057983 */ /* 0x001f280000100800 */
[----:B--2---:R-:W-:Y:S04]  /*3c220*/  STS.U16 [R15+UR5+0x14200], R29 ;  /* 0x0142001d0f007988 */ /* 0x004fe80008000405 */
[----:B---3--:R-:W-:Y:S04]  /*3c230*/  STS.U16 [R15+UR5+0x14a00], R28 ;  /* 0x014a001c0f007988 */ /* 0x008fe80008000405 */
[----:B----4-:R-:W-:Y:S04]  /*3c240*/  STS.U16 [R15+UR5+0x15200], R27 ;  /* 0x0152001b0f007988 */ /* 0x010fe80008000405 */
[----:B------:R-:W-:Y:S04]  /*3c250*/  STS.U16 [R15+UR5+0x15a00], R26 ;  /* 0x015a001a0f007988 */ /* 0x000fe80008000405 */
[----:B------:R-:W-:Y:S04]  /*3c260*/  STS.U16 [R15+UR5+0x16200], R25 ;  /* 0x016200190f007988 */ /* 0x000fe80008000405 */
[----:B------:R-:W-:Y:S04]  /*3c270*/  STS.U16 [R15+UR5+0x16a00], R24 ;  /* 0x016a00180f007988 */ /* 0x000fe80008000405 */
[----:B------:R-:W-:Y:S04]  /*3c280*/  STS.U16 [R15+UR5+0x17200], R23 ;  /* 0x017200170f007988 */ /* 0x000fe80008000405 */
[----:B------:R-:W-:Y:S04]  /*3c290*/  STS.U16 [R15+UR5+0x17a00], R19 ;  /* 0x017a00130f007988 */ /* 0x000fe80008000405 */
[----:B------:R0:W-:Y:S04]  /*3c2a0*/  STS.U16 [R15+UR5+0x18200], R4 ;  /* 0x018200040f007988 */ /* 0x0001e80008000405 */
[----:B0-----:R-:W2:Y:S01]  /*3c2b0*/  LDL R4, [R1+0x658] ;  /* 0x0006580001047983 */ /* 0x001ea20000100800 */
[----:B------:R-:W-:-:S02]  /*3c2c0*/  PRMT R17, RZ, 0x7610, R17 ;  /* 0x00007610ff117816 */ /* 0x000fc40000000011 */
[----:B--2---:R-:W-:-:S04]  /*3c2d0*/  @!P0 LOP3.LUT R5, R5, R4, RZ, 0x3c, !PT ;  /* 0x0000000405058212 */ /* 0x004fc800078e3cff */
[----:B------:R-:W-:-:S04]  /*3c2e0*/  @!P0 LOP3.LUT R4, R5, R4, RZ, 0x3c, !PT ;  /* 0x0000000405048212 */ /* 0x000fc800078e3cff */
[----:B------:R-:W-:-:S05]  /*3c2f0*/  @!P0 LOP3.LUT R5, R5, R4, RZ, 0x3c, !PT ;  /* 0x0000000405058212 */ /* 0x000fca00078e3cff */
[----:B------:R-:W2:Y:S04]  /*3c300*/  @!P0 LDG.E.U16 R17, desc[UR10][R4.64] ;  /* 0x0000000a04118981 */ /* 0x000ea8000c1e1500 */
[----:B------:R-:W-:Y:S04]  /*3c310*/  STS.U16 [R15+UR5+0x18a00], R3 ;  /* 0x018a00030f007988 */ /* 0x000fe80008000405 */
[----:B------:R-:W-:Y:S04]  /*3c320*/  STS.U16 [R15+UR5+0x19200], R16 ;  /* 0x019200100f007988 */ /* 0x000fe80008000405 */
[----:B------:R-:W-:Y:S04]  /*3c330*/  STS.U16 [R15+UR5+0x19a00], R18 ;  /* 0x019a00120f007988 */ /* 0x000fe80008000405 */
[----:B------:R-:W-:Y:S04]  /*3c340*/  STS.U16 [R15+UR5+0x1a200], R20 ;  /* 0x01a200140f007988 */ /* 0x000fe80008000405 */
[----:B------:R-:W-:Y:S04]  /*3c350*/  STS.U16 [R15+UR5+0x1aa00], R21 ;  /* 0x01aa00150f007988 */ /* 0x000fe80008000405 */
[----:B------:R0:W-:Y:S04]  /*3c360*/  STS.U16 [R15+UR5+0x1b200], R22 ;  /* 0x01b200160f007988 */ /* 0x0001e80008000405 */
[----:B0-----:R-:W3:Y:S04]  /*3c370*/  LDL.LU R15, [R1+0x2628] ;  /* 0x00262800010f7983 */ /* 0x001ee80000300800 */
        /* <DEDUP_REMOVED lines=2199> */
[----:B------:R-:W4:Y:S02]  /*44cf0*/  LDL R5, [R1+0x924] ;  /* 0x0009240001057983 */ /* 0x000f240000100800 */
[----:B----4-:R-:W-:-:S02]  /*44d00*/  @!P0 LOP3.LUT R5, R5, R4, RZ, 0x3c, !PT ;  /* 0x0000000405058212 */ /* 0x010fc400078e3cff */
[----:B--2---:R-:W-:Y:S02]  /*44d10*/  PRMT R17, RZ, 0x7610, R17 ;  /* 0x00007610ff117816 */ /* 0x004fe40000000011 */
        /* <DEDUP_REMOVED lines=104> */
[----:B--2---:R-:W-:Y:S02]  /*453a0*/  PRMT R17, RZ, 0x7610, R17 ;  /* 0x00007610ff117816 */ /* 0x004fe40000000011 */
[----:B0-----:R-:W-:-:S04]  /*453b0*/  @!P0 LOP3.LUT R5, R5, R4, RZ, 0x3c, !PT ;  /* 0x0000000405058212 */ /* 0x001fc800078e3cff */
[----:B------:R-:W-:-:S04]  /*453c0*/  @!P0 LOP3.LUT R4, R5, R4, RZ, 0x3c, !PT ;  /* 0x0000000405048212 */ /* 0x000fc800078e3cff */
[----:B------:R-:W-:-:S05]  /*453d0*/  @!P0 LOP3.LUT R5, R5, R4, RZ, 0x3c, !PT ;  /* 0x0000000405058212 */ /* 0x000fca00078e3cff */
[----:B------:R-:W2:Y:S04]  /*453e0*/  @!P0 LDG.E.U16 R17, desc[UR10][R4.64] ;  /* 0x0000000a04118981 */ /* 0x000ea8000c1e1500 */
[----:B----4-:R0:W-:Y:S04]  /*453f0*/  STL [R1+0xcc], R14 ;  /* 0x0000cc0e01007387 */ /* 0x0101e80000100800 */
[----:B0-----:R-:W4:Y:S04]  /*45400*/  LDL R14, [R1+0x854] ;  /* 0x00085400010e7983 */ /* 0x001f280000100800 */
[----:B--2---:R0:W-:Y:S04]  /*45410*/  STL [R1+0xdc], R17 ;  /* 0x0000dc1101007387 */ /* 0x0041e80000100800 */
[----:B0-----:R-:W2:Y:S04]  /*45420*/  LDL.LU R17, [R1+0x2224] ;  /* 0x0022240001117983 */ /* 0x001ea80000300800 */
[----:B------:R-:W3:Y:S04]  /*45430*/  LDL R4, [R1+0x888] ;  /* 0x0008880001047983 */ /* 0x000ee80000100800 */
[----:B------:R-:W3:Y:S02]  /*45440*/  LDL R5, [R1+0x88c] ;  /* 0x00088c0001057983 */ /* 0x000ee40000100800 */
[----:B---3--:R-:W-:-:S02]  /*45450*/  @!P0 LOP3.LUT R5, R5, R4, RZ, 0x3c, !PT ;  /* 0x0000000405058212 */ /* 0x008fc400078e3cff */
[----:B--2---:R-:W-:Y:S02]  /*45460*/  PRMT R17, RZ, 0x7610, R17 ;  /* 0x00007610ff117816 */ /* 0x004fe40000000011 */
[----:B------:R-:W-:-:S04]  /*45470*/  @!P0 LOP3.LUT R4, R5, R4, RZ, 0x3c, !PT ;  /* 0x0000000405048212 */ /* 0x000fc800078e3cff */
[----:B------:R-:W-:-:S05]  /*45480*/  @!P0 LOP3.LUT R5, R5, R4, RZ, 0x3c, !PT ;  /* 0x0000000405058212 */ /* 0x000fca00078e3cff */
[----:B------:R-:W2:Y:S04]  /*45490*/  @!P0 LDG.E.U16 R17, desc[UR10][R4.64] ;  /* 0x0000000a04118981 */ /* 0x000ea8000c1e1500 */
        /* <DEDUP_REMOVED lines=20> */
[----:B--2---:R-:W-:Y:S02]  /*455e0*/  PRMT R17, RZ, 0x7610, R17 ;  /* 0x00007610ff117816 */ /* 0x004fe40000000011 */
        /* <DEDUP_REMOVED lines=8> */
[----:B------:R-:W3:Y:S01]  /*45670*/  LDL R5, [R1+0x850] ;  /* 0x0008500001057983 */ /* 0x000ee20000100800 */
[----:B------:R-:W-:Y:S01]  /*45680*/  PRMT R7, RZ, 0x7610, R7 ;  /* 0x00007610ff077816 */ /* 0x000fe20000000007 */
[----:B----4-:R-:W-:-:S02]  /*45690*/  @!P0 IMAD.MOV.U32 R4, RZ, RZ, R14 ;  /* 0x000000ffff048224 */ /* 0x010fc400078e000e */
[----:B------:R-:W4:Y:S04]  /*456a0*/  LDL R14, [R1+0x810] ;  /* 0x00081000010e7983 */ /* 0x000f280000100800 */
[----:B---3--:R0:W3:Y:S04]  /*456b0*/  @!P0 LDG.E.U16 R7, desc[UR10][R4.64] ;  /* 0x0000000a04078981 */ /* 0x0080e8000c1e1500 */
[----:B------:R-:W0:Y:S04]  /*456c0*/  LDL R4, [R1+0x848] ;  /* 0x0008480001047983 */ /* 0x000e280000100800 */
[----:B------:R-:W0:Y:S01]  /*456d0*/  LDL R5, [R1+0x84c] ;  /* 0x00084c0001057983 */ /* 0x000e220000100800 */
[----:B--2---:R-:W-:-:S02]  /*456e0*/  PRMT R17, RZ, 0x7610, R17 ;  /* 0x00007610ff117816 */ /* 0x004fc40000000011 */
        /* <DEDUP_REMOVED lines=15> */
[----:B------:R-:W3:Y:S01]  /*457e0*/  LDL R5, [R1+0x820] ;  /* 0x0008200001057983 */ /* 0x000ee20000100800 */
[----:B------:R-:W-:Y:S01]  /*457f0*/  PRMT R12, RZ, 0x7610, R12 ;  /* 0x00007610ff0c7816 */ /* 0x000fe2000000000c */
[----:B0-----:R-:W-:Y:S02]  /*45800*/  @!P0 IMAD.MOV.U32 R4, RZ, RZ, R13 ;  /* 0x000000ffff048224 */ /* 0x001fe400078e000d */
[----:B----4-:R0:W-:Y:S01]  /*45810*/  STL [R1+0xc0], R11 ;  /* 0x0000c00b01007387 */ /* 0x0101e20000100800 */
[----:B------:R-:W-:Y:S02]  /*45820*/  PRMT R15, RZ, 0x7610, R15 ;  /* 0x00007610ff0f7816 */ /* 0x000fe4000000000f */
[----:B------:R-:W-:Y:S01]  /*45830*/  PRMT R6, RZ, 0x7610, R6 ;  /* 0x00007610ff067816 */ /* 0x000fe20000000006 */
[----:B------:R-:W4:Y:S04]  /*45840*/  LDL R13, [R1+0x800] ;  /* 0x00080000010d7983 */ /* 0x000f280000100800 */
[----:B---3--:R1:W3:Y:S04]  /*45850*/  @!P0 LDG.E.U16 R12, desc[UR10][R4.64] ;  /* 0x0000000a040c8981 */ /* 0x0082e8000c1e1500 */
[----:B0-----:R-:W4:Y:S04]  /*45860*/  LDL R11, [R1+0x80c] ;  /* 0x00080c00010b7983 */ /* 0x001f280000100800 */
[----:B------:R-:W1:Y:S04]  /*45870*/  LDL R4, [R1+0x818] ;  /* 0x0008180001047983 */ /* 0x000e680000100800 */
[----:B------:R-:W1:Y:S02]  /*45880*/  LDL R5, [R1+0x81c] ;  /* 0x00081c0001057983 */ /* 0x000e640000100800 */
[----:B-1----:R-:W-:-:S04]  /*45890*/  @!P0 LOP3.LUT R5, R5, R4, RZ, 0x3c, !PT ;  /* 0x0000000405058212 */ /* 0x002fc800078e3cff */
[----:B------:R-:W-:-:S04]  /*458a0*/  @!P0 LOP3.LUT R4, R5, R4, RZ, 0x3c, !PT ;  /* 0x0000000405048212 */ /* 0x000fc800078e3cff */
[----:B------:R-:W-:-:S05]  /*458b0*/  @!P0 LOP3.LUT R5, R5, R4, RZ, 0x3c, !PT ;  /* 0x0000000405058212 */ /* 0x000fca00078e3cff */
[----:B------:R0:W4:Y:S04]  /*458c0*/  @!P0 LDG.E.U16 R15, desc[UR10][R4.64] ;  /* 0x0000000a040f8981 */ /* 0x000128000c1e1500 */
[----:B---3--:R1:W-:Y:S01]  /*458d0*/  STL [R1+0x78], R12 ;  /* 0x0000780c01007387 */ /* 0x0083e20000100800 */
[----:B0-----:R-:W-:Y:S02]  /*458e0*/  @!P0 IMAD.MOV.U32 R4, RZ, RZ, R7 ;  /* 0x000000ffff048224 */ /* 0x001fe400078e0007 */
[----:B------:R-:W-:Y:S01]  /*458f0*/  @!P0 IMAD.MOV.U32 R5, RZ, RZ, R14 ;  /* 0x000000ffff058224 */ /* 0x000fe200078e000e */
[----:B-1----:R-:W3:Y:S01]  /*45900*/  LDL R12, [R1+0x804] ;  /* 0x00080400010c7983 */ /* 0x002ee20000100800 */
[----:B------:R-:W-:Y:S02]  /*45910*/  PRMT R10, RZ, 0x7610, R10 ;  /* 0x00007610ff0a7816 */ /* 0x000fe4000000000a */
[----:B--2---:R-:W-:Y:S01]  /*45920*/  PRMT R17, RZ, 0x7610, R17 ;  /* 0x00007610ff117816 */ /* 0x004fe20000000011 */
[----:B------:R-:W2:Y:S04]  /*45930*/  LDL R7, [R1+0x768] ;  /* 0x0007680001077983 */ /* 0x000ea80000100800 */
[----:B------:R4:W2:Y:S04]  /*45940*/  @!P0 LDG.E.U16 R6, desc[UR10][R4.64] ;  /* 0x0000000a04068981 */ /* 0x0008a8000c1e1500 */
[----:B------:R-:W3:Y:S01]  /*45950*/  LDL R5, [R1+0x808] ;  /* 0x0008080001057983 */ /* 0x000ee20000100800 */
[----:B----4-:R-:W-:-:S05]  /*45960*/  @!P0 IMAD.MOV.U32 R4, RZ, RZ, R11 ;  /* 0x000000ffff048224 */ /* 0x010fca00078e000b */
[----:B---3--:R0:W3:Y:S02]  /*45970*/  @!P0 LDG.E.U16 R10, desc[UR10][R4.64] ;  /* 0x0000000a040a8981 */ /* 0x0080e4000c1e1500 */
[----:B0-----:R-:W-:Y:S02]  /*45980*/  @!P0 IMAD.MOV.U32 R4, RZ, RZ, R12 ;  /* 0x000000ffff048224 */ /* 0x001fe400078e000c */
[----:B------:R-:W-:-:S05]  /*45990*/  @!P0 IMAD.MOV.U32 R5, RZ, RZ, R13 ;  /* 0x000000ffff058224 */ /* 0x000fca00078e000d */
[----:B------:R-:W4:Y:S04]  /*459a0*/  @!P0 LDG.E.U16 R17, desc[UR10][R4.64] ;  /* 0x0000000a04118981 */ /* 0x000f28000c1e1500 */
[----:B--2---:R0:W-:Y:S04]  /*459b0*/  STL [R1+0xb4], R6 ;  /* 0x0000b40601007387 */ /* 0x0041e80000100800 */
[----:B0-----:R-:W2:Y:S04]  /*459c0*/  LDL R6, [R1+0x76c] ;  /* 0x00076c0001067983 */ /* 0x001ea80000100800 */
[----:B------:R0:W-:Y:S04]  /*459d0*/  STL [R1+0xb8], R15 ;  /* 0x0000b80f01007387 */ /* 0x0001e80000100800 */
[----:B------:R-:W2:Y:S04]  /*459e0*/  LDL R14, [R1+0x72c] ;  /* 0x00072c00010e7983 */ /* 0x000ea80000100800 */
[----:B------:R-:W2:Y:S04]  /*459f0*/  LDL R11, [R1+0x6e8] ;  /* 0x0006e800010b7983 */ /* 0x000ea80000100800 */
[----:B0-----:R-:W2:Y:S04]  /*45a00*/  LDL R15, [R1+0x728] ;  /* 0x00072800010f7983 */ /* 0x001ea80000100800 */
[----:B---3--:R0:W-:Y:S04]  /*45a10*/  STL [R1+0xb0], R10 ;  /* 0x0000b00a01007387 */ /* 0x0081e80000100800 */
[----:B------:R-:W3:Y:S04]  /*45a20*/  LDL R13, [R1+0x6a8] ;  /* 0x0006a800010d7983 */ /* 0x000ee80000100800 */
[----:B------:R-:W3:Y:S04]  /*45a30*/  LDL R12, [R1+0x6ac] ;  /* 0x0006ac00010c7983 */ /* 0x000ee80000100800 */
[----:B0-----:R-:W3:Y:S04]  /*45a40*/  LDL R10, [R1+0x6ec] ;  /* 0x0006ec00010a7983 */ /* 0x001ee80000100800 */
[----:B----4-:R0:W-:Y:S04]  /*45a50*/  STL [R1+0xac], R17 ;  /* 0x0000ac1101007387 */ /* 0x0101e80000100800 */
[----:B0-----:R-:W4:Y:S04]  /*45a60*/  LDL.LU R17, [R1+0x2210] ;  /* 0x0022100001117983 */ /* 0x001f280000300800 */
[----:B------:R-:W2:Y:S04]  /*45a70*/  LDL R4, [R1+0x7a8] ;  /* 0x0007a80001047983 */ /* 0x000ea80000100800 */
[----:B------:R-:W2:Y:S01]  /*45a80*/  LDL R5, [R1+0x7ac] ;  /* 0x0007ac0001057983 */ /* 0x000ea20000100800 */
[----:B------:R-:W-:-:S02]  /*45a90*/  PRMT R8, RZ, 0x7610, R8 ;  /* 0x00007610ff087816 */ /* 0x000fc40000000008 */
[----:B------:R-:W-:Y:S02]  /*45aa0*/  PRMT R9, RZ, 0x7610, R9 ;  /* 0x00007610ff097816 */ /* 0x000fe40000000009 */
[----:B--2---:R-:W-:-:S04]  /*45ab0*/  @!P0 LOP3.LUT R5, R5, R4, RZ, 0x3c, !PT ;  /* 0x0000000405058212 */ /* 0x004fc800078e3cff */
[----:B------:R-:W-:-:S04]  /*45ac0*/  @!P0 LOP3.LUT R4, R5, R4, RZ, 0x3c, !PT ;  /* 0x0000000405048212 */ /* 0x000fc800078e3cff */
[----:B------:R-:W-:-:S05]  /*45ad0*/  @!P0 LOP3.LUT R5, R5, R4, RZ, 0x3c, !PT ;  /* 0x0000000405058212 */ /* 0x000fca00078e3cff */
[----:B------:R0:W2:Y:S02]  /*45ae0*/  @!P0 LDG.E.U16 R8, desc[UR10][R4.64] ;  /* 0x0000000a04088981 */ /* 0x0000a4000c1e1500 */
[----:B0-----:R-:W-:-:S06]  /*45af0*/  PRMT R5, RZ, 0x7610, R5 ;  /* 0x00007610ff057816 */ /* 0x001fcc0000000005 */
[----:B------:R0:W2:Y:S02]  /*45b00*/  @!P0 LDG.E.U16 R5, desc[UR10][R6.64] ;  /* 0x0000000a06058981 */ /* 0x0000a4000c1e1500 */
[----:B0-----:R-:W-:Y:S02]  /*45b10*/  @!P0 IMAD.MOV.U32 R6, RZ, RZ, R14 ;  /* 0x000000ffff068224 */ /* 0x001fe400078e000e */
[----:B------:R-:W-:Y:S01]  /*45b20*/  @!P0 IMAD.MOV.U32 R7, RZ, RZ, R15 ;  /* 0x000000ffff078224 */ /* 0x000fe200078e000f */
[----:B------:R-:W-:Y:S01]  /*45b30*/  PRMT R0, RZ, 0x7610, R0 ;  /* 0x00007610ff007816 */ /* 0x000fe20000000000 */
[----:B------:R-:W4:Y:S04]  /*45b40*/  LDL R15, [R1+0x15f8] ;  /* 0x0015f800010f7983 */ /* 0x000f280000100800 */
[----:B------:R0:W2:Y:S04]  /*45b50*/  @!P0 LDG.E.U16 R9, desc[UR10][R6.64] ;  /* 0x0000000a06098981 */ /* 0x0000a8000c1e1500 */
[----:B------:R-:W4:Y:S01]  /*45b60*/  LDL R14, [R1+0x163c] ;  /* 0x00163c00010e7983 */ /* 0x000f220000100800 */
[----:B0-----:R-:W-:-:S06]  /*45b70*/  PRMT R6, RZ, 0x7610, R6 ;  /* 0x00007610ff067816 */ /* 0x001fcc0000000006 */
[----:B---3--:R0:W3:Y:S02]  /*45b80*/  @!P0 LDG.E.U16 R6, desc[UR10][R10.64] ;  /* 0x0000000a0a068981 */ /* 0x0080e4000c1e1500 */
[----:B0-----:R-:W-:-:S06]  /*45b90*/  PRMT R10, RZ, 0x7610, R10 ;  /* 0x00007610ff0a7816 */ /* 0x001fcc000000000a */
[----:B------:R0:W3:Y:S04]  /*45ba0*/  @!P0 LDG.E.U16 R10, desc[UR10][R12.64] ;  /* 0x0000000a0c0a8981 */ /* 0x0000e8000c1e1500 */
[----:B------:R-:W0:Y:S04]  /*45bb0*/  LDL R12, [R1+0x674] ;  /* 0x00067400010c7983 */ /* 0x000e280000100800 */
[----:B------:R-:W0:Y:S01]  /*45bc0*/  LDL R13, [R1+0x1574] ;  /* 0x00157400010d7983 */ /* 0x000e220000100800 */
[----:B------:R-:W-:Y:S02]  /*45bd0*/  PRMT R7, RZ, 0x7610, R7 ;  /* 0x00007610ff077816 */ /* 0x000fe40000000007 */
[----:B0-----:R-:W-:-:S04]  /*45be0*/  @!P0 LOP3.LUT R13, R13, R12, RZ, 0x3c, !PT ;  /* 0x0000000c0d0d8212 */ /* 0x001fc800078e3cff */
[----:B------:R-:W-:-:S04]  /*45bf0*/  @!P0 LOP3.LUT R12, R13, R12, RZ, 0x3c, !PT ;  /* 0x0000000c0d0c8212 */ /* 0x000fc800078e3cff */
[----:B------:R-:W-:-:S05]  /*45c00*/  @!P0 LOP3.LUT R13, R13, R12, RZ, 0x3c, !PT ;  /* 0x0000000c0d0d8212 */ /* 0x000fca00078e3cff */
[----:B------:R0:W3:Y:S04]  /*45c10*/  @!P0 LDG.E.U16 R7, desc[UR10][R12.64] ;  /* 0x0000000a0c078981 */ /* 0x0000e8000c1e1500 */
[----:B------:R-:W0:Y:S04]  /*45c20*/  LDL R12, [R1+0x1578] ;  /* 0x00157800010c7983 */ /* 0x000e280000100800 */
[----:B------:R-:W0:Y:S02]  /*45c30*/  LDL R13, [R1+0x15b4] ;  /* 0x0015b400010d7983 */ /* 0x000e240000100800 */
[----:B0-----:R-:W-:-:S04]  /*45c40*/  @!P0 LOP3.LUT R13, R13, R12, RZ, 0x3c, !PT ;  /* 0x0000000c0d0d8212 */ /* 0x001fc800078e3cff */
        /* <DEDUP_REMOVED lines=9> */
[----:B------:R0:W3:Y:S02]  /*45ce0*/  @!P0 LDG.E.U16 R16, desc[UR10][R12.64] ;  /* 0x0000000a0c108981 */ /* 0x0000e4000c1e1500 */
[----:B0-----:R-:W-:-:S06]  /*45cf0*/  PRMT R13, RZ, 0x7610, R13 ;  /* 0x00007610ff0d7816 */ /* 0x001fcc000000000d */
[----:B----4-:R0:W4:Y:S04]  /*45d00*/  @!P0 LDG.E.U16 R13, desc[UR10][R14.64] ;  /* 0x0000000a0e0d8981 */ /* 0x010128000c1e1500 */
[----:B------:R-:W0:Y:S04]  /*45d10*/  LDL R14, [R1+0x7e0] ;  /* 0x0007e000010e7983 */ /* 0x000e280000100800 */
[----:B------:R-:W0:Y:S01]  /*45d20*/  LDL R15, [R1+0x7e4] ;  /* 0x0007e400010f7983 */ /* 0x000e220000100800 */
[----:B------:R-:W-:Y:S02]  /*45d30*/  PRMT R17, RZ, 0x7610, R17 ;  /* 0x00007610ff117816 */ /* 0x000fe40000000011 */
[----:B0-----:R-:W-:-:S04]  /*45d40*/  @!P0 LOP3.LUT R15, R15, R14, RZ, 0x3c, !PT ;  /* 0x0000000e0f0f8212 */ /* 0x001fc800078e3cff */
        /* <DEDUP_REMOVED lines=98> */
[----:B------:R-:W-:Y:S01]  /*46370*/  @!P0 LOP3.LUT R15, R15, R14, RZ, 0x3c, !PT ;  /* 0x0000000e0f0f8212 */ /* 0x000fe200078e3cff */
[----:B---3--:R-:W-:Y:S04]  /*46380*/  STL [R1+0x2184], R12 ;  /* 0x0021840c01007387 */ /* 0x008fe80000100800 */
[----:B------:R0:W3:Y:S04]  /*46390*/  @!P0 LDG.E.U16 R11, desc[UR10][R14.64] ;  /* 0x0000000a0e0b8981 */ /* 0x0000e8000c1e1500 */
[----:B------:R-:W0:Y:S04]  /*463a0*/  LDL R14, [R1+0x7c8] ;  /* 0x0007c800010e7983 */ /* 0x000e280000100800 */
[----:B------:R-:W0:Y:S01]  /*463b0*/  LDL R15, [R1+0x7cc] ;  /* 0x0007cc00010f7983 */ /* 0x000e220000100800 */
[----:B--2---:R-:W-:-:S02]  /*463c0*/  PRMT R17, RZ, 0x7610, R17 ;  /* 0x00007610ff117816 */ /* 0x004fc40000000011 */
[----:B0-----:R-:W-:-:S04]  /*463d0*/  @!P0 LOP3.LUT R15, R15, R14, RZ, 0x3c, !PT ;  /* 0x0000000e0f0f8212 */ /* 0x001fc800078e3cff */
[----:B------:R-:W-:-:S04]  /*463e0*/  @!P0 LOP3.LUT R14, R15, R14, RZ, 0x3c, !PT ;  /* 0x0000000e0f0e8212 */ /* 0x000fc800078e3cff */
[----:B------:R-:W-:-:S05]  /*463f0*/  @!P0 LOP3.LUT R15, R15, R14, RZ, 0x3c, !PT ;  /* 0x0000000e0f0f8212 */ /* 0x000fca00078e3cff */
[----:B------:R-:W2:Y:S04]  /*46400*/  @!P0 LDG.E.U16 R17, desc[UR10][R14.64] ;  /* 0x0000000a0e118981 */ /* 0x000ea8000c1e1500 */
[----:B---3--:R-:W-:Y:S04]  /*46410*/  STL [R1+0x2188], R11 ;  /* 0x0021880b01007387 */ /* 0x008fe80000100800 */
        /* <DEDUP_REMOVED lines=173> */
[----:B------:R-:W3:Y:S01]  /*46ef0*/  LDL R15, [R1+0x6d0] ;  /* 0x0006d000010f7983 */ /* 0x000ee20000100800 */
[----:B------:R-:W-:-:S03]  /*46f00*/  @!P0 IMAD.MOV.U32 R14, RZ, RZ, R11 ;  /* 0x000000ffff0e8224 */ /* 0x000fc600078e000b */
[----:B------:R-:W4:Y:S01]  /*46f10*/  LDL R11, [R1+0x68c] ;  /* 0x00068c00010b7983 */ /* 0x000f220000100800 */
[----:B--2---:R-:W-:-:S06]  /*46f20*/  PRMT R17, RZ, 0x7610, R17 ;  /* 0x00007610ff117816 */ /* 0x004fcc0000000011 */
[----:B---3--:R-:W2:Y:S04]  /*46f30*/  @!P0 LDG.E.U16 R17, desc[UR10][R14.64] ;  /* 0x0000000a0e118981 */ /* 0x008ea8000c1e1500 */
        /* <DEDUP_REMOVED lines=8> */
[----:B------:R-:W3:Y:S01]  /*46fc0*/  @!P0 LDG.E.U16 R2, desc[UR10][R14.64] ;  /* 0x0000000a0e028981 */ /* 0x000ee2000c1e1500 */
[----:B------:R-:W-:-:S03]  /*46fd0*/  PRMT R29, RZ, 0x7610, R29 ;  /* 0x00007610ff1d7816 */ /* 0x000fc6000000001d */
[----:B---3--:R-:W-:Y:S04]  /*46fe0*/  STL [R1], R2 ;  /* 0x0000000201007387 */ /* 0x008fe80000100800 */
[----:B------:R-:W3:Y:S01]  /*46ff0*/  LDL R15, [R1+0x6c0] ;  /* 0x0006c000010f7983 */ /* 0x000ee20000100800 */
[----:B----4-:R-:W-:Y:S01]  /*47000*/  @!P0 IMAD.MOV.U32 R14, RZ, RZ, R12 ;  /* 0x000000ffff0e8224 */ /* 0x010fe200078e000c */
[----:B------:R-:W-:Y:S02]  /*47010*/  PRMT R27, RZ, 0x7610, R27 ;  /* 0x00007610ff1b7816 */ /* 0x000fe4000000001b */
[----:B------:R-:W4:Y:S04]  /*47020*/  LDL R12, [R1+0x15cc] ;  /* 0x0015cc00010c7983 */ /* 0x000f280000100800 */
[----:B---3--:R0:W3:Y:S04]  /*47030*/  @!P0 LDG.E.U16 R29, desc[UR10][R14.64] ;  /* 0x0000000a0e1d8981 */ /* 0x0080e8000c1e1500 */
[----:B------:R-:W0:Y:S04]  /*47040*/  LDL R14, [R1+0x690] ;  /* 0x00069000010e7983 */ /* 0x000e280000100800 */
[----:B------:R-:W0:Y:S02]  /*47050*/  LDL R15, [R1+0x694] ;  /* 0x00069400010f7983 */ /* 0x000e240000100800 */
[----:B0-----:R-:W-:-:S04]  /*47060*/  @!P0 LOP3.LUT R15, R15, R14, RZ, 0x3c, !PT ;  /* 0x0000000e0f0f8212 */ /* 0x001fc800078e3cff */
[----:B------:R-:W-:-:S04]  /*47070*/  @!P0 LOP3.LUT R14, R15, R14, RZ, 0x3c, !PT ;  /* 0x0000000e0f0e8212 */ /* 0x000fc800078e3cff */
[----:B------:R-:W-:-:S05]  /*47080*/  @!P0 LOP3.LUT R15, R15, R14, RZ, 0x3c, !PT ;  /* 0x0000000e0f0f8212 */ /* 0x000fca00078e3cff */
[----:B------:R0:W2:Y:S04]  /*47090*/  @!P0 LDG.E.U16 R27, desc[UR10][R14.64] ;  /* 0x0000000a0e1b8981 */ /* 0x0000a8000c1e1500 */
[----:B---3--:R1:W-:Y:S04]  /*470a0*/  STL [R1+0x2108], R29 ;  /* 0x0021081d01007387 */ /* 0x0083e80000100800 */
[----:B------:R-:W3:Y:S04]  /*470b0*/  LDL R15, [R1+0x688] ;  /* 0x00068800010f7983 */ /* 0x000ee80000100800 */
[----:B-1----:R-:W4:Y:S01]  /*470c0*/  LDL R29, [R1+0x158c] ;  /* 0x00158c00011d7983 */ /* 0x002f220000100800 */
[----:B------:R-:W-:Y:S01]  /*470d0*/  PRMT R25, RZ, 0x7610, R25 ;  /* 0x00007610ff197816 */ /* 0x000fe20000000019 */
[----:B0-----:R-:W-:-:S02]  /*470e0*/  @!P0 IMAD.MOV.U32 R14, RZ, RZ, R11 ;  /* 0x000000ffff0e8224 */ /* 0x001fc400078e000b */
[----:B--2---:R0:W-:Y:S01]  /*470f0*/  STL [R1+0x214c], R27 ;  /* 0x00214c1b01007387 */ /* 0x0041e20000100800 */
[----:B------:R-:W-:-:S03]  /*47100*/  PRMT R23, RZ, 0x7610, R23 ;  /* 0x00007610ff177816 */ /* 0x000fc60000000017 */
[----:B------:R-:W2:Y:S04]  /*47110*/  LDL R11, [R1+0x160c] ;  /* 0x00160c00010b7983 */ /* 0x000ea80000100800 */
[----:B0-----:R-:W2:Y:S04]  /*47120*/  LDL R27, [R1+0x668] ;  /* 0x00066800011b7983 */ /* 0x001ea80000100800 */
[----:B---3--:R4:W3:Y:S02]  /*47130*/  @!P0 LDG.E.U16 R25, desc[UR10][R14.64] ;  /* 0x0000000a0e198981 */ /* 0x0088e4000c1e1500 */
[----:B----4-:R-:W-:-:S02]  /*47140*/  @!P0 IMAD.MOV.U32 R14, RZ, RZ, R29 ;  /* 0x000000ffff0e8224 */ /* 0x010fc400078e001d */
[----:B--2---:R-:W-:Y:S01]  /*47150*/  @!P0 IMAD.MOV.U32 R15, RZ, RZ, R27 ;  /* 0x000000ffff0f8224 */ /* 0x004fe200078e001b */
[----:B---3--:R0:W-:Y:S01]  /*47160*/  STL [R1+0x212c], R25 ;  /* 0x00212c1901007387 */ /* 0x0081e20000100800 */
[----:B------:R-:W-:-:S03]  /*47170*/  PRMT R21, RZ, 0x7610, R21 ;  /* 0x00007610ff157816 */ /* 0x000fc60000000015 */
[----:B------:R-:W2:Y:S04]  /*47180*/  LDL R29, [R1+0x1630] ;  /* 0x00163000011d7983 */ /* 0x000ea80000100800 */
[----:B------:R-:W3:Y:S04]  /*47190*/  LDL R27, [R1+0x680] ;  /* 0x00068000011b7983 */ /* 0x000ee80000100800 */
[----:B------:R1:W4:Y:S04]  /*471a0*/  @!P0 LDG.E.U16 R23, desc[UR10][R14.64] ;  /* 0x0000000a0e178981 */ /* 0x000328000c1e1500 */
[----:B0-----:R-:W3:Y:S04]  /*471b0*/  LDL R25, [R1+0x684] ;  /* 0x0006840001197983 */ /* 0x001ee80000100800 */
[----:B------:R-:W2:Y:S01]  /*471c0*/  LDL R15, [R1+0x1590] ;  /* 0x00159000010f7983 */ /* 0x000ea20000100800 */
[----:B-1----:R-:W-:-:S03]  /*471d0*/  @!P0 IMAD.MOV.U32 R14, RZ, RZ, R12 ;  /* 0x000000ffff0e8224 */ /* 0x002fc600078e000c */
[----:B----4-:R0:W-:Y:S01]  /*471e0*/  STL [R1+0x2150], R23 ;  /* 0x0021501701007387 */ /* 0x0101e20000100800 */
[----:B------:R-:W-:-:S03]  /*471f0*/  PRMT R19, RZ, 0x7610, R19 ;  /* 0x00007610ff137816 */ /* 0x000fc60000000013 */
[----:B------:R-:W4:Y:S04]  /*47200*/  LDL R12, [R1+0x1594] ;  /* 0x00159400010c7983 */ /* 0x000f280000100800 */
[----:B--2---:R1:W2:Y:S04]  /*47210*/  @!P0 LDG.E.U16 R21, desc[UR10][R14.64] ;  /* 0x0000000a0e158981 */ /* 0x0042a8000c1e1500 */
[----:B0-----:R-:W4:Y:S04]  /*47220*/  LDL R23, [R1+0x664] ;  /* 0x0006640001177983 */ /* 0x001f280000100800 */
[----:B------:R-:W3:Y:S01]  /*47230*/  LDL R15, [R1+0x15d0] ;  /* 0x0015d000010f7983 */ /* 0x000ee20000100800 */
[----:B-1----:R-:W-:-:S03]  /*47240*/  @!P0 IMAD.MOV.U32 R14, RZ, RZ, R11 ;  /* 0x000000ffff0e8224 */ /* 0x002fc600078e000b */
[----:B--2---:R0:W-:Y:S01]  /*47250*/  STL [R1+0x2154], R21 ;  /* 0x0021541501007387 */ /* 0x0041e20000100800 */
[----:B------:R-:W-:-:S03]  /*47260*/  PRMT R3, RZ, 0x7610, R3 ;  /* 0x00007610ff037816 */ /* 0x000fc60000000003 */
[----:B------:R-:W2:Y:S04]  /*47270*/  LDL R11, [R1+0x159c] ;  /* 0x00159c00010b7983 */ /* 0x000ea80000100800 */
[----:B---3--:R1:W3:Y:S04]  /*47280*/  @!P0 LDG.E.U16 R19, desc[UR10][R14.64] ;  /* 0x0000000a0e138981 */ /* 0x0082e8000c1e1500 */
[----:B0-----:R-:W2:Y:S04]  /*47290*/  LDL R21, [R1+0x1560] ;  /* 0x0015600001157983 */ /* 0x001ea80000100800 */
[----:B------:R-:W4:Y:S01]  /*472a0*/  LDL R15, [R1+0x1610] ;  /* 0x00161000010f7983 */ /* 0x000f220000100800 */
[----:B-1----:R-:W-:Y:S01]  /*472b0*/  @!P0 IMAD.MOV.U32 R14, RZ, RZ, R29 ;  /* 0x000000ffff0e8224 */ /* 0x002fe200078e001d */
[----:B------:R-:W-:-:S02]  /*472c0*/  PRMT R17, RZ, 0x7610, R17 ;  /* 0x00007610ff117816 */ /* 0x000fc40000000011 */
[----:B------:R-:W-:Y:S02]  /*472d0*/  PRMT R4, RZ, 0x7610, R4 ;  /* 0x00007610ff047816 */ /* 0x000fe40000000004 */
[----:B------:R-:W-:Y:S01]  /*472e0*/  PRMT R18, RZ, 0x7610, R18 ;  /* 0x00007610ff127816 */ /* 0x000fe20000000012 */
[----:B----4-:R0:W4:Y:S02]  /*472f0*/  @!P0 LDG.E.U16 R3, desc[UR10][R14.64] ;  /* 0x0000000a0e038981 */ /* 0x010124000c1e1500 */
[----:B0-----:R-:W-:Y:S02]  /*47300*/  @!P0 IMAD.MOV.U32 R14, RZ, RZ, R25 ;  /* 0x000000ffff0e8224 */ /* 0x001fe400078e0019 */
[----:B------:R-:W-:-:S05]  /*47310*/  @!P0 IMAD.MOV.U32 R15, RZ, RZ, R27 ;  /* 0x000000ffff0f8224 */ /* 0x000fca00078e001b */
[----:B------:R0:W4:Y:S02]  /*47320*/  @!P0 LDG.E.U16 R17, desc[UR10][R14.64] ;  /* 0x0000000a0e118981 */ /* 0x000124000c1e1500 */
[----:B0-----:R-:W-:Y:S02]  /*47330*/  @!P0 IMAD.MOV.U32 R14, RZ, RZ, R12 ;  /* 0x000000ffff0e8224 */ /* 0x001fe400078e000c */
[----:B------:R-:W-:-:S05]  /*47340*/  @!P0 IMAD.MOV.U32 R15, RZ, RZ, R23 ;  /* 0x000000ffff0f8224 */ /* 0x000fca00078e0017 */
[----:B------:R2:W4:Y:S04]  /*47350*/  @!P0 LDG.E.U16 R4, desc[UR10][R14.64] ;  /* 0x0000000a0e048981 */ /* 0x000528000c1e1500 */
[----:B---3--:R-:W-:Y:S01]  /*47360*/  STL [R1+0x2158], R19 ;  /* 0x0021581301007387 */ /* 0x008fe20000100800 */
[----:B--2---:R-:W-:Y:S02]  /*47370*/  @!P0 IMAD.MOV.U32 R14, RZ, RZ, R11 ;  /* 0x000000ffff0e8224 */ /* 0x004fe400078e000b */
[----:B------:R-:W-:-:S05]  /*47380*/  @!P0 IMAD.MOV.U32 R15, RZ, RZ, R21 ;  /* 0x000000ffff0f8224 */ /* 0x000fca00078e0015 */
[----:B------:R-:W2:Y:S04]  /*47390*/  @!P0 LDG.E.U16 R18, desc[UR10][R14.64] ;  /* 0x0000000a0e128981 */ /* 0x000ea8000c1e1500 */
[----:B----4-:R0:W-:Y:S04]  /*473a0*/  STL [R1+0x215c], R3 ;  /* 0x00215c0301007387 */ /* 0x0101e80000100800 */
[----:B------:R-:W3:Y:S04]  /*473b0*/  LDL R25, [R1+0x1598] ;  /* 0x0015980001197983 */ /* 0x000ee80000100800 */
[----:B0-----:R-:W4:Y:S04]  /*473c0*/  LDL R3, [R1+0x15d4] ;  /* 0x0015d40001037983 */ /* 0x001f280000100800 */
[----:B------:R0:W-:Y:S04]  /*473d0*/  STL [R1+0x210c], R17 ;  /* 0x00210c1101007387 */ /* 0x0001e80000100800 */
[----:B------:R-:W3:Y:S04]  /*473e0*/  LDL R23, [R1+0x15a0] ;  /* 0x0015a00001177983 */ /* 0x000ee80000100800 */
[----:B------:R-:W3:Y:S04]  /*473f0*/  LDL R12, [R1+0x15dc] ;  /* 0x0015dc00010c7983 */ /* 0x000ee80000100800 */
[----:B------:R1:W-:Y:S04]  /*47400*/  STL [R1+0x2130], R4 ;  /* 0x0021300401007387 */ /* 0x0003e80000100800 */
[----:B------:R-:W3:Y:S04]  /*47410*/  LDL R21, [R1+0x15d8] ;  /* 0x0015d80001157983 */ /* 0x000ee80000100800 */
[----:B------:R-:W3:Y:S04]  /*47420*/  LDL R19, [R1+0x1614] ;  /* 0x0016140001137983 */ /* 0x000ee80000100800 */
[----:B0-----:R-:W3:Y:S04]  /*47430*/  LDL R17, [R1+0x15e0] ;  /* 0x0015e00001117983 */ /* 0x001ee80000100800 */
[----:B------:R-:W3:Y:S04]  /*47440*/  LDL R11, [R1+0x161c] ;  /* 0x00161c00010b7983 */ /* 0x000ee80000100800 */
[----:B--2---:R-:W-:Y:S04]  /*47450*/  STL [R1+0x2110], R18 ;  /* 0x0021101201007387 */ /* 0x004fe80000100800 */
[----:B-1----:R-:W2:Y:S01]  /*47460*/  LDL R4, [R1+0x1618] ;  /* 0x0016180001047983 */ /* 0x002ea20000100800 */
[----:B----4-:R-:W-:-:S03]  /*47470*/  @!P0 IMAD.MOV.U32 R14, RZ, RZ, R3 ;  /* 0x000000ffff0e8224 */ /* 0x010fc600078e0003 */
[----:B------:R-:W4:Y:S01]  /*47480*/  LDL R3, [R1+0x162c] ;  /* 0x00162c0001037983 */ /* 0x000f220000100800 */
[----:B------:R-:W-:Y:S01]  /*47490*/  PRMT R20, RZ, 0x7610, R20 ;  /* 0x00007610ff147816 */ /* 0x000fe20000000014 */
[----:B---3--:R-:W-:Y:S01]  /*474a0*/  @!P0 IMAD.MOV.U32 R15, RZ, RZ, R25 ;  /* 0x000000ffff0f8224 */ /* 0x008fe200078e0019 */
[----:B------:R-:W-:-:S04]  /*474b0*/  PRMT R22, RZ, 0x7610, R22 ;  /* 0x00007610ff167816 */ /* 0x000fc80000000016 */
[----:B------:R0:W3:Y:S01]  /*474c0*/  @!P0 LDG.E.U16 R20, desc[UR10][R14.64] ;  /* 0x0000000a0e148981 */ /* 0x0000e2000c1e1500 */
[----:B------:R-:W-:Y:S01]  /*474d0*/  PRMT R24, RZ, 0x7610, R24 ;  /* 0x00007610ff187816 */ /* 0x000fe20000000018 */
[----:B0-----:R-:W-:Y:S02]  /*474e0*/  @!P0 IMAD.MOV.U32 R14, RZ, RZ, R12 ;  /* 0x000000ffff0e8224 */ /* 0x001fe400078e000c */
[----:B------:R-:W-:-:S05]  /*474f0*/  @!P0 IMAD.MOV.U32 R15, RZ, RZ, R23 ;  /* 0x000000ffff0f8224 */ /* 0x000fca00078e0017 */
        /* <DEDUP_REMOVED lines=8> */
[----:B------:R2:W3:Y:S02]  /*47580*/  @!P0 LDG.E.U16 R26, desc[UR10][R14.64] ;  /* 0x0000000a0e1a8981 */ /* 0x0004e4000c1e1500 */
[----:B--2---:R-:W-:Y:S02]  /*47590*/  @!P0 IMAD.MOV.U32 R15, RZ, RZ, R4 ;  /* 0x000000ffff0f8224 */ /* 0x004fe400078e0004 */
[----:B----4-:R-:W-:-:S05]  /*475a0*/  @!P0 IMAD.MOV.U32 R14, RZ, RZ, R3 ;  /* 0x000000ffff0e8224 */ /* 0x010fca00078e0003 */
[----:B------:R-:W2:Y:S01]  /*475b0*/  @!P0 LDG.E.U16 R28, desc[UR10][R14.64] ;  /* 0x0000000a0e1c8981 */ /* 0x000ea2000c1e1500 */
[----:B------:R-:W0:Y:S03]  /*475c0*/  S2R R2, SR_TID.X ;  /* 0x0000000000027919 */ /* 0x000e260000002100 */
[----:B---3--:R-:W-:Y:S04]  /*475d0*/  STL [R1+0x2134], R20 ;  /* 0x0021341401007387 */ /* 0x008fe80000100800 */
[----:B------:R-:W3:Y:S01]  /*475e0*/  LDL.LU R12, [R1+0x5a8] ;  /* 0x0005a800010c7983 */ /* 0x000ee20000300800 */
[----:B0-----:R-:W-:-:S05]  /*475f0*/  LOP3.LUT R2, R2, 0x7f, RZ, 0xc0, !PT ;  /* 0x0000007f02027812 */ /* 0x001fca00078ec0ff */
[----:B------:R-:W-:-:S05]  /*47600*/  IMAD.SHL.U32 R2, R2, 0x2, RZ ;  /* 0x0000000202027824 */ /* 0x000fca00078e00ff */
[----:B------:R-:W-:-:S05]  /*47610*/  LOP3.LUT R11, R2, 0x20, RZ, 0x3c, !PT ;  /* 0x00000020020b7812 */ /* 0x000fca00078e3cff */
[----:B------:R-:W-:Y:S04]  /*47620*/  STS.U16 [R11+UR5+0x1ba00], R8 ;  /* 0x01ba00080b007988 */ /* 0x000fe80008000405 */
[----:B------:R-:W-:Y:S04]  /*47630*/  STS.U16 [R11+UR5+0x1c200], R5 ;  /* 0x01c200050b007988 */ /* 0x000fe80008000405 */
[----:B------:R-:W-:Y:S04]  /*47640*/  STS.U16 [R11+UR5+0x1ca00], R9 ;  /* 0x01ca00090b007988 */ /* 0x000fe80008000405 */
[----:B------:R-:W-:Y:S04]  /*47650*/  STS.U16 [R11+UR5+0x1d200], R6 ;  /* 0x01d200060b007988 */ /* 0x000fe80008000405 */
[----:B------:R-:W-:Y:S04]  /*47660*/  STS.U16 [R11+UR5+0x1da00], R10 ;  /* 0x01da000a0b007988 */ /* 0x000fe80008000405 */
[----:B------:R-:W-:Y:S04]  /*47670*/  STL [R1+0x2114], R22 ;  /* 0x0021141601007387 */ /* 0x000fe80000100800 */
[----:B------:R-:W-:Y:S04]  /*47680*/  STS.U16 [R11+UR5+0x1e200], R7 ;  /* 0x01e200070b007988 */ /* 0x000fe80008000405 */
[----:B------:R-:W-:Y:S04]  /*47690*/  STL [R1+0x2138], R24 ;  /* 0x0021381801007387 */ /* 0x000fe80000100800 */
[----:B------:R-:W-:Y:S04]  /*476a0*/  STS.U16 [R11+UR5+0x1ea00], R0 ;  /* 0x01ea00000b007988 */ /* 0x000fe80008000405 */
[----:B------:R-:W-:Y:S04]  /*476b0*/  STL [R1+0x2118], R26 ;  /* 0x0021181a01007387 */ /* 0x000fe80000100800 */
[----:B------:R-:W-:Y:S04]  /*476c0*/  STS.U16 [R11+UR5+0x1f200], R16 ;  /* 0x01f200100b007988 */ /* 0x000fe80008000405 */
[----:B------:R0:W-:Y:S04]  /*476d0*/  STS.U16 [R11+UR5+0x1fa00], R13 ;  /* 0x01fa000d0b007988 */ /* 0x0001e80008000405 */
[----:B--2---:R-:W-:Y:S04]  /*476e0*/  STL [R1+0x213c], R28 ;  /* 0x00213c1c01007387 */ /* 0x004fe80000100800 */
[----:B0-----:R-:W2:Y:S04]  /*476f0*/  LDL.LU R13, [R1+0x558] ;  /* 0x00055800010d7983 */ /* 0x001ea80000300800 */
[----:B--2---:R0:W-:Y:S04]  /*47700*/  STL [R1+0x2194], R13 ;  /* 0x0021940d01007387 */ /* 0x0041e80000100800 */
[----:B0-----:R-:W2:Y:S01]  /*47710*/  LDL.LU R13, [R1+0x580] ;  /* 0x00058000010d7983 */ /* 0x001ea20000300800 */
[----:B------:R-:W-:-:S03]  /*47720*/  LOP3.LUT R0, R2, 0x30, RZ, 0x3c, !PT ;  /* 0x0000003002007812 */ /* 0x000fc600078e3cff */
[----:B--2---:R0:W-:Y:S04]  /*47730*/  STL [R1+0x2198], R13 ;  /* 0x0021980d01007387 */ /* 0x0041e80000100800 */
        /* <DEDUP_REMOVED lines=26> */
[----:B---3--:R0:W-:Y:S04]  /*478e0*/  STS.U16 [R0+UR5+0x300], R12 ;  /* 0x0003000c00007988 */ /* 0x0081e80008000405 */
[----:B------:R-:W3:Y:S04]  /*478f0*/  LDL.LU R11, [R1+0x2a0] ;  /* 0x0002a000010b7983 */ /* 0x000ee80000300800 */
[----:B0-----:R-:W3:Y:S04]  /*47900*/  LDL.LU R12, [R1+0x28c] ;  /* 0x00028c00010c7983 */ /* 0x001ee80000300800 */
[----:B--2---:R0:W-:Y:S04]  /*47910*/  STS.U16 [R0+UR5+0xb00], R13 ;  /* 0x000b000d00007988 */ /* 0x0041e80008000405 */
[----:B0-----:R-:W2:Y:S04]  /*47920*/  LDL.LU R13, [R1+0x2198] ;  /* 0x00219800010d7983 */ /* 0x001ea80000300800 */
[----:B----4-:R-:W-:Y:S04]  /*47930*/  STS.U16 [R0+UR5+0x3b00], R29 ;  /* 0x003b001d00007988 */ /* 0x010fe80008000405 */
[----:B---3--:R-:W-:Y:S04]  /*47940*/  STS.U16 [R0+UR5+0xeb00], R11 ;  /* 0x00eb000b00007988 */ /* 0x008fe80008000405 */
[----:B--2---:R0:W-:Y:S04]  /*47950*/  STS.U16 [R0+UR5+0x1300], R13 ;  /* 0x0013000d00007988 */ /* 0x0041e80008000405 */
[----:B0-----:R-:W2:Y:S04]  /*47960*/  LDL.LU R13, [R1+0x2194] ;  /* 0x00219400010d7983 */ /* 0x001ea80000300800 */
[----:B------:R-:W3:Y:S04]  /*47970*/  LDL.LU R29, [R1+0x278] ;  /* 0x00027800011d7983 */ /* 0x000ee80000300800 */
[----:B------:R-:W4:Y:S04]  /*47980*/  LDL.LU R11, [R1+0x23c] ;  /* 0x00023c00010b7983 */ /* 0x000f280000300800 */
[----:B----4-:R0:W-:Y:S04]  /*47990*/  STL [R1+0x218c], R11 ;  /* 0x00218c0b01007387 */ /* 0x0101e80000100800 */
[----:B0-----:R-:W4:Y:S04]  /*479a0*/  LDL.LU R11, [R1+0x250] ;  /* 0x00025000010b7983 */ /* 0x001f280000300800 */
[----:B------:R-:W-:Y:S04]  /*479b0*/  STS.U16 [R0+UR5+0xf300], R12 ;  /* 0x00f3000c00007988 */ /* 0x000fe80008000405 */
[----:B------:R-:W-:Y:S04]  /*479c0*/  STS.U16 [R0+UR5+0x3300], R7 ;  /* 0x0033000700007988 */ /* 0x000fe80008000405 */
[----:B------:R-:W-:Y:S04]  /*479d0*/  STS.U16 [R0+UR5+0x1b00], R2 ;  /* 0x001b000200007988 */ /* 0x000fe80008000405 */
        /* <DEDUP_REMOVED lines=58> */
[----:B---3--:R-:W-:Y:S04]  /*47d80*/  STS.U16 [R0+UR5+0x1eb00], R29 ;  /* 0x01eb001d00007988 */ /* 0x008fe80008000405 */
[----:B------:R-:W-:Y:S04]  /*47d90*/  STS.U16 [R0+UR5+0x1e300], R27 ;  /* 0x01e3001b00007988 */ /* 0x000fe80008000405 */
[----:B--2---:R0:W-:Y:S04]  /*47da0*/  STS.U16 [R0+UR5+0x11300], R11 ;  /* 0x0113000b00007988 */ /* 0x0041e80008000405 */
[----:B0-----:R-:W2:Y:S04]  /*47db0*/  LDL.LU R11, [R1+0x2188] ;  /* 0x00218800010b7983 */ /* 0x001ea80000300800 */
[----:B------:R-:W3:Y:S04]  /*47dc0*/  LDL.LU R12, [R1+0x2184] ;  /* 0x00218400010c7983 */ /* 0x000ee80000300800 */
[----:B------:R-:W4:Y:S04]  /*47dd0*/  LDL.LU R29, [R1+0x5b8] ;  /* 0x0005b800011d7983 */ /* 0x000f280000300800 */
[----:B------:R-:W2:Y:S04]  /*47de0*/  LDL.LU R27, [R1+0x52c] ;  /* 0x00052c00011b7983 */ /* 0x000ea80000300800 */
[----:B------:R0:W-:Y:S02]  /*47df0*/  STS.U16 [R0+UR5+0x12300], R7 ;  /* 0x0123000700007988 */ /* 0x0001e40008000405 */
[----:B0-----:R-:W0:Y:S02]  /*47e00*/  S2R R7, SR_TID.X ;  /* 0x0000000000077919 */ /* 0x001e240000002100 */
[----:B------:R1:W-:Y:S04]  /*47e10*/  STS.U16 [R0+UR5+0x12b00], R2 ;  /* 0x012b000200007988 */ /* 0x0003e80008000405 */
[----:B------:R0:W-:Y:S04]  /*47e20*/  STS.U16 [R0+UR5+0x15b00], R5 ;  /* 0x015b000500007988 */ /* 0x0001e80008000405 */
[----:B------:R0:W-:Y:S01]  /*47e30*/  STS.U16 [R0+UR5+0x14b00], R6 ;  /* 0x014b000600007988 */ /* 0x0001e20008000405 */
[----:B-1----:R-:W1:Y:S03]  /*47e40*/  S2R R2, SR_TID.X ;  /* 0x0000000000027919 */ /* 0x002e660000002100 */
        /* <DEDUP_REMOVED lines=16> */
[----:B------:R-:W-:Y:S01]  /*47f50*/  STS.U16 [R0+UR5+0x1c300], R19 ;  /* 0x01c3001300007988 */ /* 0x000fe20008000405 */
[----:B0-----:R-:W-:Y:S01]  /*47f60*/  IMAD.SHL.U32 R5, R7, 0x20, RZ ;  /* 0x0000002007057824 */ /* 0x001fe200078e00ff */
[----:B------:R-:W-:-:S02]  /*47f70*/  SHF.R.S32.HI R6, RZ, 0x2, R7 ;  /* 0x00000002ff067819 */ /* 0x000fc40000011407 */
[----:B------:R-:W-:Y:S04]  /*47f80*/  STS.U16 [R0+UR5+0x1cb00], R21 ;  /* 0x01cb001500007988 */ /* 0x000fe80008000405 */
[----:B------:R-:W-:Y:S04]  /*47f90*/  STS.U16 [R0+UR5+0x1d300], R23 ;  /* 0x01d3001700007988 */ /* 0x000fe80008000405 */
[----:B------:R-:W-:Y:S01]  /*47fa0*/  STS.U16 [R0+UR5+0x1db00], R25 ;  /* 0x01db001900007988 */ /* 0x000fe20008000405 */
[----:B------:R-:W0:Y:S03]  /*47fb0*/  S2UR UR7, SR_CgaCtaId ;  /* 0x00000000000779c3 */ /* 0x000e260000008800 */
[----:B--2---:R2:W-:Y:S04]  /*47fc0*/  STL [R1+0x2180], R27 ;  /* 0x0021801b01007387 */ /* 0x0045e80000100800 */
[----:B--2---:R-:W2:Y:S04]  /*47fd0*/  LDL.LU R27, [R1+0x5a4] ;  /* 0x0005a400011b7983 */ /* 0x004ea80000300800 */
[----:B---3--:R-:W-:Y:S04]  /*47fe0*/  STS.U16 [R0+UR5+0x1f300], R12 ;  /* 0x01f3000c00007988 */ /* 0x008fe80008000405 */
[----:B------:R3:W-:Y:S02]  /*47ff0*/  STS.U16 [R0+UR5+0x1fb00], R11 ;  /* 0x01fb000b00007988 */ /* 0x0007e40008000405 */
[----:B---3--:R-:W-:-:S02]  /*48000*/  LOP3.LUT R0, R5, 0x60, RZ, 0xc0, !PT ;  /* 0x0000006005007812 */ /* 0x008fc400078ec0ff */
[----:B------:R-:W-:Y:S01]  /*48010*/  SGXT R5, R6, 0x1 ;  /* 0x000000010605781a */ /* 0x000fe20000000200 */
[C---:B------:R-:W-:Y:S01]  /*48020*/  IMAD.SHL.U32 R8, R7.reuse, 0x2, RZ ;  /* 0x0000000207087824 */ /* 0x040fe200078e00ff */
[----:B-1----:R-:W-:Y:S01]  /*48030*/  LOP3.LUT R2, R2, 0x7f, RZ, 0xc0, !PT ;  /* 0x0000007f02027812 */ /* 0x002fe200078ec0ff */
[----:B------:R-:W-:Y:S01]  /*48040*/  UMOV UR6, 0x400 ;  /* 0x0000040000067882 */ /* 0x000fe20000000000 */
[----:B------:R-:W-:Y:S01]  /*48050*/  LOP3.LUT R5, R0, 0x90, R5, 0xf8, !PT ;  /* 0x0000009000057812 */ /* 0x000fe200078ef805 */
[C---:B------:R-:W-:Y:S01]  /*48060*/  IMAD.SHL.U32 R0, R7.reuse, 0x40, RZ ;  /* 0x0000004007007824 */ /* 0x040fe200078e00ff */
[----:B------:R-:W-:Y:S01]  /*48070*/  LOP3.LUT R6, R7, 0x7, RZ, 0xc0, !PT ;  /* 0x0000000707067812 */ /* 0x000fe200078ec0ff */
[----:B------:R-:W3:Y:S03]  /*48080*/  LDL.LU R11, [R1+0x540] ;  /* 0x00054000010b7983 */ /* 0x000ee60000300800 */
[----:B------:R-:W-:-:S05]  /*48090*/  LOP3.LUT R0, R0, 0x1800, RZ, 0xc0, !PT ;  /* 0x0000180000007812 */ /* 0x000fca00078ec0ff */
[C---:B------:R-:W-:Y:S02]  /*480a0*/  IMAD R0, R6.reuse, 0x100, R0 ;  /* 0x0000010006007824 */ /* 0x040fe400078e0200 */
[----:B------:R-:W-:Y:S02]  /*480b0*/  IMAD.SHL.U32 R6, R6, 0x10, RZ ;  /* 0x0000001006067824 */ /* 0x000fe400078e00ff */
[----:B------:R-:W-:-:S03]  /*480c0*/  IMAD.SHL.U32 R7, R7, 0x10, RZ ;  /* 0x0000001007077824 */ /* 0x000fc600078e00ff */
[--C-:B------:R-:W-:Y:S01]  /*480d0*/  LOP3.LUT R6, R6, 0x30, R8.reuse, 0x78, !PT ;  /* 0x0000003006067812 */ /* 0x100fe200078e7808 */
[----:B0-----:R-:W-:Y:S01]  /*480e0*/  ULEA UR6, UR7, UR6, 0x18 ;  /* 0x0000000607067291 */ /* 0x001fe2000f8ec03f */
[----:B------:R-:W-:Y:S01]  /*480f0*/  IMAD.SHL.U32 R2, R2, 0x2, RZ ;  /* 0x0000000202027824 */ /* 0x000fe200078e00ff */
[----:B------:R-:W-:Y:S02]  /*48100*/  LOP3.LUT R5, R5, 0x10, R8, 0x78, !PT ;  /* 0x0000001005057812 */ /* 0x000fe400078e7808 */
[----:B------:R-:W-:Y:S01]  /*48110*/  LOP3.LUT R7, R7, 0x100, RZ, 0xc0, !PT ;  /* 0x0000010007077812 */ /* 0x000fe200078ec0ff */
[----:B------:R-:W-:Y:S01]  /*48120*/  IMAD.IADD R0, R0, 0x1, R6 ;  /* 0x0000000100007824 */ /* 0x000fe200078e0206 */
[----:B------:R-:W3:Y:S04]  /*48130*/  LDL.LU R8, [R1+0x554] ;  /* 0x0005540001087983 */ /* 0x000ee80000300800 */
[----:B------:R-:W3:Y:S01]  /*48140*/  LDL.LU R6, [R1+0x568] ;  /* 0x0005680001067983 */ /* 0x000ee20000300800 */
[----:B------:R-:W-:-:S02]  /*48150*/  IADD3 R7, R5, UR6, R7 ;  /* 0x0000000605077c10 */ /* 0x000fc4000fffe007 */
[----:B------:R-:W-:Y:S01]  /*48160*/  LOP3.LUT R5, R2, 0x40, RZ, 0x3c, !PT ;  /* 0x0000004002057812 */ /* 0x000fe200078e3cff */
[----:B------:R0:W-:Y:S04]  /*48170*/  STL [R1+0x211c], R0 ;  /* 0x00211c0001007387 */ /* 0x0001e80000100800 */
[----:B0-----:R-:W3:Y:S04]  /*48180*/  LDL.LU R0, [R1+0x57c] ;  /* 0x00057c0001007983 */ /* 0x001ee80000300800 */
        /* <DEDUP_REMOVED lines=20> */
[----:B----4-:R0:W-:Y:S04]  /*482d0*/  STS.U16 [R5+UR5+0x400], R29 ;  /* 0x0004001d05007988 */ /* 0x0101e80008000405 */
[----:B------:R-:W4:Y:S04]  /*482e0*/  LDL.LU R25, [R1+0x2f0] ;  /* 0x0002f00001197983 */ /* 0x000f280000300800 */
[----:B0-----:R-:W4:Y:S04]  /*482f0*/  LDL.LU R29, [R1+0x2dc] ;  /* 0x0002dc00011d7983 */ /* 0x001f280000300800 */
[----:B--2---:R0:W-:Y:S04]  /*48300*/  STS.U16 [R5+UR5+0xc00], R27 ;  /* 0x000c001b05007988 */ /* 0x0041e80008000405 */
[----:B0-----:R-:W2:Y:S04]  /*48310*/  LDL.LU R27, [R1+0x2180] ;  /* 0x00218000011b7983 */ /* 0x001ea80000300800 */
[----:B------:R-:W-:Y:S04]  /*48320*/  STL [R1+0x2b4], R7 ;  /* 0x0002b40701007387 */ /* 0x000fe80000100800 */
[----:B------:R-:W-:Y:S04]  /*48330*/  STL [R1+0x2120], R7 ;  /* 0x0021200701007387 */ /* 0x000fe80000100800 */
[----:B---3--:R-:W-:Y:S04]  /*48340*/  STS.U16 [R5+UR5+0x1400], R2 ;  /* 0x0014000205007988 */ /* 0x008fe80008000405 */
[----:B--2---:R0:W-:Y:S04]  /*48350*/  STS.U16 [R5+UR5+0x3c00], R27 ;  /* 0x003c001b05007988 */ /* 0x0041e80008000405 */
[----:B0-----:R-:W2:Y:S04]  /*48360*/  LDL.LU R27, [R1+0x2c8] ;  /* 0x0002c800011b7983 */ /* 0x001ea80000300800 */
[----:B------:R-:W3:Y:S04]  /*48370*/  LDL.LU R2, [R1+0x288] ;  /* 0x0002880001027983 */ /* 0x000ee80000300800 */
[----:B---3--:R0:W-:Y:S04]  /*48380*/  STL [R1+0x2178], R2 ;  /* 0x0021780201007387 */ /* 0x0081e80000100800 */
[----:B0-----:R-:W3:Y:S04]  /*48390*/  LDL.LU R2, [R1+0x29c] ;  /* 0x00029c0001027983 */ /* 0x001ee80000300800 */
[----:B------:R-:W-:Y:S04]  /*483a0*/  STS.U16 [R5+UR5+0x1c00], R0 ;  /* 0x001c000005007988 */ /* 0x000fe80008000405 */
[----:B------:R-:W-:Y:S04]  /*483b0*/  STS.U16 [R5+UR5+0x2400], R6 ;  /* 0x0024000605007988 */ /* 0x000fe80008000405 */
        /* <DEDUP_REMOVED lines=11> */
[----:B---3--:R0:W-:Y:S04]  /*48470*/  STL [R1+0x217c], R2 ;  /* 0x00217c0201007387 */ /* 0x0081e80000100800 */
[----:B0-----:R-:W3:Y:S04]  /*48480*/  LDL.LU R2, [R1+0x2b8] ;  /* 0x0002b80001027983 */ /* 0x001ee80000300800 */
        /* <DEDUP_REMOVED lines=22> */
[----:B--2---:R-:W2:Y:S04]  /*485f0*/  LDL.LU R22, [R1+0xe0] ;  /* 0x0000e00001167983 */ /* 0x004ea80000300800 */
[----:B------:R-:W2:Y:S04]  /*48600*/  LDL.LU R20, [R1+0xd0] ;  /* 0x0000d00001147983 */ /* 0x000ea80000300800 */
[----:B------:R-:W2:Y:S04]  /*48610*/  LDL.LU R18, [R1+0xcc] ;  /* 0x0000cc0001127983 */ /* 0x000ea80000300800 */
[----:B------:R0:W-:Y:S04]  /*48620*/  STS.U16 [R5+UR5+0xb400], R17 ;  /* 0x00b4001105007988 */ /* 0x0001e80008000405 */
[----:B------:R-:W2:Y:S04]  /*48630*/  LDL.LU R4, [R1+0xbc] ;  /* 0x0000bc0001047983 */ /* 0x000ea80000300800 */
[----:B------:R1:W-:Y:S04]  /*48640*/  STS.U16 [R5+UR5+0xbc00], R3 ;  /* 0x00bc000305007988 */ /* 0x0003e80008000405 */
[----:B------:R1:W-:Y:S04]  /*48650*/  STS.U16 [R5+UR5+0xc400], R19 ;  /* 0x00c4001305007988 */ /* 0x0003e80008000405 */
[----:B------:R1:W-:Y:S04]  /*48660*/  STS.U16 [R5+UR5+0xcc00], R21 ;  /* 0x00cc001505007988 */ /* 0x0003e80008000405 */
[----:B------:R1:W-:Y:S04]  /*48670*/  STS.U16 [R5+UR5+0xd400], R23 ;  /* 0x00d4001705007988 */ /* 0x0003e80008000405 */
[----:B------:R1:W-:Y:S04]  /*48680*/  STS.U16 [R5+UR5+0xdc00], R25 ;  /* 0x00dc001905007988 */ /* 0x0003e80008000405 */
[----:B0-----:R-:W2:Y:S04]  /*48690*/  LDL.LU R17, [R1+0xb8] ;  /* 0x0000b80001117983 */ /* 0x001ea80000300800 */
[----:B-1----:R-:W2:Y:S04]  /*486a0*/  LDL.LU R3, [R1+0x88] ;  /* 0x0000880001037983 */ /* 0x002ea80000300800 */
[----:B------:R-:W2:Y:S04]  /*486b0*/  LDL.LU R19, [R1+0x50] ;  /* 0x0000500001137983 */ /* 0x000ea80000300800 */
[----:B------:R-:W2:Y:S04]  /*486c0*/  LDL.LU R21, [R1+0x3c] ;  /* 0x00003c0001157983 */ /* 0x000ea80000300800 */
[----:B------:R-:W2:Y:S04]  /*486d0*/  LDL.LU R23, [R1+0x2c] ;  /* 0x00002c0001177983 */ /* 0x000ea80000300800 */
[----:B------:R0:W-:Y:S04]  /*486e0*/  STS.U16 [R5+UR5+0xec00], R27 ;  /* 0x00ec001b05007988 */ /* 0x0001e80008000405 */
[----:B------:R-:W2:Y:S04]  /*486f0*/  LDL.LU R25, [R1+0x24] ;  /* 0x0000240001197983 */ /* 0x000ea80000300800 */
[----:B0-----:R-:W2:Y:S04]  /*48700*/  LDL.LU R27, [R1+0x20] ;  /* 0x00002000011b7983 */ /* 0x001ea80000300800 */
[----:B---3--:R0:W-:Y:S04]  /*48710*/  STS.U16 [R5+UR5+0xf400], R2 ;  /* 0x00f4000205007988 */ /* 0x0081e80008000405 */
[----:B0-----:R-:W3:Y:S04]  /*48720*/  LDL.LU R2, [R1+0x217c] ;  /* 0x00217c0001027983 */ /* 0x001ee80000300800 */
[----:B---3--:R0:W-:Y:S04]  /*48730*/  STS.U16 [R5+UR5+0xfc00], R2 ;  /* 0x00fc000205007988 */ /* 0x0081e80008000405 */
[----:B0-----:R-:W3:Y:S04]  /*48740*/  LDL.LU R2, [R1+0x2178] ;  /* 0x0021780001027983 */ /* 0x001ee80000300800 */
[----:B----4-:R-:W-:Y:S04]  /*48750*/  STS.U16 [R5+UR5+0x11c00], R6 ;  /* 0x011c000605007988 */ /* 0x010fe80008000405 */
[----:B------:R0:W-:Y:S04]  /*48760*/  STS.U16 [R5+UR5+0x12400], R29 ;  /* 0x0124001d05007988 */ /* 0x0001e80008000405 */
[----:B0-----:R-:W4:Y:S04]  /*48770*/  LDL.LU R29, [R1+0x1c] ;  /* 0x00001c00011d7983 */ /* 0x001f280000300800 */
[----:B---3--:R0:W-:Y:S02]  /*48780*/  STS.U16 [R5+UR5+0x10400], R2 ;  /* 0x0104000205007988 */ /* 0x0081e40008000405 */
[----:B0-----:R-:W0:Y:S02]  /*48790*/  S2R R2, SR_TID.X ;  /* 0x0000000000027919 */ /* 0x001e240000002100 */
[----:B0-----:R-:W-:-:S05]  /*487a0*/  LOP3.LUT R2, R2, 0x7f, RZ, 0xc0, !PT ;  /* 0x0000007f02027812 */ /* 0x001fca00078ec0ff */
[----:B------:R-:W-:-:S05]  /*487b0*/  IMAD.SHL.U32 R2, R2, 0x2, RZ ;  /* 0x0000000202027824 */ /* 0x000fca00078e00ff */
[----:B------:R-:W-:-:S05]  /*487c0*/  LOP3.LUT R6, R2, 0x50, RZ, 0x3c, !PT ;  /* 0x0000005002067812 */ /* 0x000fca00078e3cff */
[----:B------:R0:W-:Y:S04]  /*487d0*/  STL [R1+0x216c], R6 ;  /* 0x00216c0601007387 */ /* 0x0001e80000100800 */
[----:B0-----:R-:W3:Y:S04]  /*487e0*/  LDL.LU R6, [R1+0x10] ;  /* 0x0000100001067983 */ /* 0x001ee80000300800 */
[----:B---3--:R0:W-:Y:S04]  /*487f0*/  STL [R1+0x2170], R6 ;  /* 0x0021700601007387 */ /* 0x0081e80000100800 */
[----:B0-----:R-:W3:Y:S04]  /*48800*/  LDL.LU R6, [R1+0x14] ;  /* 0x0000140001067983 */ /* 0x001ee80000300800 */
        /* <DEDUP_REMOVED lines=30> */
[----:B--2---:R1:W-:Y:S04]  /*489f0*/  STS.U16 [R5+UR5+0x18c00], R22 ;  /* 0x018c001605007988 */ /* 0x0043e80008000405 */
[----:B------:R2:W-:Y:S04]  /*48a00*/  STS.U16 [R5+UR5+0x19400], R20 ;  /* 0x0194001405007988 */ /* 0x0005e80008000405 */
[----:B------:R4:W-:Y:S04]  /*48a10*/  STS.U16 [R5+UR5+0x19c00], R18 ;  /* 0x019c001205007988 */ /* 0x0009e80008000405 */
[----:B------:R4:W-:Y:S04]  /*48a20*/  STS.U16 [R5+UR5+0x1a400], R4 ;  /* 0x01a4000405007988 */ /* 0x0009e80008000405 */
[----:B------:R4:W-:Y:S04]  /*48a30*/  STS.U16 [R5+UR5+0x1ac00], R17 ;  /* 0x01ac001105007988 */ /* 0x0009e80008000405 */
[----:B0-----:R-:W3:Y:S04]  /*48a40*/  LDL.LU R24, [R1+0x488] ;  /* 0x0004880001187983 */ /* 0x001ee80000300800 */
[----:B-1----:R-:W3:Y:S04]  /*48a50*/  LDL.LU R22, [R1+0x474] ;  /* 0x0004740001167983 */ /* 0x002ee80000300800 */
[----:B--2---:R-:W2:Y:S04]  /*48a60*/  LDL.LU R20, [R1+0x460] ;  /* 0x0004600001147983 */ /* 0x004ea80000300800 */
[----:B----4-:R-:W4:Y:S04]  /*48a70*/  LDL.LU R18, [R1+0x44c] ;  /* 0x00044c0001127983 */ /* 0x010f280000300800 */
        /* <DEDUP_REMOVED lines=8> */
[----:B0-----:R-:W2:Y:S04]  /*48b00*/  LDL.LU R3, [R1+0x360] ;  /* 0x0003600001037983 */ /* 0x001ea80000300800 */
[----:B-1----:R-:W4:Y:S04]  /*48b10*/  LDL.LU R19, [R1+0x350] ;  /* 0x0003500001137983 */ /* 0x002f280000300800 */
[----:B------:R-:W4:Y:S04]  /*48b20*/  LDL.LU R21, [R1+0x33c] ;  /* 0x00033c0001157983 */ /* 0x000f280000300800 */
[----:B------:R-:W4:Y:S04]  /*48b30*/  LDL.LU R23, [R1+0x328] ;  /* 0x0003280001177983 */ /* 0x000f280000300800 */
[----:B------:R-:W4:Y:S04]  /*48b40*/  LDL.LU R25, [R1+0x314] ;  /* 0x0003140001197983 */ /* 0x000f280000300800 */
[----:B------:R0:W-:Y:S04]  /*48b50*/  STS.U16 [R5+UR5+0x1e400], R29 ;  /* 0x01e4001d05007988 */ /* 0x0001e80008000405 */
[----:B------:R-:W4:Y:S04]  /*48b60*/  LDL.LU R27, [R1+0x300] ;  /* 0x00030000011b7983 */ /* 0x000f280000300800 */
[----:B0-----:R-:W4:Y:S04]  /*48b70*/  LDL.LU R29, [R1+0x2ec] ;  /* 0x0002ec00011d7983 */ /* 0x001f280000300800 */
[----:B---3--:R0:W-:Y:S04]  /*48b80*/  STS.U16 [R5+UR5+0x1ec00], R6 ;  /* 0x01ec000605007988 */ /* 0x0081e80008000405 */
[----:B0-----:R-:W3:Y:S04]  /*48b90*/  LDL.LU R6, [R1+0x2174] ;  /* 0x0021740001067983 */ /* 0x001ee80000300800 */
[----:B---3--:R0:W-:Y:S04]  /*48ba0*/  STS.U16 [R5+UR5+0x1f400], R6 ;  /* 0x01f4000605007988 */ /* 0x0081e80008000405 */
[----:B0-----:R-:W3:Y:S04]  /*48bb0*/  LDL.LU R6, [R1+0x2170] ;  /* 0x0021700001067983 */ /* 0x001ee80000300800 */
[----:B---3--:R0:W-:Y:S04]  /*48bc0*/  STS.U16 [R5+UR5+0x1fc00], R6 ;  /* 0x01fc000605007988 */ /* 0x0081e80008000405 */
[----:B0-----:R-:W2:Y:S04]  /*48bd0*/  LDL.LU R6, [R1+0x216c] ;  /* 0x00216c0001067983 */ /* 0x001ea80000300800 */
[----:B------:R-:W3:Y:S04]  /*48be0*/  LDL.LU R5, [R1+0x5b4] ;  /* 0x0005b40001057983 */ /* 0x000ee80000300800 */
[----:B--2---:R0:W-:Y:S04]  /*48bf0*/  STS.U16 [R6+UR5+0xad00], R3 ;  /* 0x00ad000306007988 */ /* 0x0041e80008000405 */
[----:B0-----:R-:W2:Y:S04]  /*48c00*/  LDL.LU R3, [R1+0x298] ;  /* 0x0002980001037983 */ /* 0x001ea80000300800 */
[----:B--2---:R0:W-:Y:S04]  /*48c10*/  STL [R1+0x2160], R3 ;  /* 0x0021600301007387 */ /* 0x0041e80000100800 */
[----:B0-----:R-:W2:Y:S04]  /*48c20*/  LDL.LU R3, [R1+0x2ac] ;  /* 0x0002ac0001037983 */ /* 0x001ea80000300800 */
[----:B--2---:R0:W-:Y:S04]  /*48c30*/  STL [R1+0x2164], R3 ;  /* 0x0021640301007387 */ /* 0x0041e80000100800 */
[----:B0-----:R-:W2:Y:S04]  /*48c40*/  LDL.LU R3, [R1+0x2c4] ;  /* 0x0002c40001037983 */ /* 0x001ea80000300800 */
[----:B----4-:R-:W-:Y:S04]  /*48c50*/  STS.U16 [R6+UR5+0xb500], R19 ;  /* 0x00b5001306007988 */ /* 0x010fe80008000405 */
[----:B------:R-:W-:Y:S04]  /*48c60*/  STS.U16 [R6+UR5+0xbd00], R21 ;  /* 0x00bd001506007988 */ /* 0x000fe80008000405 */
[----:B------:R-:W-:Y:S04]  /*48c70*/  STS.U16 [R6+UR5+0xc500], R23 ;  /* 0x00c5001706007988 */ /* 0x000fe80008000405 */
[----:B------:R-:W-:Y:S04]  /*48c80*/  STS.U16 [R6+UR5+0xd500], R27 ;  /* 0x00d5001b06007988 */ /* 0x000fe80008000405 */
[----:B------:R-:W-:Y:S04]  /*48c90*/  STS.U16 [R6+UR5+0xd00], R2 ;  /* 0x000d000206007988 */ /* 0x000fe80008000405 */
[----:B---3--:R-:W-:Y:S04]  /*48ca0*/  STS.U16 [R6+UR5+0x500], R5 ;  /* 0x0005000506007988 */ /* 0x008fe80008000405 */
        /* <DEDUP_REMOVED lines=48> */
[----:B0-----:R-:W4:Y:S04]  /*48fb0*/  LDL.LU R25, [R1+0x28] ;  /* 0x0000280001197983 */ /* 0x001f280000300800 */
[----:B-1----:R-:W4:Y:S04]  /*48fc0*/  LDL.LU R29, [R1+0x4] ;  /* 0x00000400011d7983 */ /* 0x002f280000300800 */
        /* <DEDUP_REMOVED lines=10> */
[----:B------:R0:W-:Y:S02]  /*49070*/  STS.U16 [R6+UR5+0x12500], R2 ;  /* 0x0125000206007988 */ /* 0x0001e40008000405 */
[----:B0-----:R-:W0:Y:S02]  /*49080*/  S2R R2, SR_TID.X ;  /* 0x0000000000027919 */ /* 0x001e240000002100 */
[----:B------:R-:W-:Y:S04]  /*49090*/  STS.U16 [R6+UR5+0x13500], R7 ;  /* 0x0135000706007988 */ /* 0x000fe80008000405 */
[----:B--2---:R1:W-:Y:S04]  /*490a0*/  STS.U16 [R6+UR5+0xfd00], R3 ;  /* 0x00fd000306007988 */ /* 0x0043e80008000405 */
[----:B-1----:R-:W2:Y:S04]  /*490b0*/  LDL.LU R3, [R1+0x215c] ;  /* 0x00215c0001037983 */ /* 0x002ea80000300800 */
[----:B------:R-:W3:Y:S04]  /*490c0*/  LDL.LU R19, [R1+0x2158] ;  /* 0x0021580001137983 */ /* 0x000ee80000300800 */
[----:B------:R-:W4:Y:S04]  /*490d0*/  LDL.LU R21, [R1+0x2154] ;  /* 0x0021540001157983 */ /* 0x000f280000300800 */
[----:B------:R-:W2:Y:S04]  /*490e0*/  LDL.LU R23, [R1+0x2150] ;  /* 0x0021500001177983 */ /* 0x000ea80000300800 */
[----:B------:R-:W3:Y:S04]  /*490f0*/  LDL.LU R27, [R1+0x214c] ;  /* 0x00214c00011b7983 */ /* 0x000ee80000300800 */
[----:B------:R1:W-:Y:S04]  /*49100*/  STS.U16 [R6+UR5+0x13d00], R0 ;  /* 0x013d000006007988 */ /* 0x0003e80008000405 */
[----:B------:R-:W4:Y:S04]  /*49110*/  LDL.LU R7, [R1+0x524] ;  /* 0x0005240001077983 */ /* 0x000f280000300800 */
[----:B------:R0:W-:Y:S04]  /*49120*/  STS.U16 [R6+UR5+0x14500], R8 ;  /* 0x0145000806007988 */ /* 0x0001e80008000405 */
[----:B------:R0:W-:Y:S04]  /*49130*/  STS.U16 [R6+UR5+0x14d00], R11 ;  /* 0x014d000b06007988 */ /* 0x0001e80008000405 */
[----:B------:R0:W-:Y:S04]  /*49140*/  STS.U16 [R6+UR5+0x15500], R12 ;  /* 0x0155000c06007988 */ /* 0x0001e80008000405 */
[----:B------:R0:W-:Y:S04]  /*49150*/  STS.U16 [R6+UR5+0x15d00], R13 ;  /* 0x015d000d06007988 */ /* 0x0001e80008000405 */
[----:B------:R0:W-:Y:S04]  /*49160*/  STS.U16 [R6+UR5+0x16500], R16 ;  /* 0x0165001006007988 */ /* 0x0001e80008000405 */
[----:B-1----:R-:W4:Y:S04]  /*49170*/  LDL.LU R0, [R1+0x510] ;  /* 0x0005100001007983 */ /* 0x002f280000300800 */
[----:B0-----:R-:W4:Y:S04]  /*49180*/  LDL.LU R8, [R1+0x4fc] ;  /* 0x0004fc0001087983 */ /* 0x001f280000300800 */
        /* <DEDUP_REMOVED lines=8> */
[----:B------:R1:W-:Y:S01]  /*49210*/  STS.U16 [R6+UR5+0x18d00], R15 ;  /* 0x018d000f06007988 */ /* 0x0003e20008000405 */
[----:B------:R-:W-:-:S03]  /*49220*/  LOP3.LUT R2, R2, 0x7f, RZ, 0xc0, !PT ;  /* 0x0000007f02027812 */ /* 0x000fc600078ec0ff */
[----:B0-----:R-:W4:Y:S04]  /*49230*/  LDL.LU R10, [R1+0x498] ;  /* 0x00049800010a7983 */ /* 0x001f280000300800 */
[----:B-1----:R-:W4:Y:S04]  /*49240*/  LDL.LU R9, [R1+0x484] ;  /* 0x0004840001097983 */ /* 0x002f280000300800 */
[----:B------:R-:W4:Y:S04]  /*49250*/  LDL.LU R28, [R1+0x470] ;  /* 0x00047000011c7983 */ /* 0x000f280000300800 */
[----:B------:R0:W-:Y:S04]  /*49260*/  STS.U16 [R6+UR5+0x19500], R26 ;  /* 0x0195001a06007988 */ /* 0x0001e80008000405 */
[----:B------:R-:W4:Y:S04]  /*49270*/  LDL.LU R14, [R1+0x45c] ;  /* 0x00045c00010e7983 */ /* 0x000f280000300800 */
[----:B------:R-:W4:Y:S04]  /*49280*/  LDL.LU R15, [R1+0x448] ;  /* 0x00044800010f7983 */ /* 0x000f280000300800 */
[----:B------:R1:W-:Y:S04]  /*49290*/  STS.U16 [R6+UR5+0x19d00], R24 ;  /* 0x019d001806007988 */ /* 0x0003e80008000405 */
[----:B------:R1:W-:Y:S04]  /*492a0*/  STS.U16 [R6+UR5+0x1a500], R22 ;  /* 0x01a5001606007988 */ /* 0x0003e80008000405 */
[----:B------:R1:W-:Y:S04]  /*492b0*/  STS.U16 [R6+UR5+0x1ad00], R20 ;  /* 0x01ad001406007988 */ /* 0x0003e80008000405 */
[----:B------:R1:W-:Y:S04]  /*492c0*/  STS.U16 [R6+UR5+0x1b500], R18 ;  /* 0x01b5001206007988 */ /* 0x0003e80008000405 */
[----:B0-----:R-:W4:Y:S04]  /*492d0*/  LDL.LU R26, [R1+0x434] ;  /* 0x00043400011a7983 */ /* 0x001f280000300800 */
[----:B-1----:R-:W4:Y:S01]  /*492e0*/  LDL.LU R24, [R1+0x420] ;  /* 0x0004200001187983 */ /* 0x002f220000300800 */
[----:B------:R-:W-:-:S03]  /*492f0*/  IMAD.SHL.U32 R2, R2, 0x2, RZ ;  /* 0x0000000202027824 */ /* 0x000fc600078e00ff */
        /* <DEDUP_REMOVED lines=11> */
[----:B------:R-:W4:Y:S01]  /*493b0*/  LDL.LU R29, [R1+0x2e8] ;  /* 0x0002e800011d7983 */ /* 0x000f220000300800 */
[----:B------:R-:W-:-:S03]  /*493c0*/  LOP3.LUT R5, R2, 0x60, RZ, 0x3c, !PT ;  /* 0x0000006002057812 */ /* 0x000fc600078e3cff */
[----:B---3--:R0:W-:Y:S04]  /*493d0*/  STS.U16 [R6+UR5+0x1dd00], R27 ;  /* 0x01dd001b06007988 */ /* 0x0081e80008000405 */
[----:B--2---:R1:W-:Y:S04]  /*493e0*/  STS.U16 [R6+UR5+0x1e500], R23 ;  /* 0x01e5001706007988 */ /* 0x0043e80008000405 */
[----:B----4-:R2:W-:Y:S04]  /*493f0*/  STS.U16 [R6+UR5+0x1ed00], R21 ;  /* 0x01ed001506007988 */ /* 0x0105e80008000405 */
[----:B------:R3:W-:Y:S04]  /*49400*/  STS.U16 [R6+UR5+0x1f500], R19 ;  /* 0x01f5001306007988 */ /* 0x0007e80008000405 */
[----:B------:R4:W-:Y:S04]  /*49410*/  STS.U16 [R6+UR5+0x1fd00], R3 ;  /* 0x01fd000306007988 */ /* 0x0009e80008000405 */
[----:B0-----:R-:W4:Y:S04]  /*49420*/  LDL.LU R27, [R1+0x538] ;  /* 0x00053800011b7983 */ /* 0x001f280000300800 */
[----:B------:R-:W4:Y:S04]  /*49430*/  LDL.LU R2, [R1+0x54c] ;  /* 0x00054c0001027983 */ /* 0x000f280000300800 */
[----:B-1----:R-:W4:Y:S04]  /*49440*/  LDL.LU R23, [R1+0x560] ;  /* 0x0005600001177983 */ /* 0x002f280000300800 */
[----:B--2---:R-:W2:Y:S04]  /*49450*/  LDL.LU R21, [R1+0x574] ;  /* 0x0005740001157983 */ /* 0x004ea80000300800 */
[----:B---3--:R-:W3:Y:S04]  /*49460*/  LDL.LU R19, [R1+0x588] ;  /* 0x0005880001137983 */ /* 0x008ee80000300800 */
[----:B----4-:R-:W4:Y:S04]  /*49470*/  LDL.LU R3, [R1+0x5b0] ;  /* 0x0005b00001037983 */ /* 0x010f280000300800 */
[----:B------:R-:W4:Y:S04]  /*49480*/  LDL.LU R6, [R1+0x59c] ;  /* 0x00059c0001067983 */ /* 0x000f280000300800 */
[----:B------:R-:W-:Y:S04]  /*49490*/  STS.U16 [R5+UR5+0x3600], R27 ;  /* 0x0036001b05007988 */ /* 0x000fe80008000405 */
[----:B--2---:R-:W-:Y:S04]  /*494a0*/  STS.U16 [R5+UR5+0x1e00], R21 ;  /* 0x001e001505007988 */ /* 0x004fe80008000405 */
[----:B---3--:R-:W-:Y:S04]  /*494b0*/  STS.U16 [R5+UR5+0x1600], R19 ;  /* 0x0016001305007988 */ /* 0x008fe80008000405 */
[----:B----4-:R-:W-:Y:S04]  /*494c0*/  STS.U16 [R5+UR5+0x600], R3 ;  /* 0x0006000305007988 */ /* 0x010fe80008000405 */
[----:B------:R-:W-:Y:S04]  /*494d0*/  STS.U16 [R5+UR5+0xe00], R6 ;  /* 0x000e000605007988 */ /* 0x000fe80008000405 */
[----:B------:R-:W-:Y:S04]  /*494e0*/  STS.U16 [R5+UR5+0x2600], R23 ;  /* 0x0026001705007988 */ /* 0x000fe80008000405 */
[----:B------:R-:W-:Y:S04]  /*494f0*/  STS.U16 [R5+UR5+0x2e00], R2 ;  /* 0x002e000205007988 */ /* 0x000fe80008000405 */
[----:B------:R-:W-:Y:S04]  /*49500*/  STS.U16 [R5+UR5+0x3e00], R7 ;  /* 0x003e000705007988 */ /* 0x000fe80008000405 */
[----:B------:R0:W-:Y:S04]  /*49510*/  STS.U16 [R5+UR5+0x8600], R28 ;  /* 0x0086001c05007988 */ /* 0x0001e80008000405 */
        /* <DEDUP_REMOVED lines=49> */
[----:B0-----:R-:W4:Y:S04]  /*49830*/  LDL.LU R22, [R1+0x44] ;  /* 0x0000440001167983 */ /* 0x001f280000300800 */
[----:B-1----:R-:W4:Y:S04]  /*49840*/  LDL.LU R18, [R1+0x34] ;  /* 0x0000340001127983 */ /* 0x002f280000300800 */
[----:B------:R-:W4:Y:S04]  /*49850*/  LDL.LU R17, [R1+0xc] ;  /* 0x00000c0001117983 */ /* 0x000f280000300800 */
[----:B------:R-:W4:Y:S04]  /*49860*/  LDL.LU R29, [R1] ;  /* 0x00000000011d7983 */ /* 0x000f280000300800 */
        /* <DEDUP_REMOVED lines=33> */
[----:B------:R1:W-:Y:S04]  /*49a80*/  STS.U16 [R5+UR5+0x16e00], R8 ;  /* 0x016e000805007988 */ /* 0x0003e80008000405 */
[----:B------:R1:W-:Y:S04]  /*49a90*/  STS.U16 [R5+UR5+0x17600], R11 ;  /* 0x0176000b05007988 */ /* 0x0003e80008000405 */
[----:B------:R1:W-:Y:S04]  /*49aa0*/  STS.U16 [R5+UR5+0x17e00], R12 ;  /* 0x017e000c05007988 */ /* 0x0003e80008000405 */
[----:B------:R1:W-:Y:S01]  /*49ab0*/  STS.U16 [R5+UR5+0x18600], R13 ;  /* 0x0186000d05007988 */ /* 0x0003e20008000405 */
[----:B0-----:R-:W-:-:S03]  /*49ac0*/  LOP3.LUT R2, R2, 0x7f, RZ, 0xc0, !PT ;  /* 0x0000007f02027812 */ /* 0x001fc600078ec0ff */
[----:B------:R0:W-:Y:S04]  /*49ad0*/  STS.U16 [R5+UR5+0x18e00], R16 ;  /* 0x018e001005007988 */ /* 0x0001e80008000405 */
[----:B-1----:R-:W4:Y:S04]  /*49ae0*/  LDL.LU R0, [R1+0x4a8] ;  /* 0x0004a80001007983 */ /* 0x002f280000300800 */
[----:B------:R-:W4:Y:S04]  /*49af0*/  LDL.LU R8, [R1+0x494] ;  /* 0x0004940001087983 */ /* 0x000f280000300800 */
[----:B------:R-:W4:Y:S04]  /*49b00*/  LDL.LU R11, [R1+0x480] ;  /* 0x00048000010b7983 */ /* 0x000f280000300800 */
[----:B------:R-:W4:Y:S04]  /*49b10*/  LDL.LU R12, [R1+0x46c] ;  /* 0x00046c00010c7983 */ /* 0x000f280000300800 */
[----:B------:R-:W4:Y:S04]  /*49b20*/  LDL.LU R13, [R1+0x458] ;  /* 0x00045800010d7983 */ /* 0x000f280000300800 */
[----:B------:R1:W-:Y:S04]  /*49b30*/  STS.U16 [R5+UR5+0x19600], R10 ;  /* 0x0196000a05007988 */ /* 0x0003e80008000405 */
[----:B0-----:R-:W4:Y:S04]  /*49b40*/  LDL.LU R16, [R1+0x444] ;  /* 0x0004440001107983 */ /* 0x001f280000300800 */
[----:B------:R0:W-:Y:S04]  /*49b50*/  STS.U16 [R5+UR5+0x19e00], R9 ;  /* 0x019e000905007988 */ /* 0x0001e80008000405 */
[----:B------:R0:W-:Y:S04]  /*49b60*/  STS.U16 [R5+UR5+0x1a600], R14 ;  /* 0x01a6000e05007988 */ /* 0x0001e80008000405 */
[----:B------:R0:W-:Y:S01]  /*49b70*/  STS.U16 [R5+UR5+0x1ae00], R15 ;  /* 0x01ae000f05007988 */ /* 0x0001e20008000405 */
[----:B------:R-:W-:-:S03]  /*49b80*/  IMAD.SHL.U32 R2, R2, 0x2, RZ ;  /* 0x0000000202027824 */ /* 0x000fc600078e00ff */
[----:B------:R0:W-:Y:S04]  /*49b90*/  STS.U16 [R5+UR5+0x1b600], R26 ;  /* 0x01b6001a05007988 */ /* 0x0001e80008000405 */
[----:B-1----:R-:W4:Y:S04]  /*49ba0*/  LDL.LU R10, [R1+0x430] ;  /* 0x00043000010a7983 */ /* 0x002f280000300800 */
[----:B0-----:R-:W4:Y:S04]  /*49bb0*/  LDL.LU R9, [R1+0x36c] ;  /* 0x00036c0001097983 */ /* 0x001f280000300800 */
[----:B------:R-:W4:Y:S04]  /*49bc0*/  LDL.LU R14, [R1+0x358] ;  /* 0x00035800010e7983 */ /* 0x000f280000300800 */
[----:B------:R0:W-:Y:S04]  /*49bd0*/  STS.U16 [R5+UR5+0x1be00], R22 ;  /* 0x01be001605007988 */ /* 0x0001e80008000405 */
[----:B------:R-:W4:Y:S04]  /*49be0*/  LDL.LU R15, [R1+0x348] ;  /* 0x00034800010f7983 */ /* 0x000f280000300800 */
[----:B------:R-:W4:Y:S04]  /*49bf0*/  LDL.LU R26, [R1+0x334] ;  /* 0x00033400011a7983 */ /* 0x000f280000300800 */
[----:B------:R1:W-:Y:S04]  /*49c00*/  STS.U16 [R5+UR5+0x1c600], R18 ;  /* 0x01c6001205007988 */ /* 0x0003e80008000405 */
[----:B------:R1:W-:Y:S04]  /*49c10*/  STS.U16 [R5+UR5+0x1ce00], R17 ;  /* 0x01ce001105007988 */ /* 0x0003e80008000405 */
[----:B------:R1:W-:Y:S04]  /*49c20*/  STS.U16 [R5+UR5+0x12e00], R3 ;  /* 0x012e000305007988 */ /* 0x0003e80008000405 */
[----:B0-----:R-:W4:Y:S04]  /*49c30*/  LDL.LU R22, [R1+0x320] ;  /* 0x0003200001167983 */ /* 0x001f280000300800 */
[----:B-1----:R-:W4:Y:S04]  /*49c40*/  LDL.LU R18, [R1+0x30c] ;  /* 0x00030c0001127983 */ /* 0x002f280000300800 */
[----:B------:R-:W4:Y:S01]  /*49c50*/  LDL.LU R17, [R1+0x2f8] ;  /* 0x0002f80001117983 */ /* 0x000f220000300800 */
[----:B------:R-:W-:-:S03]  /*49c60*/  LOP3.LUT R3, R2, 0x70, RZ, 0x3c, !PT ;  /* 0x0000007002037812 */ /* 0x000fc600078e3cff */
[----:B---3--:R0:W-:Y:S04]  /*49c70*/  STS.U16 [R5+UR5+0x1de00], R25 ;  /* 0x01de001905007988 */ /* 0x0081e80008000405 */
[----:B--2---:R1:W-:Y:S04]  /*49c80*/  STS.U16 [R5+UR5+0x1e600], R4 ;  /* 0x01e6000405007988 */ /* 0x0043e80008000405 */
[----:B----4-:R2:W-:Y:S04]  /*49c90*/  STS.U16 [R5+UR5+0x1ee00], R20 ;  /* 0x01ee001405007988 */ /* 0x0105e80008000405 */
[----:B------:R3:W-:Y:S04]  /*49ca0*/  STS.U16 [R5+UR5+0x1f600], R24 ;  /* 0x01f6001805007988 */ /* 0x0007e80008000405 */
        /* <DEDUP_REMOVED lines=8> */
[----:B------:R-:W2:Y:S04]  /*49d30*/  LDL.LU R29, [R1+0x2e4] ;  /* 0x0002e400011d7983 */ /* 0x000ea80000300800 */
[----:B------:R0:W-:Y:S04]  /*49d40*/  STS.U16 [R3+UR5+0x6700], R7 ;  /* 0x0067000703007988 */ /* 0x0001e80008000405 */
        /* <DEDUP_REMOVED lines=9> */
[----:B--2---:R-:W-:Y:S04]  /*49de0*/  STS.U16 [R3+UR5+0xdf00], R29 ;  /* 0x00df001d03007988 */ /* 0x004fe80008000405 */
[----:B----4-:R-:W-:Y:S04]  /*49df0*/  STS.U16 [R3+UR5+0x700], R5 ;  /* 0x0007000503007988 */ /* 0x010fe80008000405 */
[----:B------:R-:W-:Y:S04]  /*49e00*/  STS.U16 [R3+UR5+0xf00], R24 ;  /* 0x000f001803007988 */ /* 0x000fe80008000405 */
[----:B------:R-:W-:Y:S04]  /*49e10*/  STS.U16 [R3+UR5+0x1700], R20 ;  /* 0x0017001403007988 */ /* 0x000fe80008000405 */
[----:B------:R-:W-:Y:S04]  /*49e20*/  STS.U16 [R3+UR5+0x2700], R4 ;  /* 0x0027000403007988 */ /* 0x000fe80008000405 */
[----:B------:R-:W-:Y:S04]  /*49e30*/  STS.U16 [R3+UR5+0x2f00], R2 ;  /* 0x002f000203007988 */ /* 0x000fe80008000405 */
[----:B------:R-:W-:Y:S04]  /*49e40*/  STS.U16 [R3+UR5+0x3700], R25 ;  /* 0x0037001903007988 */ /* 0x000fe80008000405 */
[----:B---3--:R0:W-:Y:S04]  /*49e50*/  STL [R1+0x2128], R7 ;  /* 0x0021280701007387 */ /* 0x0081e80000100800 */
        /* <DEDUP_REMOVED lines=52> */
[----:B--2---:R0:W-:Y:S04]  /*4a1a0*/  STS.U16 [R3+UR5+0xf700], R7 ;  /* 0x00f7000703007988 */ /* 0x0041e80008000405 */
[----:B0-----:R-:W2:Y:S04]  /*4a1b0*/  LDL.LU R7, [R1+0x2120] ;  /* 0x0021200001077983 */ /* 0x001ea80000300800 */
[----:B------:R-:W3:Y:S04]  /*4a1c0*/  LDL.LU R0, [R1+0x211c] ;  /* 0x00211c0001007983 */ /* 0x000ee80000300800 */
[----:B------:R-:W4:Y:S04]  /*4a1d0*/  LDL.LU R15, [R1+0x5c0] ;  /* 0x0005c000010f7983 */ /* 0x000f280000300800 */
[----:B------:R-:W2:Y:S04]  /*4a1e0*/  LDL.LU R26, [R1+0x2118] ;  /* 0x00211800011a7983 */ /* 0x000ea80000300800 */
[----:B------:R-:W3:Y:S04]  /*4a1f0*/  LDL.LU R22, [R1+0x2114] ;  /* 0x0021140001167983 */ /* 0x000ee80000300800 */
[----:B------:R-:W2:Y:S04]  /*4a200*/  LDL.LU R18, [R1+0x2110] ;  /* 0x0021100001127983 */ /* 0x000ea80000300800 */
[----:B------:R-:W3:Y:S04]  /*4a210*/  LDL.LU R17, [R1+0x210c] ;  /* 0x00210c0001117983 */ /* 0x000ee80000300800 */
        /* <DEDUP_REMOVED lines=21> */
[----:B----4-:R-:W-:Y:S04]  /*4a370*/  STS.U16 [R3+UR5+0x1ff00], R15 ;  /* 0x01ff000f03007988 */ /* 0x010fe80008000405 */
[----:B--2---:R-:W-:Y:S04]  /*4a380*/  STS.U16 [R3+UR5+0x1e700], R18 ;  /* 0x01e7001203007988 */ /* 0x004fe80008000405 */
[----:B---3--:R-:W-:Y:S04]  /*4a390*/  STS.U16 [R3+UR5+0x1df00], R17 ;  /* 0x01df001103007988 */ /* 0x008fe80008000405 */
[----:B------:R-:W-:Y:S04]  /*4a3a0*/  STS.U16 [R3+UR5+0x1d700], R29 ;  /* 0x01d7001d03007988 */ /* 0x000fe80008000405 */
[----:B------:R-:W-:Y:S04]  /*4a3b0*/  STS.U16 [R3+UR5+0x1ef00], R22 ;  /* 0x01ef001603007988 */ /* 0x000fe80008000405 */
[----:B------:R-:W-:Y:S01]  /*4a3c0*/  STS.U16 [R3+UR5+0x1f700], R26 ;  /* 0x01f7001a03007988 */ /* 0x000fe20008000405 */
[----:B------:R-:W-:Y:S06]  /*4a3d0*/  BAR.SYNC.DEFER_BLOCKING 0x0 ;  /* 0x0000000000007b1d */ /* 0x000fec0000010000 */
[----:B------:R-:W-:Y:S04]  /*4a3e0*/  STL [R1+0x2104], R7 ;  /* 0x0021040701007387 */ /* 0x000fe80000100800 */
[----:B------:R-:W0:Y:S04]  /*4a3f0*/  LDSM.16.M88.4 R12, [R0+UR6+0x2000] ;  /* 0x00200006000c783b */ /* 0x000e280008000200 */
[----:B------:R-:W1:Y:S04]  /*4a400*/  LDSM.16.M88.4 R24, [R0+UR6] ;  /* 0x000000060018783b */ /* 0x000e680008000200 */
[----:B------:R-:W2:Y:S04]  /*4a410*/  LDSM.16.M88.4 R16, [R0+UR6+0x4000] ;  /* 0x004000060010783b */ /* 0x000ea80008000200 */
[----:B------:R-:W3:Y:S04]  /*4a420*/  LDSM.16.M88.4 R20, [R0+UR6+0x6000] ;  /* 0x006000060014783b */ /* 0x000ee80008000200 */
[----:B------:R-:W-:Y:S04]  /*4a430*/  LDSM.16.MT88.4 R8, [R7+0x20000] ;  /* 0x020000000708783b */ /* 0x000fe80000004200 */
[----:B------:R-:W4:Y:S01]  /*4a440*/  LDSM.16.M88.4 R4, [R0+UR6+0x8000] ;  /* 0x008000060004783b */ /* 0x000f220008000200 */
[----:B0-----:R-:W-:-:S02]  /*4a450*/  IMAD.MOV.U32 R3, RZ, RZ, R15 ;  /* 0x000000ffff037224 */ /* 0x001fc400078e000f */
[----:B------:R-:W-:Y:S01]  /*4a460*/  IMAD.MOV.U32 R28, RZ, RZ, R14 ;  /* 0x000000ffff1c7224 */ /* 0x000fe200078e000e */
[----:B------:R-:W-:Y:S04]  /*4a470*/  STL [R1+0x2100], R12 ;  /* 0x0021000c01007387 */ /* 0x000fe80000100800 */
[----:B------:R-:W-:Y:S04]  /*4a480*/  STL [R1+0x20fc], R13 ;  /* 0x0020fc0d01007387 */ /* 0x000fe80000100800 */
[----:B-1----:R-:W-:Y:S01]  /*4a490*/  STL.64 [R1+0x38], R26 ;  /* 0x0000381a01007387 */ /* 0x002fe20000100a00 */
[----:B--2---:R-:W-:-:S03]  /*4a4a0*/  IMAD.MOV.U32 R2, RZ, RZ, R19 ;  /* 0x000000ffff027224 */ /* 0x004fc600078e0013 */
[----:B------:R-:W-:Y:S04]  /*4a4b0*/  STL [R1+0x20cc], R3 ;  /* 0x0020cc0301007387 */ /* 0x000fe80000100800 */
[----:B------:R0:W-:Y:S04]  /*4a4c0*/  STL [R1+0x20c8], R28 ;  /* 0x0020c81c01007387 */ /* 0x0001e80000100800 */
[----:B------:R-:W-:Y:S04]  /*4a4d0*/  STL [R1+0x20f8], R16 ;  /* 0x0020f81001007387 */ /* 0x000fe80000100800 */
[----:B------:R-:W-:Y:S04]  /*4a4e0*/  STL [R1+0x20f4], R17 ;  /* 0x0020f41101007387 */ /* 0x000fe80000100800 */
[----:B------:R1:W-:Y:S04]  /*4a4f0*/  STL [R1+0x1f88], R2 ;  /* 0x001f880201007387 */ /* 0x0003e80000100800 */
[----:B------:R-:W-:Y:S04]  /*4a500*/  STL [R1+0x18], R18 ;  /* 0x0000181201007387 */ /* 0x000fe80000100800 */
[----:B---3--:R-:W-:Y:S04]  /*4a510*/  STL [R1+0x20d4], R20 ;  /* 0x0020d41401007387 */ /* 0x008fe80000100800 */
[----:B------:R-:W-:Y:S01]  /*4a520*/  STL [R1+0x20d0], R21 ;  /* 0x0020d01501007387 */ /* 0x000fe20000100800 */
[----:B----4-:R-:W-:-:S03]  /*4a530*/  IMAD.MOV.U32 R29, RZ, RZ, R5 ;  /* 0x000000ffff1d7224 */ /* 0x010fc600078e0005 */
[----:B------:R-:W-:Y:S01]  /*4a540*/  STL [R1+0x78], R6 ;  /* 0x0000780601007387 */ /* 0x000fe20000100800 */
[----:B0-----:R-:W-:Y:S02]  /*4a550*/  IMAD.MOV.U32 R28, RZ, RZ, R4 ;  /* 0x000000ffff1c7224 */ /* 0x001fe400078e0004 */
[----:B-1----:R-:W-:Y:S02]  /*4a560*/  IMAD.MOV.U32 R2, RZ, RZ, R7 ;  /* 0x000000ffff027224 */ /* 0x002fe400078e0007 */
[----:B------:R-:W0:Y:S04]  /*4a570*/  LDSM.16.M88.4 R4, [R0+UR6+0xa000] ;  /* 0x00a000060004783b */ /* 0x000e280008000200 */
[----:B------:R-:W-:Y:S04]  /*4a580*/  STL [R1+0x20e0], R2 ;  /* 0x0020e00201007387 */ /* 0x000fe80000100800 */
[----:B------:R-:W-:Y:S04]  /*4a590*/  STL [R1+0x20dc], R29 ;  /* 0x0020dc1d01007387 */ /* 0x000fe80000100800 */
[----:B------:R-:W-:Y:S01]  /*4a5a0*/  STL [R1+0x20d8], R28 ;  /* 0x0020d81c01007387 */ /* 0x000fe20000100800 */
[----:B0-----:R-:W-:-:S03]  /*4a5b0*/  IMAD.MOV.U32 R21, RZ, RZ, R4 ;  /* 0x000000ffff157224 */ /* 0x001fc600078e0004 */
[----:B------:R-:W-:Y:S01]  /*4a5c0*/  STL.64 [R1+0x68], R6 ;  /* 0x0000680601007387 */ /* 0x000fe20000100a00 */
[----:B------:R-:W-:-:S03]  /*4a5d0*/  IMAD.MOV.U32 R3, RZ, RZ, R5 ;  /* 0x000000ffff037224 */ /* 0x000fc600078e0005 */
[----:B------:R-:W0:Y:S04]  /*4a5e0*/  LDSM.16.M88.4 R4, [R0+UR6+0xc000] ;  /* 0x00c000060004783b */ /* 0x000e280008000200 */
[----:B------:R-:W-:Y:S04]  /*4a5f0*/  STL [R1+0x20e8], R3 ;  /* 0x0020e80301007387 */ /* 0x000fe80000100800 */
[----:B------:R-:W-:Y:S04]  /*4a600*/  STL [R1+0x20e4], R21 ;  /* 0x0020e41501007387 */ /* 0x000fe80000100800 */
[----:B------:R0:W-:Y:S02]  /*4a610*/  STL.64 [R1+0x8], R22 ;  /* 0x0000081601007387 */ /* 0x0001e40000100a00 */
[----:B0-----:R-:W-:-:S02]  /*4a620*/  IMAD.MOV.U32 R23, RZ, RZ, R4 ;  /* 0x000000ffff177224 */ /* 0x001fc400078e0004 */
[----:B------:R-:W-:Y:S01]  /*4a630*/  STL.64 [R1+0x98], R6 ;  /* 0x0000980601007387 */ /* 0x000fe20000100a00 */
[----:B------:R-:W-:-:S03]  /*4a640*/  IMAD.MOV.U32 R22, RZ, RZ, R5 ;  /* 0x000000ffff167224 */ /* 0x000fc600078e0005 */
[----:B------:R-:W0:Y:S04]  /*4a650*/  LDSM.16.M88.4 R4, [R0+UR6+0xe000] ;  /* 0x00e000060004783b */ /* 0x000e280008000200 */
[----:B------:R-:W-:Y:S04]  /*4a660*/  STL [R1+0x20f0], R22 ;  /* 0x0020f01601007387 */ /* 0x000fe80000100800 */
[----:B------:R-:W-:Y:S01]  /*4a670*/  STL [R1+0x20ec], R23 ;  /* 0x0020ec1701007387 */ /* 0x000fe20000100800 */
[----:B0-----:R-:W-:-:S03]  /*4a680*/  IMAD.MOV.U32 R28, RZ, RZ, R4 ;  /* 0x000000ffff1c7224 */ /* 0x001fc600078e0004 */
[----:B------:R-:W-:Y:S01]  /*4a690*/  STL.64 [R1+0xb8], R6 ;  /* 0x0000b80601007387 */ /* 0x000fe20000100a00 */
[----:B------:R-:W-:-:S03]  /*4a6a0*/  IMAD.MOV.U32 R20, RZ, RZ, R5 ;  /* 0x000000ffff147224 */ /* 0x000fc600078e0005 */
[----:B------:R-:W0:Y:S02]  /*4a6b0*/  LDSM.16.M88.4 R4, [R0+UR6+0x10000] ;  /* 0x010000060004783b */ /* 0x000e240008000200 */
[----:B0-----:R-:W-:Y:S02]  /*4a6c0*/  IMAD.MOV.U32 R2, RZ, RZ, R4 ;  /* 0x000000ffff027224 */ /* 0x001fe400078e0004 */
        /* <DEDUP_REMOVED lines=26> */
[----:B------:R-:W0:Y:S04]  /*4a870*/  LDSM.16.M88.4 R4, [R0+UR6+0x1e000] ;  /* 0x01e000060004783b */ /* 0x000e280008000200 */
[----:B0-----:R0:W-:Y:S04]  /*4a880*/  STL.64 [R1+0x208], R6 ;  /* 0x0002080601007387 */ /* 0x0011e80000100a00 */
[----:B0-----:R-:W2:Y:S01]  /*4a890*/  LDL.LU R7, [R1+0x2104] ;  /* 0x0021040001077983 */ /* 0x001ea20000300800 */
[----:B------:R-:W-:Y:S02]  /*4a8a0*/  IMAD.MOV.U32 R12, RZ, RZ, R4 ;  /* 0x000000ffff0c7224 */ /* 0x000fe400078e0004 */
[----:B------:R-:W-:-:S02]  /*4a8b0*/  IMAD.MOV.U32 R13, RZ, RZ, R5 ;  /* 0x000000ffff0d7224 */ /* 0x000fc400078e0005 */
[----:B--2---:R-:W0:Y:S04]  /*4a8c0*/  LDSM.16.MT88.4 R4, [R7+0x20200] ;  /* 0x020200000704783b */ /* 0x004e280000004200 */
[----:B0-----:R-:W-:Y:S04]  /*4a8d0*/  STL.64 [R1+0x1fa8], R6 ;  /* 0x001fa80601007387 */ /* 0x001fe80000100a00 */
[----:B------:R0:W-:Y:S02]  /*4a8e0*/  STL.64 [R1+0x1fa0], R4 ;  /* 0x001fa00401007387 */ /* 0x0001e40000100a00 */
[----:B0-----:R-:W-:-:S02]  /*4a8f0*/  IMAD.MOV.U32 R4, RZ, RZ, R12 ;  /* 0x000000ffff047224 */ /* 0x001fc400078e000c */
[----:B------:R-:W-:Y:S01]  /*4a900*/  IMAD.MOV.U32 R5, RZ, RZ, R13 ;  /* 0x000000ffff057224 */ /* 0x000fe200078e000d */
[----:B------:R-:W2:Y:S04]  /*4a910*/  LDL.LU R12, [R1+0x2100] ;  /* 0x00210000010c7983 */ /* 0x000ea80000300800 */
[----:B------:R-:W2:Y:S04]  /*4a920*/  LDL.LU R13, [R1+0x20fc] ;  /* 0x0020fc00010d7983 */ /* 0x000ea80000300800 */
[----:B------:R0:W-:Y:S02]  /*4a930*/  STL.64 [R1+0x1fc0], R4 ;  /* 0x001fc00401007387 */ /* 0x0001e40000100a00 */
[----:B0-----:R-:W-:-:S02]  /*4a940*/  IMAD.MOV.U32 R4, RZ, RZ, R27 ;  /* 0x000000ffff047224 */ /* 0x001fc400078e001b */
[----:B------:R-:W-:-:S05]  /*4a950*/  IMAD.MOV.U32 R5, RZ, RZ, R26 ;  /* 0x000000ffff057224 */ /* 0x000fca00078e001a */
[----:B------:R0:W-:Y:S04]  /*4a960*/  STL.64 [R1+0x1fd0], R4 ;  /* 0x001fd00401007387 */ /* 0x0001e80000100a00 */
[----:B0-----:R-:W3:Y:S04]  /*4a970*/  LDL.LU.64 R4, [R1+0x410] ;  /* 0x0004100001047983 */ /* 0x001ee80000300a00 */
[----:B------:R-:W3:Y:S02]  /*4a980*/  LDL.LU.64 R6, [R1+0x418] ;  /* 0x0004180001067983 */ /* 0x000ee40000300a00 */
[----:B---3--:R-:W-:Y:S07]  /*4a990*/  HMMA.16816.F32 R24, R8, R24, R4 ;  /* 0x000000180818723c */ /* 0x008fee0000001804 */
[----:B------:R-:W-:-:S02]  /*4a9a0*/  IMAD.MOV.U32 R4, RZ, RZ, R15 ;  /* 0x000000ffff047224 */ /* 0x000fc400078e000f */
[----:B------:R-:W-:-:S05]  /*4a9b0*/  IMAD.MOV.U32 R5, RZ, RZ, R14 ;  /* 0x000000ffff057224 */ /* 0x000fca00078e000e */
[----:B------:R0:W-:Y:S04]  /*4a9c0*/  STL.64 [R1+0x1fe8], R4 ;  /* 0x001fe80401007387 */ /* 0x0001e80000100a00 */
[----:B0-----:R-:W2:Y:S04]  /*4a9d0*/  LDL.LU.64 R4, [R1+0x400] ;  /* 0x0004000001047983 */ /* 0x001ea80000300a00 */
[----:B------:R-:W2:Y:S04]  /*4a9e0*/  LDL.LU.64 R6, [R1+0x408] ;  /* 0x0004080001067983 */ /* 0x000ea80000300a00 */
[----:B------:R-:W-:Y:S04]  /*4a9f0*/  STL.64 [R1+0x1fb8], R26 ;  /* 0x001fb81a01007387 */ /* 0x000fe80000100a00 */
[----:B------:R0:W-:Y:S04]  /*4aa00*/  STL.64 [R1+0x1fb0], R24 ;  /* 0x001fb01801007387 */ /* 0x0001e80000100a00 */
[----:B0-----:R-:W3:Y:S04]  /*4aa10*/  LDL.LU.64 R24, [R1+0x3f0] ;  /* 0x0003f00001187983 */ /* 0x001ee80000300a00 */
[----:B------:R-:W3:Y:S01]  /*4aa20*/  LDL.LU.64 R26, [R1+0x3f8] ;  /* 0x0003f800011a7983 */ /* 0x000ee20000300a00 */
[----:B--2---:R-:W-:Y:S07]  /*4aa30*/  HMMA.16816.F32 R12, R8, R12, R4 ;  /* 0x0000000c080c723c */ /* 0x004fee0000001804 */
[----:B------:R-:W-:-:S02]  /*4aa40*/  IMAD.MOV.U32 R4, RZ, RZ, R16 ;  /* 0x000000ffff047224 */ /* 0x000fc400078e0010 */
[----:B------:R-:W-:Y:S01]  /*4aa50*/  IMAD.MOV.U32 R5, RZ, RZ, R17 ;  /* 0x000000ffff057224 */ /* 0x000fe200078e0011 */
[----:B------:R-:W3:Y:S04]  /*4aa60*/  LDL.LU R16, [R1+0x20f8] ;  /* 0x0020f80001107983 */ /* 0x000ee80000300800 */
[----:B------:R-:W3:Y:S04]  /*4aa70*/  LDL.LU R17, [R1+0x20f4] ;  /* 0x0020f40001117983 */ /* 0x000ee80000300800 */
[----:B------:R0:W-:Y:S02]  /*4aa80*/  STL.64 [R1+0x2000], R4 ;  /* 0x0020000401007387 */ /* 0x0001e40000100a00 */
[----:B0-----:R-:W-:-:S02]  /*4aa90*/  IMAD.MOV.U32 R4, RZ, RZ, R19 ;  /* 0x000000ffff047224 */ /* 0x001fc400078e0013 */
[----:B------:R-:W-:-:S05]  /*4aaa0*/  IMAD.MOV.U32 R5, RZ, RZ, R18 ;  /* 0x000000ffff057224 */ /* 0x000fca00078e0012 */
[----:B------:R-:W-:Y:S04]  /*4aab0*/  STL.64 [R1+0x2018], R4 ;  /* 0x0020180401007387 */ /* 0x000fe80000100a00 */
[----:B------:R0:W-:Y:S04]  /*4aac0*/  STL.64 [R1+0x1f98], R14 ;  /* 0x001f980e01007387 */ /* 0x0001e80000100a00 */
[----:B------:R-:W-:Y:S04]  /*4aad0*/  STL.64 [R1+0x1f90], R12 ;  /* 0x001f900c01007387 */ /* 0x000fe80000100a00 */
[----:B0-----:R-:W2:Y:S04]  /*4aae0*/  LDL.LU R14, [R1+0x38] ;  /* 0x00003800010e7983 */ /* 0x001ea80000300800 */
[----:B------:R-:W2:Y:S01]  /*4aaf0*/  LDL.LU R15, [R1+0x3c] ;  /* 0x00003c00010f7983 */ /* 0x000ea20000300800 */
[----:B------:R-:W-:-:S02]  /*4ab00*/  IMAD.MOV.U32 R4, RZ, RZ, R22 ;  /* 0x000000ffff047224 */ /* 0x000fc400078e0016 */
[----:B------:R-:W-:Y:S01]  /*4ab10*/  IMAD.MOV.U32 R5, RZ, RZ, R23 ;  /* 0x000000ffff057224 */ /* 0x000fe200078e0017 */
[----:B--2---:R-:W-:Y:S04]  /*4ab20*/  STL.64 [R1+0x1fc8], R14 ;  /* 0x001fc80e01007387 */ /* 0x004fe80000100a00 */
[----:B------:R-:W2:Y:S04]  /*4ab30*/  LDL.LU R22, [R1+0x20f0] ;  /* 0x0020f00001167983 */ /* 0x000ea80000300800 */
[----:B------:R-:W4:Y:S04]  /*4ab40*/  LDL.LU R23, [R1+0x20ec] ;  /* 0x0020ec0001177983 */ /* 0x000f280000300800 */
[----:B------:R0:W-:Y:S02]  /*4ab50*/  STL.64 [R1+0x2030], R4 ;  /* 0x0020300401007387 */ /* 0x0001e40000100a00 */
[----:B0-----:R-:W-:-:S02]  /*4ab60*/  IMAD.MOV.U32 R4, RZ, RZ, R3 ;  /* 0x000000ffff047224 */ /* 0x001fc400078e0003 */
[----:B------:R-:W-:Y:S01]  /*4ab70*/  IMAD.MOV.U32 R5, RZ, RZ, R21 ;  /* 0x000000ffff057224 */ /* 0x000fe200078e0015 */
[----:B------:R-:W3:Y:S04]  /*4ab80*/  LDL.LU R3, [R1+0x20e8] ;  /* 0x0020e80001037983 */ /* 0x000ee80000300800 */
[----:B------:R-:W3:Y:S04]  /*4ab90*/  LDL.LU R21, [R1+0x20e4] ;  /* 0x0020e40001157983 */ /* 0x000ee80000300800 */
[----:B------:R0:W-:Y:S02]  /*4aba0*/  STL.64 [R1+0x2048], R4 ;  /* 0x0020480401007387 */ /* 0x0001e40000100a00 */
[----:B0-----:R-:W-:-:S02]  /*4abb0*/  IMAD.MOV.U32 R4, RZ, RZ, R2 ;  /* 0x000000ffff047224 */ /* 0x001fc400078e0002 */
[----:B------:R-:W-:Y:S01]  /*4abc0*/  IMAD.MOV.U32 R5, RZ, RZ, R29 ;  /* 0x000000ffff057224 */ /* 0x000fe200078e001d */
[----:B------:R-:W3:Y:S04]  /*4abd0*/  LDL.LU R2, [R1+0x20e0] ;  /* 0x0020e00001027983 */ /* 0x000ee80000300800 */
[----:B------:R-:W3:Y:S04]  /*4abe0*/  LDL.LU R29, [R1+0x20dc] ;  /* 0x0020dc00011d7983 */ /* 0x000ee80000300800 */
[----:B------:R0:W-:Y:S02]  /*4abf0*/  STL.64 [R1+0x2060], R4 ;  /* 0x0020600401007387 */ /* 0x0001e40000100a00 */
[----:B0-----:R-:W-:-:S02]  /*4ac00*/  IMAD.MOV.U32 R4, RZ, RZ, R28 ;  /* 0x000000ffff047224 */ /* 0x001fc400078e001c */
[----:B------:R-:W3:Y:S01]  /*4ac10*/  LDL.LU R28, [R1+0x20d8] ;  /* 0x0020d800011c7983 */ /* 0x000ee20000300800 */
[----:B------:R-:W-:-:S03]  /*4ac20*/  IMAD.MOV.U32 R5, RZ, RZ, R20 ;  /* 0x000000ffff057224 */ /* 0x000fc600078e0014 */
[----:B------:R-:W3:Y:S04]  /*4ac30*/  LDL.LU R20, [R1+0x20d4] ;  /* 0x0020d40001147983 */ /* 0x000ee80000300800 */
[----:B------:R2:W-:Y:S02]  /*4ac40*/  STL.64 [R1+0x2078], R4 ;  /* 0x0020780401007387 */ /* 0x0005e40000100a00 */
[----:B--2---:R-:W-:Y:S02]  /*4ac50*/  IMAD.MOV.U32 R5, RZ, RZ, R22 ;  /* 0x000000ffff057224 */ /* 0x004fe400078e0016 */
[----:B----4-:R-:W-:-:S05]  /*4ac60*/  IMAD.MOV.U32 R4, RZ, RZ, R23 ;  /* 0x000000ffff047224 */ /* 0x010fca00078e0017 */
[----:B------:R3:W-:Y:S02]  /*4ac70*/  STL.64 [R1+0x2090], R4 ;  /* 0x0020900401007387 */ /* 0x0007e40000100a00 */
[----:B---3--:R-:W-:Y:S02]  /*4ac80*/  IMAD.MOV.U32 R4, RZ, RZ, R21 ;  /* 0x000000ffff047224 */ /* 0x008fe400078e0015 */
[----:B------:R-:W-:Y:S01]  /*4ac90*/  IMAD.MOV.U32 R5, RZ, RZ, R3 ;  /* 0x000000ffff057224 */ /* 0x000fe200078e0003 */
[----:B------:R-:W2:Y:S04]  /*4aca0*/  LDL.LU R21, [R1+0x20d0] ;  /* 0x0020d00001157983 */ /* 0x000ea80000300800 */
[----:B------:R-:W3:Y:S04]  /*4acb0*/  LDL.LU R3, [R1+0x20cc] ;  /* 0x0020cc0001037983 */ /* 0x000ee80000300800 */
[----:B------:R0:W-:Y:S02]  /*4acc0*/  STL.64 [R1+0x20a8], R4 ;  /* 0x0020a80401007387 */ /* 0x0001e40000100a00 */
[----:B0-----:R-:W-:-:S02]  /*4acd0*/  IMAD.MOV.U32 R5, RZ, RZ, R29 ;  /* 0x000000ffff057224 */ /* 0x001fc400078e001d */
[----:B------:R-:W-:Y:S02]  /*4ace0*/  IMAD.MOV.U32 R4, RZ, RZ, R28 ;  /* 0x000000ffff047224 */ /* 0x000fe400078e001c */
[----:B------:R-:W4:Y:S04]  /*4acf0*/  LDL.LU R28, [R1+0x20c8] ;  /* 0x0020c800011c7983 */ /* 0x000f280000300800 */
[----:B------:R0:W-:Y:S04]  /*4ad00*/  STL.64 [R1+0x20c0], R4 ;  /* 0x0020c00401007387 */ /* 0x0001e80000100a00 */
[----:B0-----:R-:W2:Y:S04]  /*4ad10*/  LDL.LU.64 R4, [R1+0x3e0] ;  /* 0x0003e00001047983 */ /* 0x001ea80000300a00 */
[----:B------:R-:W2:Y:S04]  /*4ad20*/  LDL.LU.64 R6, [R1+0x3e8] ;  /* 0x0003e80001067983 */ /* 0x000ea80000300a00 */
[----:B------:R-:W3:Y:S04]  /*4ad30*/  LDL.LU.64 R12, [R1+0x170] ;  /* 0x00017000010c7983 */ /* 0x000ee80000300a00 */
[----:B------:R-:W4:Y:S04]  /*4ad40*/  LDL.LU.64 R14, [R1+0x178] ;  /* 0x00017800010e7983 */ /* 0x000f280000300a00 */
[----:B----4-:R-:W-:Y:S04]  /*4ad50*/  STL.64 [R1+0x1fe0], R14 ;  /* 0x001fe00e01007387 */ /* 0x010fe80000100a00 */
[----:B---3--:R0:W-:Y:S04]  /*4ad60*/  STL.64 [R1+0x1fd8], R12 ;  /* 0x001fd80c01007387 */ /* 0x0081e80000100a00 */
[----:B0-----:R-:W3:Y:S04]  /*4ad70*/  LDL.LU.64 R12, [R1+0x1a0] ;  /* 0x0001a000010c7983 */ /* 0x001ee80000300a00 */
        /* <DEDUP_REMOVED lines=28> */
[----:B------:R-:W4:Y:S01]  /*4af40*/  LDL.LU.64 R14, [R1+0x3b8] ;  /* 0x0003b800010e7983 */ /* 0x000f220000300a00 */
[C---:B------:R-:W-:Y:S03]  /*4af50*/  HMMA.16816.F32 R16, R8.reuse, R16, R24 ;  /* 0x000000100810723c */ /* 0x040fe60000001818 */
[----:B----4-:R-:W-:Y:S04]  /*4af60*/  STL.64 [R1+0x20a0], R14 ;  /* 0x0020a00e01007387 */ /* 0x010fe80000100a00 */
[----:B---3--:R0:W-:Y:S04]  /*4af70*/  STL.64 [R1+0x2098], R12 ;  /* 0x0020980c01007387 */ /* 0x0081e80000100a00 */
[----:B0-----:R-:W3:Y:S04]  /*4af80*/  LDL.LU.64 R12, [R1+0x3c0] ;  /* 0x0003c000010c7983 */ /* 0x001ee80000300a00 */
[----:B------:R-:W4:Y:S01]  /*4af90*/  LDL.LU.64 R14, [R1+0x3c8] ;  /* 0x0003c800010e7983 */ /* 0x000f220000300a00 */
[C---:B--2---:R-:W-:Y:S03]  /*4afa0*/  HMMA.16816.F32 R20, R8.reuse, R20, R4 ;  /* 0x000000140814723c */ /* 0x044fe60000001804 */
[----:B----4-:R-:W-:Y:S04]  /*4afb0*/  STL.64 [R1+0x20b8], R14 ;  /* 0x0020b80e01007387 */ /* 0x010fe80000100a00 */
[----:B---3--:R0:W-:Y:S04]  /*4afc0*/  STL.64 [R1+0x20b0], R12 ;  /* 0x0020b00c01007387 */ /* 0x0081e80000100a00 */
[----:B0-----:R-:W2:Y:S04]  /*4afd0*/  LDL.LU.64 R12, [R1+0x3d0] ;  /* 0x0003d000010c7983 */ /* 0x001ea80000300a00 */
[----:B------:R-:W2:Y:S04]  /*4afe0*/  LDL.LU.64 R14, [R1+0x3d8] ;  /* 0x0003d800010e7983 */ /* 0x000ea80000300a00 */
[----:B------:R-:W3:Y:S04]  /*4aff0*/  LDL.LU.64 R24, [R1+0x140] ;  /* 0x0001400001187983 */ /* 0x000ee80000300a00 */
[----:B------:R-:W3:Y:S04]  /*4b000*/  LDL.LU.64 R26, [R1+0x148] ;  /* 0x00014800011a7983 */ /* 0x000ee80000300a00 */
[----:B------:R-:W-:Y:S04]  /*4b010*/  STL.64 [R1+0x1f80], R18 ;  /* 0x001f801201007387 */ /* 0x000fe80000100a00 */
[----:B------:R-:W-:Y:S04]  /*4b020*/  STL.64 [R1+0x1f78], R16 ;  /* 0x001f781001007387 */ /* 0x000fe80000100a00 */
[----:B------:R-:W2:Y:S02]  /*4b030*/  LDL.LU.64 R4, [R1+0x20c0] ;  /* 0x0020c00001047983 */ /* 0x000ea40000300a00 */
[----:B--2---:R-:W-:Y:S02]  /*4b040*/  HMMA.16816.F32 R4, R8, R4, R12 ;  /* 0x000000040804723c */ /* 0x004fe4000000180c */
[----:B------:R-:W2:Y:S04]  /*4b050*/  LDL.LU.64 R14, [R1+0x20b8] ;  /* 0x0020b800010e7983 */ /* 0x000ea80000300a00 */
[----:B------:R-:W2:-:S15]  /*4b060*/  LDL.LU.64 R12, [R1+0x20b0] ;  /* 0x0020b000010c7983 */ /* 0x000e9e0000300a00 */
[----:B------:R-:W-:-:S02]  /*4b070*/  NOP ;  /* 0x0000000000007918 */ /* 0x000fc40000000000 */
[----:B------:R0:W-:Y:S04]  /*4b080*/  STL.64 [R1+0x50], R4 ;  /* 0x0000500401007387 */ /* 0x0001e80000100a00 */
[----:B------:R2:W-:Y:S04]  /*4b090*/  STL.64 [R1+0x58], R6 ;  /* 0x0000580601007387 */ /* 0x0005e80000100a00 */
[----:B0-----:R-:W2:Y:S02]  /*4b0a0*/  LDL.LU.64 R4, [R1+0x20a8] ;  /* 0x0020a80001047983 */ /* 0x001ea40000300a00 */
[----:B--2---:R-:W-:Y:S02]  /*4b0b0*/  HMMA.16816.F32 R4, R8, R4, R12 ;  /* 0x000000040804723c */ /* 0x004fe4000000180c */
[----:B------:R-:W2:Y:S04]  /*4b0c0*/  LDL.LU.64 R14, [R1+0x20a0] ;  /* 0x0020a000010e7983 */ /* 0x000ea80000300a00 */
[----:B------:R-:W2:-:S15]  /*4b0d0*/  LDL.LU.64 R12, [R1+0x2098] ;  /* 0x00209800010c7983 */ /* 0x000e9e0000300a00 */
[----:B------:R-:W-:-:S02]  /*4b0e0*/  NOP ;  /* 0x0000000000007918 */ /* 0x000fc40000000000 */
[----:B------:R0:W-:Y:S04]  /*4b0f0*/  STL.64 [R1+0x40], R4 ;  /* 0x0000400401007387 */ /* 0x0001e80000100a00 */
[----:B------:R2:W-:Y:S04]  /*4b100*/  STL [R1+0x48], R6 ;  /* 0x0000480601007387 */ /* 0x0005e80000100800 */
[----:B0-----:R-:W2:Y:S01]  /*4b110*/  LDL.LU.64 R4, [R1+0x2090] ;  /* 0x0020900001047983 */ /* 0x001ea20000300a00 */
[----:B------:R-:W-:Y:S02]  /*4b120*/  IMAD.MOV.U32 R29, RZ, RZ, R7 ;  /* 0x000000ffff1d7224 */ /* 0x000fe400078e0007 */
[----:B--2---:R-:W-:Y:S01]  /*4b130*/  HMMA.16816.F32 R4, R8, R4, R12 ;  /* 0x000000040804723c */ /* 0x004fe2000000180c */
[----:B------:R-:W2:Y:S04]  /*4b140*/  LDL.LU.64 R14, [R1+0x2088] ;  /* 0x00208800010e7983 */ /* 0x000ea80000300a00 */
[----:B------:R-:W2:-:S15]  /*4b150*/  LDL.LU.64 R12, [R1+0x2080] ;  /* 0x00208000010c7983 */ /* 0x000e9e0000300a00 */
[----:B------:R-:W-:-:S03]  /*4b160*/  NOP ;  /* 0x0000000000007918 */ /* 0x000fc60000000000 */
        /* <DEDUP_REMOVED lines=8> */
[----:B0-----:R-:W2:Y:S01]  /*4b1f0*/  LDL.LU.64 R4, [R1+0x2060] ;  /* 0x0020600001047983 */ /* 0x001ea20000300a00 */
[----:B------:R-:W-:Y:S02]  /*4b200*/  IMAD.MOV.U32 R18, RZ, RZ, R28 ;  /* 0x000000ffff127224 */ /* 0x000fe400078e001c */
[----:B------:R-:W-:Y:S02]  /*4b210*/  IMAD.MOV.U32 R19, RZ, RZ, R3 ;  /* 0x000000ffff137224 */ /* 0x000fe400078e0003 */
[----:B------:R-:W-:Y:S02]  /*4b220*/  IMAD.MOV.U32 R28, RZ, RZ, R6 ;  /* 0x000000ffff1c7224 */ /* 0x000fe400078e0006 */
[----:B------:R-:W-:-:S02]  /*4b230*/  IMAD.MOV.U32 R3, RZ, RZ, R7 ;  /* 0x000000ffff037224 */ /* 0x000fc400078e0007 */
        /* <DEDUP_REMOVED lines=43> */
[----:B------:R-:W2:-:S15]  /*4b4f0*/  LDL.LU.64 R14, [R1+0x1fc8] ;  /* 0x001fc800010e7983 */ /* 0x000e9e0000300a00 */
[----:B------:R-:W-:-:S06]  /*4b500*/  NOP ;  /* 0x0000000000007918 */ /* 0x000fcc0000000000 */
[----:B------:R0:W-:Y:S04]  /*4b510*/  STL.64 [R1+0x1e0], R4 ;  /* 0x0001e00401007387 */ /* 0x0001e80000100a00 */
[----:B------:R1:W-:Y:S04]  /*4b520*/  STL.64 [R1+0x1e8], R6 ;  /* 0x0001e80601007387 */ /* 0x0003e80000100a00 */
[----:B0-----:R-:W3:Y:S02]  /*4b530*/  LDL.LU.64 R4, [R1+0x1fc0] ;  /* 0x001fc00001047983 */ /* 0x001ee40000300a00 */
[----:B---3--:R-:W-:Y:S02]  /*4b540*/  HMMA.16816.F32 R8, R8, R4, R24 ;  /* 0x000000040808723c */ /* 0x008fe40000001818 */
[----:B------:R-:W2:Y:S04]  /*4b550*/  LDL.LU.64 R26, [R1+0x1fb8] ;  /* 0x001fb800011a7983 */ /* 0x000ea80000300a00 */
[----:B------:R-:W2:Y:S04]  /*4b560*/  LDL.LU.64 R24, [R1+0x1fb0] ;  /* 0x001fb00001187983 */ /* 0x000ea80000300a00 */
[----:B-1----:R-:W2:Y:S04]  /*4b570*/  LDL.LU.64 R6, [R1+0x1fa8] ;  /* 0x001fa80001067983 */ /* 0x002ea80000300a00 */
[----:B------:R-:W2:Y:S09]  /*4b580*/  LDL.LU.64 R4, [R1+0x1fa0] ;  /* 0x001fa00001047983 */ /* 0x000eb20000300a00 */
[----:B------:R0:W-:Y:S04]  /*4b590*/  STL.64 [R1+0x1d0], R8 ;  /* 0x0001d00801007387 */ /* 0x0001e80000100a00 */
[----:B------:R-:W-:Y:S04]  /*4b5a0*/  STL.64 [R1+0x1d8], R10 ;  /* 0x0001d80a01007387 */ /* 0x000fe80000100a00 */
[----:B0-----:R-:W3:Y:S01]  /*4b5b0*/  LDL R9, [R1+0x2b4] ;  /* 0x0002b40001097983 */ /* 0x001ee20000100800 */
[----:B--2---:R-:W-:Y:S03]  /*4b5c0*/  HMMA.16816.F32 R24, R4, R14, R24 ;  /* 0x0000000e0418723c */ /* 0x004fe60000001818 */
[----:B------:R-:W2:Y:S04]  /*4b5d0*/  LDL.LU.64 R14, [R1+0x1f98] ;  /* 0x001f9800010e7983 */ /* 0x000ea80000300a00 */
[----:B------:R-:W2:-:S15]  /*4b5e0*/  LDL.LU.64 R12, [R1+0x1f90] ;  /* 0x001f9000010c7983 */ /* 0x000e9e0000300a00 */
[----:B------:R-:W-:-:S01]  /*4b5f0*/  NOP ;  /* 0x0000000000007918 */ /* 0x000fc20000000000 */
[----:B------:R-:W-:Y:S04]  /*4b600*/  STL.64 [R1+0x1a0], R24 ;  /* 0x0001a01801007387 */ /* 0x000fe80000100a00 */
[----:B------:R0:W-:Y:S04]  /*4b610*/  STL.64 [R1+0x1a8], R26 ;  /* 0x0001a81a01007387 */ /* 0x0001e80000100a00 */
[----:B0-----:R-:W4:Y:S04]  /*4b620*/  LDL.LU R26, [R1+0x68] ;  /* 0x00006800011a7983 */ /* 0x001f280000300800 */
[----:B------:R-:W4:Y:S04]  /*4b630*/  LDL.LU R27, [R1+0x6c] ;  /* 0x00006c00011b7983 */ /* 0x000f280000300800 */
[----:B----4-:R0:W-:Y:S04]  /*4b640*/  STL.64 [R1+0x1f60], R26 ;  /* 0x001f601a01007387 */ /* 0x0101e80000100a00 */
[----:B0-----:R-:W4:Y:S01]  /*4b650*/  LDL.LU R26, [R1+0x78] ;  /* 0x00007800011a7983 */ /* 0x001f220000300800 */
[----:B--2---:R-:W-:Y:S01]  /*4b660*/  HMMA.16816.F32 R12, R4, R18, R12 ;  /* 0x00000012040c723c */ /* 0x004fe2000000180c */
[----:B------:R-:W-:-:S02]  /*4b670*/  IMAD.MOV.U32 R27, RZ, RZ, R2 ;  /* 0x000000ffff1b7224 */ /* 0x000fc400078e0002 */
[----:B------:R-:W2:Y:S04]  /*4b680*/  LDL.LU R2, [R1+0x1f88] ;  /* 0x001f880001027983 */ /* 0x000ea80000300800 */
[----:B----4-:R0:W-:Y:S04]  /*4b690*/  STL.64 [R1+0x1f70], R26 ;  /* 0x001f701a01007387 */ /* 0x0101e80000100a00 */
[----:B0-----:R-:W4:Y:S04]  /*4b6a0*/  LDL.LU R26, [R1+0x8] ;  /* 0x00000800011a7983 */ /* 0x001f280000300800 */
[----:B------:R-:W4:Y:S04]  /*4b6b0*/  LDL.LU R27, [R1+0xc] ;  /* 0x00000c00011b7983 */ /* 0x000f280000300800 */
[----:B------:R-:W3:Y:S04]  /*4b6c0*/  LDL.LU.64 R18, [R1+0x1f80] ;  /* 0x001f800001127983 */ /* 0x000ee80000300a00 */
[----:B------:R-:W3:Y:S04]  /*4b6d0*/  LDL.LU.64 R16, [R1+0x1f78] ;  /* 0x001f780001107983 */ /* 0x000ee80000300a00 */
[----:B------:R-:W-:Y:S04]  /*4b6e0*/  STL.64 [R1+0x170], R12 ;  /* 0x0001700c01007387 */ /* 0x000fe80000100a00 */
[----:B------:R0:W-:Y:S04]  /*4b6f0*/  STL.64 [R1+0x178], R14 ;  /* 0x0001780e01007387 */ /* 0x0001e80000100a00 */
[----:B0-----:R-:W3:Y:S01]  /*4b700*/  LDL.LU R14, [R1+0x18] ;  /* 0x00001800010e7983 */ /* 0x001ee20000300800 */
[----:B--2---:R-:W-:-:S03]  /*4b710*/  IMAD.MOV.U32 R15, RZ, RZ, R2 ;  /* 0x000000ffff0f7224 */ /* 0x004fc600078e0002 */
[----:B------:R-:W-:Y:S04]  /*4b720*/  STL [R1+0x1d38], R0 ;  /* 0x001d380001007387 */ /* 0x000fe80000100800 */
[C---:B---3--:R-:W-:Y:S06]  /*4b730*/  HMMA.16816.F32 R12, R4.reuse, R14, R16 ;  /* 0x0000000e040c723c */ /* 0x048fec0000001810 */
[----:B----4-:R-:W-:-:S15]  /*4b740*/  HMMA.16816.F32 R16, R4, R26, R20 ;  /* 0x0000001a0410723c */ /* 0x010fde0000001814 */
[----:B------:R-:W-:-:S02]  /*4b750*/  NOP ;  /* 0x0000000000007918 */ /* 0x000fc40000000000 */
[----:B------:R-:W-:Y:S04]  /*4b760*/  STL.64 [R1+0x140], R12 ;  /* 0x0001400c01007387 */ /* 0x000fe80000100a00 */
[----:B------:R0:W-:Y:S04]  /*4b770*/  STL.64 [R1+0x148], R14 ;  /* 0x0001480e01007387 */ /* 0x0001e80000100a00 */
[----:B0-----:R-:W2:Y:S04]  /*4b780*/  LDL.LU R14, [R1+0x98] ;  /* 0x00009800010e7983 */ /* 0x001ea80000300800 */
[----:B------:R-:W-:Y:S04]  /*4b790*/  STL.64 [R1+0x110], R16 ;  /* 0x0001101001007387 */ /* 0x000fe80000100a00 */
[----:B------:R-:W-:Y:S04]  /*4b7a0*/  STL.64 [R1+0x118], R18 ;  /* 0x0001181201007387 */ /* 0x000fe80000100a00 */
[----:B------:R-:W2:Y:S04]  /*4b7b0*/  LDL.LU R15, [R1+0x9c] ;  /* 0x00009c00010f7983 */ /* 0x000ea80000300800 */
[----:B------:R-:W0:Y:S01]  /*4b7c0*/  LDSM.16.MT88.4 R16, [R9+0x20400] ;  /* 0x020400000910783b */ /* 0x000e220000004200 */
[----:B------:R-:W-:-:S05]  /*4b7d0*/  LOP3.LUT R2, R0, 0x40, RZ, 0x3c, !PT ;  /* 0x0000004000027812 */ /* 0x000fca00078e3cff */
[----:B------:R-:W1:Y:S04]  /*4b7e0*/  LDSM.16.M88.4 R24, [R2+UR6] ;  /* 0x000000060218783b */ /* 0x000e680008000200 */
[----:B--2---:R2:W-:Y:S04]  /*4b7f0*/  STL.64 [R1+0x1f68], R14 ;  /* 0x001f680e01007387 */ /* 0x0045e80000100a00 */
[----:B------:R-:W3:Y:S04]  /*4b800*/  LDL.LU R12, [R1+0x50] ;  /* 0x00005000010c7983 */ /* 0x000ee80000300800 */
[----:B------:R-:W3:Y:S04]  /*4b810*/  LDL.LU R13, [R1+0x54] ;  /* 0x00005400010d7983 */ /* 0x000ee80000300800 */
[----:B--2---:R-:W3:Y:S04]  /*4b820*/  LDL.LU R14, [R1+0x58] ;  /* 0x00005800010e7983 */ /* 0x004ee80000300800 */
[----:B------:R-:W3:Y:S04]  /*4b830*/  LDL.LU R15, [R1+0x5c] ;  /* 0x00005c00010f7983 */ /* 0x000ee80000300800 */
[----:B------:R-:W2:Y:S04]  /*4b840*/  LDL.LU R20, [R1+0x80] ;  /* 0x0000800001147983 */ /* 0x000ea80000300800 */
[----:B------:R-:W2:Y:S04]  /*4b850*/  LDL.LU R21, [R1+0x84] ;  /* 0x0000840001157983 */ /* 0x000ea80000300800 */
[----:B------:R-:W2:Y:S04]  /*4b860*/  LDL.LU R22, [R1+0x88] ;  /* 0x0000880001167983 */ /* 0x000ea80000300800 */
[----:B------:R-:W2:Y:S04]  /*4b870*/  LDL.LU R23, [R1+0x8c] ;  /* 0x00008c0001177983 */ /* 0x000ea80000300800 */
[----:B0-----:R0:W-:Y:S04]  /*4b880*/  STL [R1+0x1ec4], R16 ;  /* 0x001ec41001007387 */ /* 0x0011e80000100800 */
[----:B------:R4:W-:Y:S04]  /*4b890*/  STL [R1+0x1ec0], R17 ;  /* 0x001ec01101007387 */ /* 0x0009e80000100800 */
[----:B------:R1:W-:Y:S04]  /*4b8a0*/  STL [R1+0x1ebc], R18 ;  /* 0x001ebc1201007387 */ /* 0x0003e80000100800 */
[----:B------:R-:W-:Y:S04]  /*4b8b0*/  STL [R1+0x1eb8], R19 ;  /* 0x001eb81301007387 */ /* 0x000fe80000100800 */
[----:B0-----:R-:W2:Y:S04]  /*4b8c0*/  LDL.LU R16, [R1+0x40] ;  /* 0x0000400001107983 */ /* 0x001ea80000300800 */
[----:B----4-:R-:W4:Y:S04]  /*4b8d0*/  LDL.LU R17, [R1+0x44] ;  /* 0x0000440001117983 */ /* 0x010f280000300800 */
[----:B-1----:R-:W4:Y:S04]  /*4b8e0*/  LDL.LU R18, [R1+0x48] ;  /* 0x0000480001127983 */ /* 0x002f280000300800 */
[----:B------:R-:W-:Y:S04]  /*4b8f0*/  STL.64 [R1+0x210], R24 ;  /* 0x0002101801007387 */ /* 0x000fe80000100a00 */
[----:B------:R-:W-:Y:S04]  /*4b900*/  STL.64 [R1+0x218], R26 ;  /* 0x0002181a01007387 */ /* 0x000fe80000100a00 */
[----:B------:R-:W0:Y:S04]  /*4b910*/  LDSM.16.M88.4 R24, [R2+UR6+0x2000] ;  /* 0x002000060218783b */ /* 0x000e280008000200 */
[----:B0-----:R-:W-:Y:S04]  /*4b920*/  STL.64 [R1+0x220], R24 ;  /* 0x0002201801007387 */ /* 0x001fe80000100a00 */
        /* <DEDUP_REMOVED lines=15> */
[----:B------:R0:W-:Y:S04]  /*4ba20*/  STL.64 [R1+0x278], R26 ;  /* 0x0002781a01007387 */ /* 0x0001e80000100a00 */
[----:B0-----:R-:W3:Y:S01]  /*4ba30*/  LDL.LU.64 R26, [R1+0x1f70] ;  /* 0x001f7000011a7983 */ /* 0x001ee20000300a00 */
[----:B------:R-:W-:Y:S01]  /*4ba40*/  IMAD.MOV.U32 R19, RZ, RZ, R29 ;  /* 0x000000ffff137224 */ /* 0x000fe200078e001d */
[----:B---3--:R-:W-:Y:S02]  /*4ba50*/  HMMA.16816.F32 R24, R4, R26, R12 ;  /* 0x0000001a0418723c */ /* 0x008fe4000000180c */
[----:B------:R-:W2:-:S15]  /*4ba60*/  LDL.LU.64 R14, [R1+0x1f68] ;  /* 0x001f6800010e7983 */ /* 0x000e9e0000300a00 */
[----:B------:R-:W-:-:S06]  /*4ba70*/  NOP ;  /* 0x0000000000007918 */ /* 0x000fcc0000000000 */
[----:B------:R4:W-:Y:S01]  /*4ba80*/  STL.64 [R1+0xe0], R24 ;  /* 0x0000e01801007387 */ /* 0x0009e20000100a00 */
[----:B------:R-:W-:Y:S02]  /*4ba90*/  IMAD.MOV.U32 R29, RZ, RZ, R26 ;  /* 0x000000ffff1d7224 */ /* 0x000fe400078e001a */
[----:B------:R-:W-:Y:S02]  /*4baa0*/  IMAD.MOV.U32 R0, RZ, RZ, R27 ;  /* 0x000000ffff007224 */ /* 0x000fe400078e001b */
[----:B------:R-:W4:Y:S04]  /*4bab0*/  LDL.LU.64 R26, [R1+0x1f60] ;  /* 0x001f6000011a7983 */ /* 0x000f280000300a00 */
[----:B------:R-:W-:Y:S04]  /*4bac0*/  STL [R1+0x1eb4], R0 ;  /* 0x001eb40001007387 */ /* 0x000fe80000100800 */
[----:B------:R-:W-:Y:S04]  /*4bad0*/  STL [R1+0x1eb0], R29 ;  /* 0x001eb01d01007387 */ /* 0x000fe80000100800 */
[----:B------:R-:W3:Y:S04]  /*4bae0*/  LDL.LU R10, [R1+0xb8] ;  /* 0x0000b800010a7983 */ /* 0x000ee80000300800 */
[----:B------:R-:W3:Y:S01]  /*4baf0*/  LDL.LU R11, [R1+0xbc] ;  /* 0x0000bc00010b7983 */ /* 0x000ee20000300800 */
[C---:B--2---:R-:W-:Y:S03]  /*4bb00*/  HMMA.16816.F32 R20, R4.reuse, R14, R20 ;  /* 0x0000000e0414723c */ /* 0x044fe60000001814 */
[----:B------:R-:W0:Y:S03]  /*4bb10*/  LDSM.16.M88.4 R12, [R2+UR6+0xe000] ;  /* 0x00e00006020c783b */ /* 0x000e260008000200 */
[----:B----4-:R-:W-:-:S15]  /*4bb20*/  HMMA.16816.F32 R24, R4, R26, R16 ;  /* 0x0000001a0418723c */ /* 0x010fde0000001810 */
[----:B------:R-:W-:-:S09]  /*4bb30*/  NOP ;  /* 0x0000000000007918 */ /* 0x000fd20000000000 */
[----:B------:R-:W-:Y:S02]  /*4bb40*/  IMAD.MOV.U32 R19, RZ, RZ, R27 ;  /* 0x000000ffff137224 */ /* 0x000fe400078e001b */
[----:B------:R-:W-:Y:S02]  /*4bb50*/  IMAD.MOV.U32 R18, RZ, RZ, R26 ;  /* 0x000000ffff127224 */ /* 0x000fe400078e001a */
[----:B------:R-:W-:Y:S02]  /*4bb60*/  IMAD.MOV.U32 R16, RZ, RZ, R24 ;  /* 0x000000ffff107224 */ /* 0x000fe400078e0018 */
[----:B------:R-:W-:Y:S01]  /*4bb70*/  IMAD.MOV.U32 R17, RZ, RZ, R25 ;  /* 0x000000ffff117224 */ /* 0x000fe200078e0019 */
[----:B------:R-:W3:Y:S04]  /*4bb80*/  LDL.LU R24, [R1+0xa0] ;  /* 0x0000a00001187983 */ /* 0x000ee80000300800 */
[----:B------:R-:W3:Y:S04]  /*4bb90*/  LDL.LU R25, [R1+0xa4] ;  /* 0x0000a40001197983 */ /* 0x000ee80000300800 */
[----:B------:R-:W-:Y:S04]  /*4bba0*/  STL [R1+0x1ed4], R19 ;  /* 0x001ed41301007387 */ /* 0x000fe80000100800 */
[----:B------:R1:W-:Y:S04]  /*4bbb0*/  STL [R1+0x1ed0], R18 ;  /* 0x001ed01201007387 */ /* 0x0003e80000100800 */
[----:B------:R2:W-:Y:S04]  /*4bbc0*/  STL [R1+0x1ecc], R17 ;  /* 0x001ecc1101007387 */ /* 0x0005e80000100800 */
[----:B------:R-:W-:Y:S04]  /*4bbd0*/  STL [R1+0x1ec8], R16 ;  /* 0x001ec81001007387 */ /* 0x000fe80000100800 */
[----:B------:R-:W-:Y:S04]  /*4bbe0*/  STL.64 [R1+0x40], R20 ;  /* 0x0000401401007387 */ /* 0x000fe80000100a00 */
[----:B------:R-:W-:Y:S04]  /*4bbf0*/  STL.64 [R1+0x48], R22 ;  /* 0x0000481601007387 */ /* 0x000fe80000100a00 */
[----:B0-----:R-:W-:Y:S04]  /*4bc00*/  STL.64 [R1+0x288], R14 ;  /* 0x0002880e01007387 */ /* 0x001fe80000100a00 */
[----:B------:R-:W-:Y:S01]  /*4bc10*/  LDSM.16.M88.4 R20, [R2+UR6+0x14000] ;  /* 0x014000060214783b */ /* 0x000fe20008000200 */
[----:B-1----:R-:W-:-:S02]  /*4bc20*/  IMAD.MOV.U32 R18, RZ, RZ, R12 ;  /* 0x000000ffff127224 */ /* 0x002fc400078e000c */
[----:B--2---:R-:W-:Y:S02]  /*4bc30*/  IMAD.MOV.U32 R17, RZ, RZ, R13 ;  /* 0x000000ffff117224 */ /* 0x004fe400078e000d */
[----:B------:R-:W-:Y:S04]  /*4bc40*/  LDSM.16.M88.4 R12, [R2+UR6+0x12000] ;  /* 0x01200006020c783b */ /* 0x000fe80008000200 */
[----:B------:R-:W-:Y:S04]  /*4bc50*/  STL [R1+0x1ee8], R17 ;  /* 0x001ee81101007387 */ /* 0x000fe80000100800 */
[----:B------:R-:W-:Y:S04]  /*4bc60*/  STL [R1+0x1ee4], R18 ;  /* 0x001ee41201007387 */ /* 0x000fe80000100800 */
[----:B------:R-:W0:Y:S04]  /*4bc70*/  LDSM.16.M88.4 R16, [R2+UR6+0x10000] ;  /* 0x010000060210783b */ /* 0x000e280008000200 */
[----:B0-----:R-:W-:Y:S04]  /*4bc80*/  STL.64 [R1+0x290], R16 ;  /* 0x0002901001007387 */ /* 0x001fe80000100a00 */
[----:B------:R-:W-:Y:S04]  /*4bc90*/  STL.64 [R1+0x298], R18 ;  /* 0x0002981201007387 */ /* 0x000fe80000100a00 */
[----:B------:R-:W0:Y:S04]  /*4bca0*/  LDSM.16.M88.4 R16, [R2+UR6+0x16000] ;  /* 0x016000060210783b */ /* 0x000e280008000200 */
[----:B------:R-:W-:Y:S04]  /*4bcb0*/  STL.64 [R1+0x2a0], R12 ;  /* 0x0002a00c01007387 */ /* 0x000fe80000100a00 */
[----:B------:R-:W-:Y:S04]  /*4bcc0*/  STL.64 [R1+0x2a8], R14 ;  /* 0x0002a80e01007387 */ /* 0x000fe80000100a00 */
[----:B------:R-:W1:Y:S04]  /*4bcd0*/  LDSM.16.M88.4 R12, [R2+UR6+0x18000] ;  /* 0x01800006020c783b */ /* 0x000e680008000200 */
[----:B------:R-:W-:Y:S04]  /*4bce0*/  STL.64 [R1+0x2c0], R20 ;  /* 0x0002c01401007387 */ /* 0x000fe80000100a00 */
[----:B------:R-:W-:Y:S04]  /*4bcf0*/  STL.64 [R1+0x2c8], R22 ;  /* 0x0002c81601007387 */ /* 0x000fe80000100a00 */
[----:B0-----:R-:W-:Y:S04]  /*4bd00*/  STL.64 [R1+0x2d0], R16 ;  /* 0x0002d01001007387 */ /* 0x001fe80000100a00 */
[----:B------:R-:W-:Y:S04]  /*4bd10*/  STL.64 [R1+0x2d8], R18 ;  /* 0x0002d81201007387 */ /* 0x000fe80000100a00 */
[----:B------:R-:W0:Y:S01]  /*4bd20*/  LDSM.16.M88.4 R16, [R2+UR6+0x1a000] ;  /* 0x01a000060210783b */ /* 0x000e220008000200 */
[----:B-1----:R-:W-:-:S03]  /*4bd30*/  IMAD.MOV.U32 R0, RZ, RZ, R12 ;  /* 0x000000ffff007224 */ /* 0x002fc600078e000c */
[----:B------:R-:W-:Y:S01]  /*4bd40*/  STL.64 [R1+0x2e8], R14 ;  /* 0x0002e80e01007387 */ /* 0x000fe20000100a00 */
[----:B------:R-:W-:-:S03]  /*4bd50*/  IMAD.MOV.U32 R29, RZ, RZ, R13 ;  /* 0x000000ffff1d7224 */ /* 0x000fc600078e000d */
[----:B------:R-:W1:Y:S04]  /*4bd60*/  LDSM.16.M88.4 R12, [R2+UR6+0x1c000] ;  /* 0x01c00006020c783b */ /* 0x000e680008000200 */
[----:B------:R-:W-:Y:S04]  /*4bd70*/  STL [R1+0x1edc], R29 ;  /* 0x001edc1d01007387 */ /* 0x000fe80000100800 */
[----:B------:R-:W-:Y:S01]  /*4bd80*/  STL [R1+0x1ed8], R0 ;  /* 0x001ed80001007387 */ /* 0x000fe20000100800 */
[----:B------:R-:W-:Y:S02]  /*4bd90*/  IMAD.MOV.U32 R26, RZ, RZ, R28 ;  /* 0x000000ffff1a7224 */ /* 0x000fe400078e001c */
[----:B------:R-:W-:Y:S01]  /*4bda0*/  IMAD.MOV.U32 R27, RZ, RZ, R3 ;  /* 0x000000ffff1b7224 */ /* 0x000fe200078e0003 */
[----:B0-----:R-:W-:Y:S04]  /*4bdb0*/  STL.64 [R1+0x2f0], R16 ;  /* 0x0002f01001007387 */ /* 0x001fe80000100a00 */
[----:B------:R-:W-:Y:S04]  /*4bdc0*/  STL.64 [R1+0x2f8], R18 ;  /* 0x0002f81201007387 */ /* 0x000fe80000100a00 */
[----:B------:R-:W0:Y:S01]  /*4bdd0*/  LDSM.16.M88.4 R16, [R2+UR6+0x1e000] ;  /* 0x01e000060210783b */ /* 0x000e220008000200 */
[----:B-1----:R-:W-:-:S03]  /*4bde0*/  IMAD.MOV.U32 R28, RZ, RZ, R14 ;  /* 0x000000ffff1c7224 */ /* 0x002fc600078e000e */
[----:B------:R-:W-:Y:S01]  /*4bdf0*/  STL.64 [R1+0x300], R12 ;  /* 0x0003000c01007387 */ /* 0x000fe20000100a00 */
[----:B------:R-:W-:-:S03]  /*4be00*/  IMAD.MOV.U32 R3, RZ, RZ, R15 ;  /* 0x000000ffff037224 */ /* 0x000fc600078e000f */
[----:B------:R-:W1:Y:S04]  /*4be10*/  LDSM.16.MT88.4 R12, [R9+0x20600] ;  /* 0x02060000090c783b */ /* 0x000e680000004200 */
[----:B------:R2:W-:Y:S04]  /*4be20*/  STL [R1+0x1d70], R3 ;  /* 0x001d700301007387 */ /* 0x0005e80000100800 */
[----:B------:R-:W-:Y:S04]  /*4be30*/  STL [R1+0x1d3c], R28 ;  /* 0x001d3c1c01007387 */ /* 0x000fe80000100800 */
[----:B------:R4:W-:Y:S04]  /*4be40*/  STL [R1+0x1a68], R2 ;  /* 0x001a680201007387 */ /* 0x0009e80000100800 */
[----:B0-----:R-:W-:Y:S04]  /*4be50*/  STL.64 [R1+0x310], R16 ;  /* 0x0003101001007387 */ /* 0x001fe80000100a00 */
[----:B------:R0:W-:Y:S04]  /*4be60*/  STL.64 [R1+0x318], R18 ;  /* 0x0003181201007387 */ /* 0x0001e80000100a00 */
[----:B-1----:R-:W-:Y:S04]  /*4be70*/  STL [R1+0x1d8c], R12 ;  /* 0x001d8c0c01007387 */ /* 0x002fe80000100800 */
[----:B------:R-:W-:Y:S04]  /*4be80*/  STL [R1+0x1d88], R13 ;  /* 0x001d880d01007387 */ /* 0x000fe80000100800 */
[----:B------:R-:W-:Y:S04]  /*4be90*/  STL [R1+0x1d84], R14 ;  /* 0x001d840e01007387 */ /* 0x000fe80000100800 */
[----:B------:R-:W-:Y:S04]  /*4bea0*/  STL [R1+0x1d80], R15 ;  /* 0x001d800f01007387 */ /* 0x000fe80000100800 */
[----:B------:R-:W4:Y:S04]  /*4beb0*/  LDL.LU R22, [R1+0x1c8] ;  /* 0x0001c80001167983 */ /* 0x000f280000300800 */
[----:B------:R-:W4:Y:S01]  /*4bec0*/  LDL.LU R23, [R1+0x1cc] ;  /* 0x0001cc0001177983 */ /* 0x000f220000300800 */
[----:B---3--:R-:W-:-:S15]  /*4bed0*/  HMMA.16816.F32 R8, R4, R10, R24 ;  /* 0x0000000a0408723c */ /* 0x008fde0000001818 */
[----:B------:R-:W-:-:S09]  /*4bee0*/  NOP ;  /* 0x0000000000007918 */ /* 0x000fd20000000000 */
[----:B--2---:R-:W-:Y:S02]  /*4bef0*/  IMAD.MOV.U32 R3, RZ, RZ, R10 ;  /* 0x000000ffff037224 */ /* 0x004fe400078e000a */
[----:B----4-:R-:W-:Y:S01]  /*4bf00*/  IMAD.MOV.U32 R2, RZ, RZ, R11 ;  /* 0x000000ffff027224 */ /* 0x010fe200078e000b */
[----:B------:R1:W-:Y:S04]  /*4bf10*/  STL.64 [R1+0x1f18], R22 ;  /* 0x001f181601007387 */ /* 0x0003e80000100a00 */
[----:B------:R-:W2:Y:S04]  /*4bf20*/  LDL.LU R10, [R1+0x198] ;  /* 0x00019800010a7983 */ /* 0x000ea80000300800 */
[----:B------:R-:W2:Y:S04]  /*4bf30*/  LDL.LU R11, [R1+0x19c] ;  /* 0x00019c00010b7983 */ /* 0x000ea80000300800 */
[----:B0-----:R-:W3:Y:S04]  /*4bf40*/  LDL.LU R18, [R1+0xd8] ;  /* 0x0000d80001127983 */ /* 0x001ee80000300800 */
[----:B------:R-:W3:Y:S04]  /*4bf50*/  LDL.LU R19, [R1+0xdc] ;  /* 0x0000dc0001137983 */ /* 0x000ee80000300800 */
[----:B--2---:R-:W-:Y:S04]  /*4bf60*/  STL.64 [R1+0x1f20], R10 ;  /* 0x001f200a01007387 */ /* 0x004fe80000100a00 */
[----:B------:R-:W2:Y:S04]  /*4bf70*/  LDL.LU R20, [R1+0x180] ;  /* 0x0001800001147983 */ /* 0x000ea80000300800 */
[----:B------:R-:W2:Y:S04]  /*4bf80*/  LDL.LU R21, [R1+0x184] ;  /* 0x0001840001157983 */ /* 0x000ea80000300800 */
[----:B-1----:R-:W4:Y:S04]  /*4bf90*/  LDL.LU R22, [R1+0x188] ;  /* 0x0001880001167983 */ /* 0x002f280000300800 */
[----:B------:R-:W4:Y:S04]  /*4bfa0*/  LDL.LU R23, [R1+0x18c] ;  /* 0x00018c0001177983 */ /* 0x000f280000300800 */
[----:B----4-:R0:W-:Y:S04]  /*4bfb0*/  STL.64 [R1+0x1f30], R22 ;  /* 0x001f301601007387 */ /* 0x0101e80000100a00 */
[----:B--2---:R-:W-:Y:S04]  /*4bfc0*/  STL.64 [R1+0x1f28], R20 ;  /* 0x001f281401007387 */ /* 0x004fe80000100a00 */
[----:B0-----:R-:W2:Y:S04]  /*4bfd0*/  LDL.LU R22, [R1+0x138] ;  /* 0x0001380001167983 */ /* 0x001ea80000300800 */
[----:B------:R-:W2:Y:S04]  /*4bfe0*/  LDL.LU R23, [R1+0x13c] ;  /* 0x00013c0001177983 */ /* 0x000ea80000300800 */
[----:B--2---:R0:W-:Y:S04]  /*4bff0*/  STL.64 [R1+0x1f40], R22 ;  /* 0x001f401601007387 */ /* 0x0041e80000100a00 */
[----:B0-----:R-:W2:Y:S04]  /*4c000*/  LDL.LU R22, [R1+0x108] ;  /* 0x0001080001167983 */ /* 0x001ea80000300800 */
[----:B------:R-:W2:Y:S04]  /*4c010*/  LDL.LU R23, [R1+0x10c] ;  /* 0x00010c0001177983 */ /* 0x000ea80000300800 */
[----:B--2---:R0:W-:Y:S04]  /*4c020*/  STL.64 [R1+0x1f58], R22 ;  /* 0x001f581601007387 */ /* 0x0041e80000100a00 */
[----:B------:R-:W3:Y:S04]  /*4c030*/  LDL.LU R20, [R1+0xc0] ;  /* 0x0000c00001147983 */ /* 0x000ee80000300800 */
[----:B------:R-:W3:Y:S04]  /*4c040*/  LDL.LU R21, [R1+0xc4] ;  /* 0x0000c40001157983 */ /* 0x000ee80000300800 */
[----:B0-----:R-:W3:Y:S04]  /*4c050*/  LDL.LU R22, [R1+0xc8] ;  /* 0x0000c80001167983 */ /* 0x001ee80000300800 */
[----:B------:R-:W3:Y:S04]  /*4c060*/  LDL.LU R23, [R1+0xcc] ;  /* 0x0000cc0001177983 */ /* 0x000ee80000300800 */
[----:B------:R-:W2:Y:S04]  /*4c070*/  LDL.LU R26, [R1+0x168] ;  /* 0x00016800011a7983 */ /* 0x000ea80000300800 */
[----:B------:R-:W2:Y:S04]  /*4c080*/  LDL.LU R27, [R1+0x16c] ;  /* 0x00016c00011b7983 */ /* 0x000ea80000300800 */
[----:B--2---:R0:W-:Y:S04]  /*4c090*/  STL.64 [R1+0x1f38], R26 ;  /* 0x001f381a01007387 */ /* 0x0041e80000100a00 */
[----:B------:R-:W2:Y:S04]  /*4c0a0*/  LDL.LU R24, [R1+0x120] ;  /* 0x0001200001187983 */ /* 0x000ea80000300800 */
[----:B------:R-:W2:Y:S04]  /*4c0b0*/  LDL.LU R25, [R1+0x124] ;  /* 0x0001240001197983 */ /* 0x000ea80000300800 */
[----:B0-----:R-:W4:Y:S04]  /*4c0c0*/  LDL.LU R26, [R1+0x128] ;  /* 0x00012800011a7983 */ /* 0x001f280000300800 */
[----:B------:R-:W4:Y:S01]  /*4c0d0*/  LDL.LU R27, [R1+0x12c] ;  /* 0x00012c00011b7983 */ /* 0x000f220000300800 */
[----:B---3--:R-:W-:Y:S01]  /*4c0e0*/  HMMA.16816.F32 R20, R4, R18, R20 ;  /* 0x000000120414723c */ /* 0x008fe20000001814 */
[----:B------:R-:W-:-:S02]  /*4c0f0*/  IMAD.MOV.U32 R15, RZ, RZ, R8 ;  /* 0x000000ffff0f7224 */ /* 0x000fc400078e0008 */
[----:B------:R-:W-:-:S15]  /*4c100*/  IMAD.MOV.U32 R14, RZ, RZ, R9 ;  /* 0x000000ffff0e7224 */ /* 0x000fde00078e0009 */
[----:B------:R-:W-:-:S06]  /*4c110*/  NOP ;  /* 0x0000000000007918 */ /* 0x000fcc0000000000 */
[----:B------:R-:W-:Y:S02]  /*4c120*/  IMAD.MOV.U32 R13, RZ, RZ, R22 ;  /* 0x000000ffff0d7224 */ /* 0x000fe400078e0016 */
[----:B------:R-:W-:Y:S01]  /*4c130*/  IMAD.MOV.U32 R12, RZ, RZ, R23 ;  /* 0x000000ffff0c7224 */ /* 0x000fe200078e0017 */
[----:B----4-:R-:W-:Y:S04]  /*4c140*/  STL.64 [R1+0x1f50], R26 ;  /* 0x001f501a01007387 */ /* 0x010fe80000100a00 */
[----:B--2---:R0:W-:Y:S04]  /*4c150*/  STL.64 [R1+0x1f48], R24 ;  /* 0x001f481801007387 */ /* 0x0041e80000100a00 */
[----:B0-----:R-:W2:Y:S04]  /*4c160*/  LDL.LU R24, [R1+0xf0] ;  /* 0x0000f00001187983 */ /* 0x001ea80000300800 */
[----:B------:R-:W2:Y:S04]  /*4c170*/  LDL.LU R25, [R1+0xf4] ;  /* 0x0000f40001197983 */ /* 0x000ea80000300800 */
[----:B------:R-:W2:Y:S04]  /*4c180*/  LDL.LU R26, [R1+0xf8] ;  /* 0x0000f800011a7983 */ /* 0x000ea80000300800 */
[----:B------:R-:W2:Y:S04]  /*4c190*/  LDL.LU R27, [R1+0xfc] ;  /* 0x0000fc00011b7983 */ /* 0x000ea80000300800 */
[----:B------:R-:W3:Y:S04]  /*4c1a0*/  LDL.LU R8, [R1+0x150] ;  /* 0x0001500001087983 */ /* 0x000ee80000300800 */
[----:B------:R-:W3:Y:S04]  /*4c1b0*/  LDL.LU R9, [R1+0x154] ;  /* 0x0001540001097983 */ /* 0x000ee80000300800 */
[----:B------:R-:W3:Y:S04]  /*4c1c0*/  LDL.LU R10, [R1+0x158] ;  /* 0x00015800010a7983 */ /* 0x000ee80000300800 */
[----:B------:R-:W3:Y:S04]  /*4c1d0*/  LDL.LU R11, [R1+0x15c] ;  /* 0x00015c00010b7983 */ /* 0x000ee80000300800 */
[----:B------:R-:W-:Y:S04]  /*4c1e0*/  STL [R1+0x1ef0], R3 ;  /* 0x001ef00301007387 */ /* 0x000fe80000100800 */
[----:B------:R-:W-:Y:S04]  /*4c1f0*/  STL [R1+0x1eec], R14 ;  /* 0x001eec0e01007387 */ /* 0x000fe80000100800 */
[----:B------:R0:W-:Y:S04]  /*4c200*/  STL [R1+0x1ee0], R15 ;  /* 0x001ee00f01007387 */ /* 0x0001e80000100800 */
[----:B------:R-:W2:Y:S01]  /*4c210*/  LDL.LU.64 R22, [R1+0x1f58] ;  /* 0x001f580001167983 */ /* 0x000ea20000300a00 */
[----:B------:R-:W-:-:S02]  /*4c220*/  IMAD.MOV.U32 R16, RZ, RZ, R20 ;  /* 0x000000ffff107224 */ /* 0x000fc400078e0014 */
[----:B------:R-:W-:Y:S02]  /*4c230*/  IMAD.MOV.U32 R28, RZ, RZ, R21 ;  /* 0x000000ffff1c7224 */ /* 0x000fe400078e0015 */
[----:B--2---:R-:W-:Y:S01]  /*4c240*/  HMMA.16816.F32 R20, R4, R22, R24 ;  /* 0x000000160414723c */ /* 0x004fe20000001818 */
[----:B------:R-:W2:Y:S04]  /*4c250*/  LDL.LU.64 R26, [R1+0x1f50] ;  /* 0x001f5000011a7983 */ /* 0x000ea80000300a00 */
[----:B------:R-:W2:-:S15]  /*4c260*/  LDL.LU.64 R24, [R1+0x1f48] ;  /* 0x001f480001187983 */ /* 0x000e9e0000300a00 */
[----:B------:R-:W-:-:S04]  /*4c270*/  NOP ;  /* 0x0000000000007918 */ /* 0x000fc80000000000 */
[----:B------:R-:W-:Y:S02]  /*4c280*/  IMAD.MOV.U32 R0, RZ, RZ, R22 ;  /* 0x000000ffff007224 */ /* 0x000fe400078e0016 */
[----:B------:R-:W-:Y:S02]  /*4c290*/  IMAD.MOV.U32 R19, RZ, RZ, R23 ;  /* 0x000000ffff137224 */ /* 0x000fe400078e0017 */
[----:B------:R-:W2:Y:S01]  /*4c2a0*/  LDL.LU.64 R22, [R1+0x1f40] ;  /* 0x001f400001167983 */ /* 0x000ea20000300a00 */
[----:B0-----:R-:W-:Y:S02]  /*4c2b0*/  IMAD.MOV.U32 R15, RZ, RZ, R20 ;  /* 0x000000ffff0f7224 */ /* 0x001fe400078e0014 */
[----:B------:R-:W-:Y:S02]  /*4c2c0*/  IMAD.MOV.U32 R29, RZ, RZ, R21 ;  /* 0x000000ffff1d7224 */ /* 0x000fe400078e0015 */
[----:B--2---:R-:W-:Y:S01]  /*4c2d0*/  HMMA.16816.F32 R20, R4, R22, R24 ;  /* 0x000000160414723c */ /* 0x004fe20000001818 */
[----:B------:R-:W3:-:S15]  /*4c2e0*/  LDL.LU.64 R26, [R1+0x1f38] ;  /* 0x001f3800011a7983 */ /* 0x000ede0000300a00 */
[----:B------:R-:W-:-:S08]  /*4c2f0*/  NOP ;  /* 0x0000000000007918 */ /* 0x000fd00000000000 */
[----:B------:R-:W-:Y:S02]  /*4c300*/  IMAD.MOV.U32 R18, RZ, RZ, R23 ;  /* 0x000000ffff127224 */ /* 0x000fe400078e0017 */
[----:B------:R-:W-:Y:S02]  /*4c310*/  IMAD.MOV.U32 R17, RZ, RZ, R22 ;  /* 0x000000ffff117224 */ /* 0x000fe400078e0016 */
[----:B------:R-:W-:Y:S02]  /*4c320*/  IMAD.MOV.U32 R3, RZ, RZ, R20 ;  /* 0x000000ffff037224 */ /* 0x000fe400078e0014 */
[----:B------:R-:W-:Y:S01]  /*4c330*/  IMAD.MOV.U32 R14, RZ, RZ, R21 ;  /* 0x000000ffff0e7224 */ /* 0x000fe200078e0015 */
[----:B------:R-:W2:Y:S04]  /*4c340*/  LDL.LU.64 R22, [R1+0x1f30] ;  /* 0x001f300001167983 */ /* 0x000ea80000300a00 */
[----:B------:R-:W2:Y:S04]  /*4c350*/  LDL.LU.64 R20, [R1+0x1f28] ;  /* 0x001f280001147983 */ /* 0x000ea80000300a00 */
[----:B------:R-:W-:Y:S04]  /*4c360*/  STL.64 [R1+0x1f10], R18 ;  /* 0x001f101201007387 */ /* 0x000fe80000100a00 */
[----:B------:R0:W-:Y:S04]  /*4c370*/  STL.64 [R1+0x1f08], R16 ;  /* 0x001f081001007387 */ /* 0x0001e80000100a00 */
[----:B0-----:R-:W4:Y:S04]  /*4c380*/  LDL.LU R16, [R1+0x1b0] ;  /* 0x0001b00001107983 */ /* 0x001f280000300800 */
[----:B------:R-:W4:Y:S04]  /*4c390*/  LDL.LU R17, [R1+0x1b4] ;  /* 0x0001b40001117983 */ /* 0x000f280000300800 */
[----:B------:R-:W4:Y:S04]  /*4c3a0*/  LDL.LU R18, [R1+0x1b8] ;  /* 0x0001b80001127983 */ /* 0x000f280000300800 */
[----:B------:R-:W4:Y:S04]  /*4c3b0*/  LDL.LU R19, [R1+0x1bc] ;  /* 0x0001bc0001137983 */ /* 0x000f280000300800 */
[----:B------:R-:W-:Y:S04]  /*4c3c0*/  STL.64 [R1+0x1f00], R14 ;  /* 0x001f000e01007387 */ /* 0x000fe80000100a00 */
[----:B------:R0:W-:Y:S04]  /*4c3d0*/  STL.64 [R1+0x1ef8], R12 ;  /* 0x001ef80c01007387 */ /* 0x0001e80000100a00 */
[----:B0-----:R-:W4:Y:S04]  /*4c3e0*/  LDL.LU R12, [R1+0x1e0] ;  /* 0x0001e000010c7983 */ /* 0x001f280000300800 */
[----:B------:R-:W4:Y:S04]  /*4c3f0*/  LDL.LU R13, [R1+0x1e4] ;  /* 0x0001e400010d7983 */ /* 0x000f280000300800 */
[----:B------:R-:W4:Y:S04]  /*4c400*/  LDL.LU R14, [R1+0x1e8] ;  /* 0x0001e800010e7983 */ /* 0x000f280000300800 */
[----:B------:R-:W4:Y:S01]  /*4c410*/  LDL.LU R15, [R1+0x1ec] ;  /* 0x0001ec00010f7983 */ /* 0x000f220000300800 */
[----:B---3--:R-:W-:Y:S03]  /*4c420*/  HMMA.16816.F32 R24, R4, R26, R8 ;  /* 0x0000001a0418723c */ /* 0x008fe60000001808 */
[----:B------:R-:W2:-:S15]  /*4c430*/  LDL.LU.64 R10, [R1+0x1f20] ;  /* 0x001f2000010a7983 */ /* 0x000e9e0000300a00 */
[----:B------:R-:W-:-:S05]  /*4c440*/  NOP ;  /* 0x0000000000007918 */ /* 0x000fca0000000000 */
[----:B------:R0:W-:Y:S04]  /*4c450*/  STL.64 [R1+0x1dd0], R26 ;  /* 0x001dd01a01007387 */ /* 0x0001e80000100a00 */
[----:B------:R-:W-:Y:S04]  /*4c460*/  STL.64 [R1+0x1dc8], R24 ;  /* 0x001dc81801007387 */ /* 0x000fe80000100a00 */
[----:B0-----:R-:W3:Y:S04]  /*4c470*/  LDL.LU R26, [R1+0x208] ;  /* 0x00020800011a7983 */ /* 0x001ee80000300800 */
[----:B------:R-:W3:Y:S01]  /*4c480*/  LDL.LU R27, [R1+0x20c] ;  /* 0x00020c00011b7983 */ /* 0x000ee20000300800 */
[----:B--2---:R-:W-:Y:S03]  /*4c490*/  HMMA.16816.F32 R8, R4, R10, R20 ;  /* 0x0000000a0408723c */ /* 0x004fe60000001814 */
[----:B------:R-:W4:-:S15]  /*4c4a0*/  LDL.LU.64 R22, [R1+0x1f18] ;  /* 0x001f180001167983 */ /* 0x000f1e0000300a00 */
[----:B------:R-:W-:-:S05]  /*4c4b0*/  NOP ;  /* 0x0000000000007918 */ /* 0x000fca0000000000 */
[----:B------:R-:W-:Y:S04]  /*4c4c0*/  STL.64 [R1+0x1dc0], R10 ;  /* 0x001dc00a01007387 */ /* 0x000fe80000100a00 */
[----:B------:R0:W-:Y:S04]  /*4c4d0*/  STL.64 [R1+0x1db8], R8 ;  /* 0x001db80801007387 */ /* 0x0001e80000100a00 */
[----:B0-----:R-:W3:Y:S04]  /*4c4e0*/  LDL.LU R8, [R1+0x1d0] ;  /* 0x0001d00001087983 */ /* 0x001ee80000300800 */
[----:B------:R-:W3:Y:S04]  /*4c4f0*/  LDL.LU R9, [R1+0x1d4] ;  /* 0x0001d40001097983 */ /* 0x000ee80000300800 */
[----:B------:R-:W3:Y:S04]  /*4c500*/  LDL.LU R10, [R1+0x1d8] ;  /* 0x0001d800010a7983 */ /* 0x000ee80000300800 */
[----:B------:R-:W3:Y:S01]  /*4c510*/  LDL.LU R11, [R1+0x1dc] ;  /* 0x0001dc00010b7983 */ /* 0x000ee20000300800 */
[----:B----4-:R-:W-:Y:S03]  /*4c520*/  HMMA.16816.F32 R20, R4, R22, R16 ;  /* 0x000000160414723c */ /* 0x010fe60000001810 */
[----:B------:R-:W2:Y:S04]  /*4c530*/  LDL.LU.64 R18, [R1+0x1f10] ;  /* 0x001f100001127983 */ /* 0x000ea80000300a00 */
[----:B------:R-:W4:-:S15]  /*4c540*/  LDL.LU.64 R16, [R1+0x1f08] ;  /* 0x001f080001107983 */ /* 0x000f1e0000300a00 */
[----:B------:R-:W-:-:S01]  /*4c550*/  NOP ;  /* 0x0000000000007918 */ /* 0x000fc20000000000 */
[----:B------:R0:W-:Y:S04]  /*4c560*/  STL.64 [R1+0x1db0], R22 ;  /* 0x001db01601007387 */ /* 0x0001e80000100a00 */
[----:B------:R1:W-:Y:S04]  /*4c570*/  STL.64 [R1+0x1da8], R20 ;  /* 0x001da81401007387 */ /* 0x0003e80000100a00 */
[----:B0-----:R-:W1:Y:S04]  /*4c580*/  LDL.LU R22, [R1+0x1f8] ;  /* 0x0001f80001167983 */ /* 0x001e680000300800 */
[----:B------:R-:W1:Y:S02]  /*4c590*/  LDL.LU R23, [R1+0x1fc] ;  /* 0x0001fc0001177983 */ /* 0x000e640000300800 */
[----:B-1----:R-:W-:Y:S02]  /*4c5a0*/  HMMA.16816.F32 R20, R4, R22, R12 ;  /* 0x000000160414723c */ /* 0x002fe4000000180c */
[----:B------:R-:W2:Y:S04]  /*4c5b0*/  LDL.LU.64 R14, [R1+0x1f00] ;  /* 0x001f0000010e7983 */ /* 0x000ea80000300a00 */
[----:B------:R-:W2:Y:S04]  /*4c5c0*/  LDL.LU.64 R12, [R1+0x1ef8] ;  /* 0x001ef800010c7983 */ /* 0x000ea80000300a00 */
[----:B------:R-:W4:-:S13]  /*4c5d0*/  LDL.LU R24, [R1+0x2c0] ;  /* 0x0002c00001187983 */ /* 0x000f1a0000300800 */
[----:B------:R-:W-:Y:S04]  /*4c5e0*/  STL.64 [R1+0x60], R20 ;  /* 0x0000601401007387 */ /* 0x000fe80000100a00 */
[----:B------:R-:W-:Y:S04]  /*4c5f0*/  STL.64 [R1+0x68], R22 ;  /* 0x0000681601007387 */ /* 0x000fe80000100a00 */
[----:B------:R-:W4:Y:S01]  /*4c600*/  LDL.LU R25, [R1+0x2c4] ;  /* 0x0002c40001197983 */ /* 0x000f220000300800 */
[----:B---3--:R-:W-:Y:S03]  /*4c610*/  HMMA.16816.F32 R4, R4, R26, R8 ;  /* 0x0000001a0404723c */ /* 0x008fe60000001808 */
[----:B----4-:R0:W-:Y:S04]  /*4c620*/  STL.64 [R1+0x1de0], R24 ;  /* 0x001de01801007387 */ /* 0x0101e80000100a00 */
[----:B------:R-:W3:Y:S04]  /*4c630*/  LDL.LU R8, [R1+0x2d0] ;  /* 0x0002d00001087983 */ /* 0x000ee80000300800 */
[----:B------:R-:W3:Y:S04]  /*4c640*/  LDL.LU R9, [R1+0x2d4] ;  /* 0x0002d40001097983 */ /* 0x000ee80000300800 */
[----:B0-----:R-:W4:Y:S04]  /*4c650*/  LDL.LU R24, [R1+0x2a0] ;  /* 0x0002a00001187983 */ /* 0x001f280000300800 */
[----:B------:R-:W4:Y:S01]  /*4c660*/  LDL.LU R25, [R1+0x2a4] ;  /* 0x0002a40001197983 */ /* 0x000f220000300800 */
[----:B------:R-:W-:-:S02]  /*4c670*/  IMAD.MOV.U32 R10, RZ, RZ, R17 ;  /* 0x000000ffff0a7224 */ /* 0x000fc400078e0011 */
[----:B--2---:R-:W-:Y:S01]  /*4c680*/  IMAD.MOV.U32 R11, RZ, RZ, R18 ;  /* 0x000000ffff0b7224 */ /* 0x004fe200078e0012 */
[----:B----4-:R-:W-:Y:S04]  /*4c690*/  STL.64 [R1+0x1df8], R24 ;  /* 0x001df81801007387 */ /* 0x010fe80000100a00 */
[----:B---3--:R0:W-:Y:S02]  /*4c6a0*/  STL.64 [R1+0x1dd8], R8 ;  /* 0x001dd80801007387 */ /* 0x0081e40000100a00 */
[----:B0-----:R-:W-:Y:S02]  /*4c6b0*/  IMAD.MOV.U32 R8, RZ, RZ, R3 ;  /* 0x000000ffff087224 */ /* 0x001fe400078e0003 */
[----:B------:R-:W-:Y:S01]  /*4c6c0*/  IMAD.MOV.U32 R9, RZ, RZ, R14 ;  /* 0x000000ffff097224 */ /* 0x000fe200078e000e */
[----:B------:R-:W2:Y:S04]  /*4c6d0*/  LDL.LU R3, [R1+0x1ef0] ;  /* 0x001ef00001037983 */ /* 0x000ea80000300800 */
[----:B------:R-:W3:Y:S04]  /*4c6e0*/  LDL.LU R14, [R1+0x1eec] ;  /* 0x001eec00010e7983 */ /* 0x000ee80000300800 */
[----:B------:R-:W4:Y:S04]  /*4c6f0*/  LDL.LU R17, [R1+0x1ee8] ;  /* 0x001ee80001117983 */ /* 0x000f280000300800 */
[----:B------:R-:W2:Y:S04]  /*4c700*/  LDL.LU R18, [R1+0x1ee4] ;  /* 0x001ee40001127983 */ /* 0x000ea80000300800 */
[----:B------:R-:W3:Y:S04]  /*4c710*/  LDL.LU R24, [R1+0x290] ;  /* 0x0002900001187983 */ /* 0x000ee80000300800 */
[----:B------:R-:W3:Y:S04]  /*4c720*/  LDL.LU R25, [R1+0x294] ;  /* 0x0002940001197983 */ /* 0x000ee80000300800 */
[----:B---3--:R2:W-:Y:S04]  /*4c730*/  STL.64 [R1+0x1e10], R24 ;  /* 0x001e101801007387 */ /* 0x0085e80000100a00 */
[----:B------:R-:W-:Y:S04]  /*4c740*/  STL.64 [R1+0x1df0], R10 ;  /* 0x001df00a01007387 */ /* 0x000fe80000100a00 */
[----:B------:R0:W-:Y:S01]  /*4c750*/  STL.64 [R1+0x1de8], R8 ;  /* 0x001de80801007387 */ /* 0x0001e20000100a00 */
[----:B--2---:R-:W-:-:S02]  /*4c760*/  IMAD.MOV.U32 R24, RZ, RZ, R18 ;  /* 0x000000ffff187224 */ /* 0x004fc400078e0012 */
[----:B0-----:R-:W-:Y:S02]  /*4c770*/  IMAD.MOV.U32 R8, RZ, RZ, R15 ;  /* 0x000000ffff087224 */ /* 0x001fe400078e000f */
[----:B------:R-:W-:Y:S01]  /*4c780*/  IMAD.MOV.U32 R9, RZ, RZ, R29 ;  /* 0x000000ffff097224 */ /* 0x000fe200078e001d */
[----:B------:R-:W2:Y:S04]  /*4c790*/  LDL.LU R15, [R1+0x1ee0] ;  /* 0x001ee000010f7983 */ /* 0x000ea80000300800 */
[----:B------:R-:W3:Y:S01]  /*4c7a0*/  LDL.LU R29, [R1+0x1edc] ;  /* 0x001edc00011d7983 */ /* 0x000ee20000300800 */
[----:B------:R-:W-:Y:S02]  /*4c7b0*/  IMAD.MOV.U32 R10, RZ, RZ, R0 ;  /* 0x000000ffff0a7224 */ /* 0x000fe400078e0000 */
[----:B----4-:R-:W-:Y:S01]  /*4c7c0*/  IMAD.MOV.U32 R25, RZ, RZ, R17 ;  /* 0x000000ffff197224 */ /* 0x010fe200078e0011 */
[----:B------:R-:W4:Y:S01]  /*4c7d0*/  LDL.LU R0, [R1+0x1ed8] ;  /* 0x001ed80001007983 */ /* 0x000f220000300800 */
[----:B------:R-:W-:-:S03]  /*4c7e0*/  IMAD.MOV.U32 R11, RZ, RZ, R19 ;  /* 0x000000ffff0b7224 */ /* 0x000fc600078e0013 */
[----:B------:R-:W3:Y:S04]  /*4c7f0*/  LDL.LU R19, [R1+0x1ed4] ;  /* 0x001ed40001137983 */ /* 0x000ee80000300800 */
[----:B------:R-:W4:Y:S04]  /*4c800*/  LDL.LU R18, [R1+0x1ed0] ;  /* 0x001ed00001127983 */ /* 0x000f280000300800 */
[----:B------:R-:W3:Y:S04]  /*4c810*/  LDL.LU R17, [R1+0x1ecc] ;  /* 0x001ecc0001117983 */ /* 0x000ee80000300800 */
[----:B------:R-:W-:Y:S04]  /*4c820*/  STL.64 [R1+0x1e28], R24 ;  /* 0x001e281801007387 */ /* 0x000fe80000100a00 */
[----:B------:R-:W-:Y:S04]  /*4c830*/  STL.64 [R1+0x1e08], R10 ;  /* 0x001e080a01007387 */ /* 0x000fe80000100a00 */
[----:B------:R0:W-:Y:S02]  /*4c840*/  STL.64 [R1+0x1e00], R8 ;  /* 0x001e000801007387 */ /* 0x0001e40000100a00 */
[----:B0-----:R-:W-:-:S02]  /*4c850*/  IMAD.MOV.U32 R8, RZ, RZ, R16 ;  /* 0x000000ffff087224 */ /* 0x001fc400078e0010 */
[----:B------:R-:W4:Y:S04]  /*4c860*/  LDL.LU R16, [R1+0x1ec8] ;  /* 0x001ec80001107983 */ /* 0x000f280000300800 */
[----:B------:R-:W2:Y:S04]  /*4c870*/  LDL.LU R24, [R1+0x270] ;  /* 0x0002700001187983 */ /* 0x000ea80000300800 */
[----:B------:R-:W2:Y:S04]  /*4c880*/  LDL.LU R25, [R1+0x274] ;  /* 0x0002740001197983 */ /* 0x000ea80000300800 */
[----:B--2---:R0:W-:Y:S04]  /*4c890*/  STL.64 [R1+0x1e40], R24 ;  /* 0x001e401801007387 */ /* 0x0041e80000100a00 */
[----:B0-----:R-:W2:Y:S04]  /*4c8a0*/  LDL.LU R24, [R1+0x260] ;  /* 0x0002600001187983 */ /* 0x001ea80000300800 */
[----:B------:R-:W2:Y:S04]  /*4c8b0*/  LDL.LU R25, [R1+0x264] ;  /* 0x0002640001197983 */ /* 0x000ea80000300800 */
[----:B--2---:R0:W-:Y:S04]  /*4c8c0*/  STL.64 [R1+0x1e58], R24 ;  /* 0x001e581801007387 */ /* 0x0041e80000100a00 */
[----:B0-----:R-:W2:Y:S04]  /*4c8d0*/  LDL.LU R24, [R1+0x250] ;  /* 0x0002500001187983 */ /* 0x001ea80000300800 */
[----:B------:R-:W2:Y:S01]  /*4c8e0*/  LDL.LU R25, [R1+0x254] ;  /* 0x0002540001197983 */ /* 0x000ea20000300800 */
[----:B------:R-:W-:-:S02]  /*4c8f0*/  IMAD.MOV.U32 R11, RZ, RZ, R12 ;  /* 0x000000ffff0b7224 */ /* 0x000fc400078e000c */
[----:B------:R-:W-:Y:S01]  /*4c900*/  IMAD.MOV.U32 R10, RZ, RZ, R13 ;  /* 0x000000ffff0a7224 */ /* 0x000fe200078e000d */
[----:B--2---:R0:W-:Y:S04]  /*4c910*/  STL.64 [R1+0x1e60], R24 ;  /* 0x001e601801007387 */ /* 0x0041e80000100a00 */
[----:B0-----:R-:W2:Y:S04]  /*4c920*/  LDL.LU R24, [R1+0x240] ;  /* 0x0002400001187983 */ /* 0x001ea80000300800 */
[----:B------:R-:W2:Y:S04]  /*4c930*/  LDL.LU R25, [R1+0x244] ;  /* 0x0002440001197983 */ /* 0x000ea80000300800 */
[----:B------:R-:W3:Y:S04]  /*4c940*/  LDL.LU R12, [R1+0x230] ;  /* 0x00023000010c7983 */ /* 0x000ee80000300800 */
[----:B------:R-:W3:Y:S04]  /*4c950*/  LDL.LU R13, [R1+0x234] ;  /* 0x00023400010d7983 */ /* 0x000ee80000300800 */
[----:B---3--:R0:W-:Y:S04]  /*4c960*/  STL.64 [R1+0x1e80], R12 ;  /* 0x001e800c01007387 */ /* 0x0081e80000100a00 */
[----:B0-----:R-:W3:Y:S04]  /*4c970*/  LDL.LU R12, [R1+0x220] ;  /* 0x00022000010c7983 */ /* 0x001ee80000300800 */
[----:B------:R-:W3:Y:S04]  /*4c980*/  LDL.LU R13, [R1+0x224] ;  /* 0x00022400010d7983 */ /* 0x000ee80000300800 */
[----:B---3--:R-:W-:Y:S04]  /*4c990*/  STL.64 [R1+0x1e98], R12 ;  /* 0x001e980c01007387 */ /* 0x008fe80000100a00 */
[----:B--2---:R0:W-:Y:S04]  /*4c9a0*/  STL.64 [R1+0x1e78], R24 ;  /* 0x001e781801007387 */ /* 0x0041e80000100a00 */
[----:B0-----:R-:W2:Y:S04]  /*4c9b0*/  LDL.LU R24, [R1+0x140] ;  /* 0x0001400001187983 */ /* 0x001ea80000300800 */
[----:B------:R-:W2:Y:S04]  /*4c9c0*/  LDL.LU R25, [R1+0x144] ;  /* 0x0001440001197983 */ /* 0x000ea80000300800 */
[----:B------:R-:W3:Y:S04]  /*4c9d0*/  LDL.LU R26, [R1+0x148] ;  /* 0x00014800011a7983 */ /* 0x000ee80000300800 */
[----:B------:R-:W3:Y:S04]  /*4c9e0*/  LDL.LU R27, [R1+0x14c] ;  /* 0x00014c00011b7983 */ /* 0x000ee80000300800 */
[----:B------:R-:W4:Y:S04]  /*4c9f0*/  LDL.LU R12, [R1+0x210] ;  /* 0x00021000010c7983 */ /* 0x000f280000300800 */
[----:B------:R-:W4:Y:S04]  /*4ca00*/  LDL.LU R13, [R1+0x214] ;  /* 0x00021400010d7983 */ /* 0x000f280000300800 */
[----:B---3--:R-:W-:Y:S04]  /*4ca10*/  STL.64 [R1+0x1e90], R26 ;  /* 0x001e901a01007387 */ /* 0x008fe80000100a00 */
[----:B--2---:R0:W-:Y:S04]  /*4ca20*/  STL.64 [R1+0x1e88], R24 ;  /* 0x001e881801007387 */ /* 0x0041e80000100a00 */
[----:B0-----:R-:W2:Y:S04]  /*4ca30*/  LDL.LU R24, [R1+0x170] ;  /* 0x0001700001187983 */ /* 0x001ea80000300800 */
[----:B------:R-:W2:Y:S04]  /*4ca40*/  LDL.LU R25, [R1+0x174] ;  /* 0x0001740001197983 */ /* 0x000ea80000300800 */
[----:B------:R-:W3:Y:S04]  /*4ca50*/  LDL.LU R26, [R1+0x178] ;  /* 0x00017800011a7983 */ /* 0x000ee80000300800 */
[----:B------:R-:W3:Y:S01]  /*4ca60*/  LDL.LU R27, [R1+0x17c] ;  /* 0x00017c00011b7983 */ /* 0x000ee20000300800 */
[----:B------:R-:W-:-:S03]  /*4ca70*/  IMAD.MOV.U32 R9, RZ, RZ, R28 ;  /* 0x000000ffff097224 */ /* 0x000fc600078e001c */
[----:B---3--:R-:W-:Y:S04]  /*4ca80*/  STL.64 [R1+0x1ea8], R26 ;  /* 0x001ea81a01007387 */ /* 0x008fe80000100a00 */
[----:B--2---:R0:W-:Y:S04]  /*4ca90*/  STL.64 [R1+0x1ea0], R24 ;  /* 0x001ea01801007387 */ /* 0x0041e80000100a00 */
[----:B0-----:R-:W2:Y:S04]  /*4caa0*/  LDL.LU R24, [R1+0x1a0] ;  /* 0x0001a00001187983 */ /* 0x001ea80000300800 */
[----:B------:R-:W2:Y:S04]  /*4cab0*/  LDL.LU R25, [R1+0x1a4] ;  /* 0x0001a40001197983 */ /* 0x000ea80000300800 */
[----:B------:R-:W2:Y:S04]  /*4cac0*/  LDL.LU R26, [R1+0x1a8] ;  /* 0x0001a800011a7983 */ /* 0x000ea80000300800 */
[----:B------:R-:W2:Y:S04]  /*4cad0*/  LDL.LU R27, [R1+0x1ac] ;  /* 0x0001ac00011b7983 */ /* 0x000ea80000300800 */
[----:B------:R0:W-:Y:S04]  /*4cae0*/  STL.64 [R1+0x1e20], R10 ;  /* 0x001e200a01007387 */ /* 0x0001e80000100a00 */
[----:B------:R1:W-:Y:S01]  /*4caf0*/  STL.64 [R1+0x1e18], R8 ;  /* 0x001e180801007387 */ /* 0x0003e20000100a00 */
[----:B0-----:R-:W-:-:S02]  /*4cb00*/  IMAD.MOV.U32 R10, RZ, RZ, R3 ;  /* 0x000000ffff0a7224 */ /* 0x001fc400078e0003 */
[----:B------:R-:W-:Y:S02]  /*4cb10*/  IMAD.MOV.U32 R11, RZ, RZ, R2 ;  /* 0x000000ffff0b7224 */ /* 0x000fe400078e0002 */
[----:B-1----:R-:W-:Y:S02]  /*4cb20*/  IMAD.MOV.U32 R8, RZ, RZ, R15 ;  /* 0x000000ffff087224 */ /* 0x002fe400078e000f */
[----:B------:R-:W-:Y:S01]  /*4cb30*/  IMAD.MOV.U32 R9, RZ, RZ, R14 ;  /* 0x000000ffff097224 */ /* 0x000fe200078e000e */
[----:B------:R-:W-:Y:S04]  /*4cb40*/  STL.64 [R1+0x1e38], R10 ;  /* 0x001e380a01007387 */ /* 0x000fe80000100a00 */
[----:B------:R0:W-:Y:S04]  /*4cb50*/  STL.64 [R1+0x1e30], R8 ;  /* 0x001e300801007387 */ /* 0x0001e80000100a00 */
[----:B0-----:R-:W3:Y:S04]  /*4cb60*/  LDL.LU R8, [R1+0x40] ;  /* 0x0000400001087983 */ /* 0x001ee80000300800 */
[----:B------:R-:W3:Y:S04]  /*4cb70*/  LDL.LU R9, [R1+0x44] ;  /* 0x0000440001097983 */ /* 0x000ee80000300800 */
[----:B------:R-:W4:Y:S04]  /*4cb80*/  LDL.LU R10, [R1+0x48] ;  /* 0x00004800010a7983 */ /* 0x000f280000300800 */
[----:B------:R-:W4:Y:S04]  /*4cb90*/  LDL.LU R11, [R1+0x4c] ;  /* 0x00004c00010b7983 */ /* 0x000f280000300800 */
[----:B----4-:R-:W-:Y:S04]  /*4cba0*/  STL.64 [R1+0x1e50], R10 ;  /* 0x001e500a01007387 */ /* 0x010fe80000100a00 */
[----:B---3--:R0:W-:Y:S02]  /*4cbb0*/  STL.64 [R1+0x1e48], R8 ;  /* 0x001e480801007387 */ /* 0x0081e40000100a00 */
[----:B0-----:R-:W-:-:S02]  /*4cbc0*/  IMAD.MOV.U32 R8, RZ, RZ, R16 ;  /* 0x000000ffff087224 */ /* 0x001fc400078e0010 */
[----:B------:R-:W-:Y:S01]  /*4cbd0*/  IMAD.MOV.U32 R9, RZ, RZ, R17 ;  /* 0x000000ffff097224 */ /* 0x000fe200078e0011 */
[----:B------:R-:W2:Y:S04]  /*4cbe0*/  LDL.LU R16, [R1+0x1ec4] ;  /* 0x001ec40001107983 */ /* 0x000ea80000300800 */
[----:B------:R-:W2:Y:S01]  /*4cbf0*/  LDL.LU R17, [R1+0x1ec0] ;  /* 0x001ec00001117983 */ /* 0x000ea20000300800 */
[----:B------:R-:W-:Y:S02]  /*4cc00*/  IMAD.MOV.U32 R10, RZ, RZ, R18 ;  /* 0x000000ffff0a7224 */ /* 0x000fe400078e0012 */
[----:B------:R-:W-:Y:S01]  /*4cc10*/  IMAD.MOV.U32 R11, RZ, RZ, R19 ;  /* 0x000000ffff0b7224 */ /* 0x000fe200078e0013 */
[----:B------:R-:W2:Y:S04]  /*4cc20*/  LDL.LU R18, [R1+0x1ebc] ;  /* 0x001ebc0001127983 */ /* 0x000ea80000300800 */
[----:B------:R-:W2:Y:S04]  /*4cc30*/  LDL.LU R19, [R1+0x1eb8] ;  /* 0x001eb80001137983 */ /* 0x000ea80000300800 */
[----:B------:R-:W-:Y:S04]  /*4cc40*/  STL.64 [R1+0x1e70], R10 ;  /* 0x001e700a01007387 */ /* 0x000fe80000100a00 */
[----:B------:R0:W-:Y:S01]  /*4cc50*/  STL.64 [R1+0x1e68], R8 ;  /* 0x001e680801007387 */ /* 0x0001e20000100a00 */
[----:B------:R-:W-:-:S02]  /*4cc60*/  IMAD.MOV.U32 R20, RZ, RZ, R0 ;  /* 0x000000ffff147224 */ /* 0x000fc400078e0000 */
[----:B------:R-:W-:Y:S01]  /*4cc70*/  IMAD.MOV.U32 R21, RZ, RZ, R29 ;  /* 0x000000ffff157224 */ /* 0x000fe200078e001d */
[----:B0-----:R-:W3:Y:S04]  /*4cc80*/  LDL.LU R8, [R1+0x110] ;  /* 0x0001100001087983 */ /* 0x001ee80000300800 */
[----:B------:R-:W3:Y:S04]  /*4cc90*/  LDL.LU R9, [R1+0x114] ;  /* 0x0001140001097983 */ /* 0x000ee80000300800 */
[----:B------:R-:W3:Y:S04]  /*4cca0*/  LDL.LU R10, [R1+0x118] ;  /* 0x00011800010a7983 */ /* 0x000ee80000300800 */
[----:B------:R-:W3:Y:S04]  /*4ccb0*/  LDL.LU R11, [R1+0x11c] ;  /* 0x00011c00010b7983 */ /* 0x000ee80000300800 */
[----:B------:R-:W4:Y:S04]  /*4ccc0*/  LDL.LU R0, [R1+0x1eb4] ;  /* 0x001eb40001007983 */ /* 0x000f280000300800 */
[----:B------:R-:W4:Y:S04]  /*4ccd0*/  LDL.LU R29, [R1+0x1eb0] ;  /* 0x001eb000011d7983 */ /* 0x000f280000300800 */
[----:B------:R-:W-:Y:S04]  /*4cce0*/  STL [R1+0x1da4], R6 ;  /* 0x001da40601007387 */ /* 0x000fe80000100800 */
[----:B------:R-:W-:Y:S01]  /*4ccf0*/  STL [R1+0x1da0], R7 ;  /* 0x001da00701007387 */ /* 0x000fe20000100800 */
[----:B--2---:R-:W-:Y:S03]  /*4cd00*/  HMMA.16816.F32 R12, R16, R12, R24 ;  /* 0x0000000c100c723c */ /* 0x004fe60000001818 */
[----:B------:R-:W2:Y:S04]  /*4cd10*/  LDL.LU.64 R26, [R1+0x1ea8] ;  /* 0x001ea800011a7983 */ /* 0x000ea80000300a00 */
[----:B------:R-:W2:-:S15]  /*4cd20*/  LDL.LU.64 R24, [R1+0x1ea0] ;  /* 0x001ea00001187983 */ /* 0x000e9e0000300a00 */
[----:B------:R-:W-:-:S01]  /*4cd30*/  NOP ;  /* 0x0000000000007918 */ /* 0x000fc20000000000 */
        /* <DEDUP_REMOVED lines=10> */
[----:B--2---:R-:W-:-:S15]  /*4cde0*/  HMMA.16816.F32 R24, R16, R12, R24 ;  /* 0x0000000c1018723c */ /* 0x004fde0000001818 */
[----:B------:R-:W-:-:S09]  /*4cdf0*/  NOP ;  /* 0x0000000000007918 */ /* 0x000fd20000000000 */
[----:B------:R-:W-:Y:S02]  /*4ce00*/  IMAD.MOV.U32 R12, RZ, RZ, R24 ;  /* 0x000000ffff0c7224 */ /* 0x000fe400078e0018 */
[----:B------:R-:W-:Y:S02]  /*4ce10*/  IMAD.MOV.U32 R13, RZ, RZ, R25 ;  /* 0x000000ffff0d7224 */ /* 0x000fe400078e0019 */
[----:B------:R-:W3:Y:S01]  /*4ce20*/  LDL.LU.64 R24, [R1+0x1e78] ;  /* 0x001e780001187983 */ /* 0x000ee20000300a00 */
[----:B-1----:R-:W-:Y:S02]  /*4ce30*/  IMAD.MOV.U32 R14, RZ, RZ, R26 ;  /* 0x000000ffff0e7224 */ /* 0x002fe400078e001a */
[----:B------:R-:W-:-:S05]  /*4ce40*/  IMAD.MOV.U32 R15, RZ, RZ, R27 ;  /* 0x000000ffff0f7224 */ /* 0x000fca00078e001b */
[----:B------:R-:W-:Y:S04]  /*4ce50*/  STL.64 [R1+0x1d98], R14 ;  /* 0x001d980e01007387 */ /* 0x000fe80000100a00 */
[----:B------:R0:W-:Y:S04]  /*4ce60*/  STL.64 [R1+0x1d90], R12 ;  /* 0x001d900c01007387 */ /* 0x0001e80000100a00 */
[----:B0-----:R-:W2:Y:S04]  /*4ce70*/  LDL.LU R12, [R1+0xe0] ;  /* 0x0000e000010c7983 */ /* 0x001ea80000300800 */
[----:B------:R-:W2:Y:S01]  /*4ce80*/  LDL.LU R13, [R1+0xe4] ;  /* 0x0000e400010d7983 */ /* 0x000ea20000300800 */
[----:B---3--:R-:W-:Y:S03]  /*4ce90*/  HMMA.16816.F32 R24, R16, R24, R8 ;  /* 0x000000181018723c */ /* 0x008fe60000001808 */
[----:B------:R-:W3:Y:S04]  /*4cea0*/  LDL.LU.64 R10, [R1+0x1e70] ;  /* 0x001e7000010a7983 */ /* 0x000ee80000300a00 */
[----:B------:R-:W3:-:S15]  /*4ceb0*/  LDL.LU.64 R8, [R1+0x1e68] ;  /* 0x001e680001087983 */ /* 0x000ede0000300a00 */
[----:B------:R-:W-:-:S01]  /*4cec0*/  NOP ;  /* 0x0000000000007918 */ /* 0x000fc20000000000 */
[----:B------:R0:W-:Y:S04]  /*4ced0*/  STL.64 [R1+0xa0], R24 ;  /* 0x0000a01801007387 */ /* 0x0001e80000100a00 */
[----:B------:R2:W-:Y:S04]  /*4cee0*/  STL.64 [R1+0xa8], R26 ;  /* 0x0000a81a01007387 */ /* 0x0005e80000100a00 */
[----:B0-----:R-:W2:Y:S01]  /*4cef0*/  LDL.LU.64 R24, [R1+0x1e60] ;  /* 0x001e600001187983 */ /* 0x001ea20000300a00 */
[----:B----4-:R-:W-:Y:S02]  /*4cf00*/  IMAD.MOV.U32 R14, RZ, RZ, R29 ;  /* 0x000000ffff0e7224 */ /* 0x010fe400078e001d */
[----:B------:R-:W-:-:S07]  /*4cf10*/  IMAD.MOV.U32 R15, RZ, RZ, R0 ;  /* 0x000000ffff0f7224 */ /* 0x000fce00078e0000 */
[----:B--2---:R-:W-:-:S15]  /*4cf20*/  HMMA.16816.F32 R24, R16, R24, R12 ;  /* 0x000000181018723c */ /* 0x004fde000000180c */
[----:B------:R-:W-:-:S09]  /*4cf30*/  NOP ;  /* 0x0000000000007918 */ /* 0x000fd20000000000 */
[----:B------:R-:W-:Y:S02]  /*4cf40*/  IMAD.MOV.U32 R6, RZ, RZ, R24 ;  /* 0x000000ffff067224 */ /* 0x000fe400078e0018 */
[----:B------:R-:W-:Y:S02]  /*4cf50*/  IMAD.MOV.U32 R7, RZ, RZ, R25 ;  /* 0x000000ffff077224 */ /* 0x000fe400078e0019 */
[----:B------:R-:W3:Y:S01]  /*4cf60*/  LDL.LU.64 R24, [R1+0x1e58] ;  /* 0x001e580001187983 */ /* 0x000ee20000300a00 */
[----:B------:R-:W-:Y:S02]  /*4cf70*/  IMAD.MOV.U32 R15, RZ, RZ, R26 ;  /* 0x000000ffff0f7224 */ /* 0x000fe400078e001a */
[----:B------:R-:W-:Y:S02]  /*4cf80*/  IMAD.MOV.U32 R14, RZ, RZ, R27 ;  /* 0x000000ffff0e7224 */ /* 0x000fe400078e001b */
[----:B---3--:R-:W-:Y:S01]  /*4cf90*/  HMMA.16816.F32 R24, R16, R24, R8 ;  /* 0x000000181018723c */ /* 0x008fe20000001808 */
[----:B------:R-:W2:Y:S04]  /*4cfa0*/  LDL.LU.64 R10, [R1+0x1e50] ;  /* 0x001e5000010a7983 */ /* 0x000ea80000300a00 */
[----:B------:R-:W2:-:S15]  /*4cfb0*/  LDL.LU.64 R8, [R1+0x1e48] ;  /* 0x001e480001087983 */ /* 0x000e9e0000300a00 */
[----:B------:R-:W-:-:S04]  /*4cfc0*/  NOP ;  /* 0x0000000000007918 */ /* 0x000fc80000000000 */
[----:B------:R-:W-:Y:S02]  /*4cfd0*/  IMAD.MOV.U32 R28, RZ, RZ, R24 ;  /* 0x000000ffff1c7224 */ /* 0x000fe400078e0018 */
[----:B------:R-:W-:Y:S02]  /*4cfe0*/  IMAD.MOV.U32 R0, RZ, RZ, R25 ;  /* 0x000000ffff007224 */ /* 0x000fe400078e0019 */
[----:B------:R-:W2:Y:S01]  /*4cff0*/  LDL.LU.64 R24, [R1+0x1e40] ;  /* 0x001e400001187983 */ /* 0x000ea20000300a00 */
[----:B------:R-:W-:Y:S02]  /*4d000*/  IMAD.MOV.U32 R29, RZ, RZ, R26 ;  /* 0x000000ffff1d7224 */ /* 0x000fe400078e001a */
[----:B------:R-:W-:Y:S02]  /*4d010*/  IMAD.MOV.U32 R2, RZ, RZ, R27 ;  /* 0x000000ffff027224 */ /* 0x000fe400078e001b */
[----:B--2---:R-:W-:Y:S01]  /*4d020*/  HMMA.16816.F32 R24, R16, R24, R8 ;  /* 0x000000181018723c */ /* 0x004fe20000001808 */
[----:B------:R-:W2:Y:S04]  /*4d030*/  LDL.LU.64 R10, [R1+0x1e38] ;  /* 0x001e3800010a7983 */ /* 0x000ea80000300a00 */
[----:B------:R-:W2:-:S15]  /*4d040*/  LDL.LU.64 R8, [R1+0x1e30] ;  /* 0x001e300001087983 */ /* 0x000e9e0000300a00 */
[----:B------:R-:W-:-:S03]  /*4d050*/  NOP ;  /* 0x0000000000007918 */ /* 0x000fc60000000000 */
        /* <DEDUP_REMOVED lines=28> */
[----:B------:R-:W-:Y:S04]  /*4d220*/  STL.64 [R1+0x110], R24 ;  /* 0x0001101801007387 */ /* 0x000fe80000100a00 */
[----:B------:R0:W-:Y:S04]  /*4d230*/  STL.64 [R1+0x118], R26 ;  /* 0x0001181a01007387 */ /* 0x0001e80000100a00 */
[----:B0-----:R-:W2:Y:S04]  /*4d240*/  LDL.LU.64 R26, [R1+0x1dd0] ;  /* 0x001dd000011a7983 */ /* 0x001ea80000300a00 */
[----:B------:R-:W2:Y:S04]  /*4d250*/  LDL.LU.64 R24, [R1+0x1dc8] ;  /* 0x001dc80001187983 */ /* 0x000ea80000300a00 */
[----:B------:R-:W3:Y:S01]  /*4d260*/  LDL.LU.64 R10, [R1+0x1dc0] ;  /* 0x001dc000010a7983 */ /* 0x000ee20000300a00 */
[----:B--2---:R-:W-:Y:S03]  /*4d270*/  HMMA.16816.F32 R24, R16, R8, R24 ;  /* 0x000000081018723c */ /* 0x004fe60000001818 */
[----:B------:R-:W3:-:S15]  /*4d280*/  LDL.LU.64 R8, [R1+0x1db8] ;  /* 0x001db80001087983 */ /* 0x000ede0000300a00 */
[----:B------:R-:W-:-:S05]  /*4d290*/  NOP ;  /* 0x0000000000007918 */ /* 0x000fca0000000000 */
[----:B------:R0:W-:Y:S04]  /*4d2a0*/  STL.64 [R1+0x100], R24 ;  /* 0x0001001801007387 */ /* 0x0001e80000100a00 */
[----:B------:R-:W-:Y:S04]  /*4d2b0*/  STL.64 [R1+0x108], R26 ;  /* 0x0001081a01007387 */ /* 0x000fe80000100a00 */
[----:B0-----:R-:W2:Y:S04]  /*4d2c0*/  LDL.LU R24, [R1+0x300] ;  /* 0x0003000001187983 */ /* 0x001ea80000300800 */
[----:B------:R-:W2:Y:S04]  /*4d2d0*/  LDL.LU R25, [R1+0x304] ;  /* 0x0003040001197983 */ /* 0x000ea80000300800 */
[----:B------:R-:W4:Y:S01]  /*4d2e0*/  LDL.LU.64 R22, [R1+0x1db0] ;  /* 0x001db00001167983 */ /* 0x000f220000300a00 */
[----:B---3--:R-:W-:Y:S03]  /*4d2f0*/  HMMA.16816.F32 R8, R16, R20, R8 ;  /* 0x000000141008723c */ /* 0x008fe60000001808 */
[----:B------:R-:W4:-:S15]  /*4d300*/  LDL.LU.64 R20, [R1+0x1da8] ;  /* 0x001da80001147983 */ /* 0x000f1e0000300a00 */
[----:B------:R-:W-:-:S05]  /*4d310*/  NOP ;  /* 0x0000000000007918 */ /* 0x000fca0000000000 */
[----:B------:R0:W-:Y:S04]  /*4d320*/  STL.64 [R1+0xf0], R8 ;  /* 0x0000f00801007387 */ /* 0x0001e80000100a00 */
[----:B------:R4:W-:Y:S04]  /*4d330*/  STL.64 [R1+0xf8], R10 ;  /* 0x0000f80a01007387 */ /* 0x0009e80000100a00 */
[----:B0-----:R-:W4:Y:S04]  /*4d340*/  LDL.LU R8, [R1+0x2f0] ;  /* 0x0002f00001087983 */ /* 0x001f280000300800 */
[----:B------:R-:W4:Y:S04]  /*4d350*/  LDL.LU R9, [R1+0x2f4] ;  /* 0x0002f40001097983 */ /* 0x000f280000300800 */
[----:B------:R-:W3:Y:S04]  /*4d360*/  LDL.LU R12, [R1+0x310] ;  /* 0x00031000010c7983 */ /* 0x000ee80000300800 */
[----:B------:R-:W3:Y:S01]  /*4d370*/  LDL.LU R13, [R1+0x314] ;  /* 0x00031400010d7983 */ /* 0x000ee20000300800 */
[----:B----4-:R-:W-:Y:S03]  /*4d380*/  HMMA.16816.F32 R8, R16, R8, R20 ;  /* 0x000000081008723c */ /* 0x010fe60000001814 */
[----:B------:R-:W2:-:S15]  /*4d390*/  LDL.LU R20, [R1+0x60] ;  /* 0x0000600001147983 */ /* 0x000e9e0000300800 */
[----:B------:R-:W-:-:S05]  /*4d3a0*/  NOP ;  /* 0x0000000000007918 */ /* 0x000fca0000000000 */
[----:B------:R-:W-:Y:S04]  /*4d3b0*/  STL.64 [R1+0x10], R8 ;  /* 0x0000100801007387 */ /* 0x000fe80000100a00 */
[----:B------:R0:W-:Y:S04]  /*4d3c0*/  STL.64 [R1+0x18], R10 ;  /* 0x0000180a01007387 */ /* 0x0001e80000100a00 */
[----:B------:R-:W2:Y:S04]  /*4d3d0*/  LDL.LU R21, [R1+0x64] ;  /* 0x0000640001157983 */ /* 0x000ea80000300800 */
[----:B------:R-:W2:Y:S04]  /*4d3e0*/  LDL.LU R22, [R1+0x68] ;  /* 0x0000680001167983 */ /* 0x000ea80000300800 */
[----:B------:R-:W2:Y:S04]  /*4d3f0*/  LDL.LU R23, [R1+0x6c] ;  /* 0x00006c0001177983 */ /* 0x000ea80000300800 */
[----:B0-----:R-:W4:Y:S04]  /*4d400*/  LDL.LU R10, [R1+0x278] ;  /* 0x00027800010a7983 */ /* 0x001f280000300800 */
[----:B------:R-:W4:Y:S04]  /*4d410*/  LDL.LU R11, [R1+0x27c] ;  /* 0x00027c00010b7983 */ /* 0x000f280000300800 */
[----:B----4-:R2:W-:Y:S02]  /*4d420*/  STL.64 [R1+0x1d40], R10 ;  /* 0x001d400a01007387 */ /* 0x0105e40000100a00 */
[----:B--2---:R-:W-:Y:S02]  /*4d430*/  HMMA.16816.F32 R8, R16, R24, R20 ;  /* 0x000000181008723c */ /* 0x004fe40000001814 */
[----:B------:R-:W2:-:S15]  /*4d440*/  LDL.LU R22, [R1+0x218] ;  /* 0x0002180001167983 */ /* 0x000e9e0000300800 */
[----:B------:R-:W-:-:S06]  /*4d450*/  NOP ;  /* 0x0000000000007918 */ /* 0x000fcc0000000000 */
[----:B------:R0:W-:Y:S04]  /*4d460*/  STL.64 [R1], R8 ;  /* 0x0000000801007387 */ /* 0x0001e80000100a00 */
[----:B------:R1:W-:Y:S04]  /*4d470*/  STL.64 [R1+0x8], R10 ;  /* 0x0000080a01007387 */ /* 0x0003e80000100a00 */
[----:B------:R-:W2:Y:S01]  /*4d480*/  LDL.LU R23, [R1+0x21c] ;  /* 0x00021c0001177983 */ /* 0x000ea20000300800 */
[----:B0-----:R-:W-:Y:S02]  /*4d490*/  IMAD.MOV.U32 R8, RZ, RZ, R6 ;  /* 0x000000ffff087224 */ /* 0x001fe400078e0006 */
[----:B------:R-:W-:Y:S01]  /*4d4a0*/  IMAD.MOV.U32 R9, RZ, RZ, R7 ;  /* 0x000000ffff097224 */ /* 0x000fe200078e0007 */
[----:B------:R-:W3:Y:S04]  /*4d4b0*/  LDL.LU R6, [R1+0x1da4] ;  /* 0x001da40001067983 */ /* 0x000ee80000300800 */
[----:B------:R-:W3:Y:S04]  /*4d4c0*/  LDL.LU R7, [R1+0x1da0] ;  /* 0x001da00001077983 */ /* 0x000ee80000300800 */
[----:B------:R-:W4:Y:S04]  /*4d4d0*/  LDL.LU R26, [R1+0x228] ;  /* 0x00022800011a7983 */ /* 0x000f280000300800 */
[----:B------:R-:W4:Y:S01]  /*4d4e0*/  LDL.LU R27, [R1+0x22c] ;  /* 0x00022c00011b7983 */ /* 0x000f220000300800 */
[----:B-1----:R-:W-:-:S02]  /*4d4f0*/  IMAD.MOV.U32 R10, RZ, RZ, R15 ;  /* 0x000000ffff0a7224 */ /* 0x002fc400078e000f */
[----:B------:R-:W-:Y:S01]  /*4d500*/  IMAD.MOV.U32 R11, RZ, RZ, R14 ;  /* 0x000000ffff0b7224 */ /* 0x000fe200078e000e */
[----:B----4-:R0:W-:Y:S04]  /*4d510*/  STL.64 [R1+0x1d78], R26 ;  /* 0x001d781a01007387 */ /* 0x0101e80000100a00 */
[----:B------:R-:W2:Y:S04]  /*4d520*/  LDL.LU R24, [R1+0x70] ;  /* 0x0000700001187983 */ /* 0x000ea80000300800 */
[----:B------:R-:W2:Y:S04]  /*4d530*/  LDL.LU R25, [R1+0x74] ;  /* 0x0000740001197983 */ /* 0x000ea80000300800 */
[----:B0-----:R-:W2:Y:S04]  /*4d540*/  LDL.LU R26, [R1+0x78] ;  /* 0x00007800011a7983 */ /* 0x001ea80000300800 */
[----:B------:R-:W2:Y:S04]  /*4d550*/  LDL.LU R27, [R1+0x7c] ;  /* 0x00007c00011b7983 */ /* 0x000ea80000300800 */
[----:B------:R0:W-:Y:S04]  /*4d560*/  STL.64 [R1+0x1d50], R10 ;  /* 0x001d500a01007387 */ /* 0x0001e80000100a00 */
[----:B------:R-:W-:Y:S04]  /*4d570*/  STL.64 [R1+0x1d48], R8 ;  /* 0x001d480801007387 */ /* 0x000fe80000100a00 */
[----:B0-----:R-:W4:Y:S04]  /*4d580*/  LDL.LU R10, [R1+0x248] ;  /* 0x00024800010a7983 */ /* 0x001f280000300800 */
[----:B------:R-:W4:Y:S04]  /*4d590*/  LDL.LU R11, [R1+0x24c] ;  /* 0x00024c00010b7983 */ /* 0x000f280000300800 */
[----:B----4-:R0:W-:Y:S04]  /*4d5a0*/  STL.64 [R1+0x1d58], R10 ;  /* 0x001d580a01007387 */ /* 0x0101e80000100a00 */
[----:B0-----:R-:W4:Y:S04]  /*4d5b0*/  LDL.LU R10, [R1+0x238] ;  /* 0x00023800010a7983 */ /* 0x001f280000300800 */
[----:B------:R-:W4:Y:S01]  /*4d5c0*/  LDL.LU R11, [R1+0x23c] ;  /* 0x00023c00010b7983 */ /* 0x000f220000300800 */
[----:B---3--:R-:W-:Y:S03]  /*4d5d0*/  HMMA.16816.F32 R16, R16, R12, R4 ;  /* 0x0000000c1010723c */ /* 0x008fe60000001804 */
[----:B----4-:R0:W-:Y:S04]  /*4d5e0*/  STL.64 [R1+0x1d68], R10 ;  /* 0x001d680a01007387 */ /* 0x0101e80000100a00 */
[----:B------:R-:W3:Y:S04]  /*4d5f0*/  LDL.LU R8, [R1+0x80] ;  /* 0x0000800001087983 */ /* 0x000ee80000300800 */
[----:B------:R-:W3:Y:S04]  /*4d600*/  LDL.LU R9, [R1+0x84] ;  /* 0x0000840001097983 */ /* 0x000ee80000300800 */
[----:B0-----:R-:W3:Y:S04]  /*4d610*/  LDL.LU R10, [R1+0x88] ;  /* 0x00008800010a7983 */ /* 0x001ee80000300800 */
[----:B------:R-:W3:Y:S04]  /*4d620*/  LDL.LU R11, [R1+0x8c] ;  /* 0x00008c00010b7983 */ /* 0x000ee80000300800 */
[----:B------:R-:W4:Y:S04]  /*4d630*/  LDL.LU.64 R14, [R1+0x1d98] ;  /* 0x001d9800010e7983 */ /* 0x000f280000300a00 */
[----:B------:R-:W2:Y:S04]  /*4d640*/  LDL.LU.64 R12, [R1+0x1d90] ;  /* 0x001d9000010c7983 */ /* 0x000ea80000300a00 */
[----:B------:R-:W3:Y:S01]  /*4d650*/  LDL R7, [R1+0x2b4] ;  /* 0x0002b40001077983 */ /* 0x000ee20000100800 */
[----:B--2---:R-:W-:-:S03]  /*4d660*/  IMAD.MOV.U32 R4, RZ, RZ, R12 ;  /* 0x000000ffff047224 */ /* 0x004fc600078e000c */
[----:B---3--:R0:W-:Y:S04]  /*4d670*/  STL [R1+0x1d60], R7 ;  /* 0x001d600701007387 */ /* 0x0081e80000100800 */
[----:B------:R-:W2:Y:S01]  /*4d680*/  LDL.LU R12, [R1+0x1d8c] ;  /* 0x001d8c00010c7983 */ /* 0x000ea20000300800 */
[----:B------:R-:W-:Y:S02]  /*4d690*/  IMAD.MOV.U32 R5, RZ, RZ, R13 ;  /* 0x000000ffff057224 */ /* 0x000fe400078e000d */
[----:B----4-:R-:W-:Y:S01]  /*4d6a0*/  IMAD.MOV.U32 R6, RZ, RZ, R14 ;  /* 0x000000ffff067224 */ /* 0x010fe200078e000e */
[----:B------:R-:W2:Y:S04]  /*4d6b0*/  LDL.LU R13, [R1+0x1d88] ;  /* 0x001d8800010d7983 */ /* 0x000ea80000300800 */
[----:B------:R-:W2:Y:S01]  /*4d6c0*/  LDL.LU R14, [R1+0x1d84] ;  /* 0x001d8400010e7983 */ /* 0x000ea20000300800 */
[----:B0-----:R-:W-:-:S03]  /*4d6d0*/  IMAD.MOV.U32 R7, RZ, RZ, R15 ;  /* 0x000000ffff077224 */ /* 0x001fc600078e000f */
[----:B------:R-:W2:Y:S04]  /*4d6e0*/  LDL.LU R15, [R1+0x1d80] ;  /* 0x001d8000010f7983 */ /* 0x000ea80000300800 */
[----:B------:R0:W-:Y:S04]  /*4d6f0*/  STL [R1+0x1c64], R16 ;  /* 0x001c641001007387 */ /* 0x0001e80000100800 */
[----:B------:R1:W-:Y:S04]  /*4d700*/  STL [R1+0x1c60], R17 ;  /* 0x001c601101007387 */ /* 0x0003e80000100800 */
[----:B------:R3:W-:Y:S04]  /*4d710*/  STL [R1+0x1c5c], R18 ;  /* 0x001c5c1201007387 */ /* 0x0007e80000100800 */
[----:B------:R4:W-:Y:S04]  /*4d720*/  STL [R1+0x1c58], R19 ;  /* 0x001c581301007387 */ /* 0x0009e80000100800 */
[----:B0-----:R-:W2:Y:S04]  /*4d730*/  LDL.LU R16, [R1+0xa0] ;  /* 0x0000a00001107983 */ /* 0x001ea80000300800 */
[----:B-1----:R-:W2:Y:S04]  /*4d740*/  LDL.LU R17, [R1+0xa4] ;  /* 0x0000a40001117983 */ /* 0x002ea80000300800 */
[----:B---3--:R-:W3:Y:S04]  /*4d750*/  LDL.LU R18, [R1+0xa8] ;  /* 0x0000a80001127983 */ /* 0x008ee80000300800 */
[----:B----4-:R-:W3:Y:S01]  /*4d760*/  LDL.LU R19, [R1+0xac] ;  /* 0x0000ac0001137983 */ /* 0x010ee20000300800 */
[----:B--2---:R-:W-:Y:S03]  /*4d770*/  HMMA.16816.F32 R20, R12, R22, R24 ;  /* 0x000000160c14723c */ /* 0x004fe60000001818 */
[----:B------:R-:W2:-:S15]  /*4d780*/  LDL.LU.64 R26, [R1+0x1d78] ;  /* 0x001d7800011a7983 */ /* 0x000e9e0000300a00 */
[----:B------:R-:W-:-:S05]  /*4d790*/  NOP ;  /* 0x0000000000007918 */ /* 0x000fca0000000000 */
[----:B------:R0:W-:Y:S04]  /*4d7a0*/  STL [R1+0x1c54], R20 ;  /* 0x001c541401007387 */ /* 0x0001e80000100800 */
[----:B------:R1:W-:Y:S04]  /*4d7b0*/  STL [R1+0x1c50], R21 ;  /* 0x001c501501007387 */ /* 0x0003e80000100800 */
[----:B------:R4:W-:Y:S04]  /*4d7c0*/  STL [R1+0x1c3c], R22 ;  /* 0x001c3c1601007387 */ /* 0x0009e80000100800 */
[----:B------:R3:W-:Y:S04]  /*4d7d0*/  STL [R1+0x1c38], R23 ;  /* 0x001c381701007387 */ /* 0x0007e80000100800 */
[----:B0-----:R-:W2:Y:S04]  /*4d7e0*/  LDL.LU R20, [R1+0xb0] ;  /* 0x0000b00001147983 */ /* 0x001ea80000300800 */
[----:B-1----:R-:W2:Y:S04]  /*4d7f0*/  LDL.LU R21, [R1+0xb4] ;  /* 0x0000b40001157983 */ /* 0x002ea80000300800 */
[----:B----4-:R-:W4:Y:S01]  /*4d800*/  LDL.LU R22, [R1+0xb8] ;  /* 0x0000b80001167983 */ /* 0x010f220000300800 */
[----:B---3--:R-:W-:-:S03]  /*4d810*/  IMAD.MOV.U32 R23, RZ, RZ, R3 ;  /* 0x000000ffff177224 */ /* 0x008fc600078e0003 */
[----:B------:R-:W3:Y:S01]  /*4d820*/  LDL.LU R3, [R1+0x1d70] ;  /* 0x001d700001037983 */ /* 0x000ee20000300800 */
[----:B--2---:R-:W-:Y:S03]  /*4d830*/  HMMA.16816.F32 R24, R12, R26, R8 ;  /* 0x0000001a0c18723c */ /* 0x004fe60000001808 */
[----:B------:R-:W2:-:S15]  /*4d840*/  LDL.LU.64 R10, [R1+0x1d68] ;  /* 0x001d6800010a7983 */ /* 0x000e9e0000300a00 */
[----:B------:R-:W-:-:S05]  /*4d850*/  NOP ;  /* 0x0000000000007918 */ /* 0x000fca0000000000 */
[----:B------:R0:W-:Y:S04]  /*4d860*/  STL.64 [R1+0x1c30], R26 ;  /* 0x001c301a01007387 */ /* 0x0001e80000100a00 */
[----:B------:R-:W-:Y:S04]  /*4d870*/  STL.64 [R1+0x1c28], R24 ;  /* 0x001c281801007387 */ /* 0x000fe80000100a00 */
[----:B0-----:R-:W4:Y:S04]  /*4d880*/  LDL.LU R26, [R1+0x268] ;  /* 0x00026800011a7983 */ /* 0x001f280000300800 */
[----:B------:R-:W4:Y:S01]  /*4d890*/  LDL.LU R27, [R1+0x26c] ;  /* 0x00026c00011b7983 */ /* 0x000f220000300800 */
[----:B--2---:R-:W-:Y:S03]  /*4d8a0*/  HMMA.16816.F32 R8, R12, R10, R4 ;  /* 0x0000000a0c08723c */ /* 0x004fe60000001804 */
[----:B------:R-:W2:-:S15]  /*4d8b0*/  LDL.LU R7, [R1+0x1d60] ;  /* 0x001d600001077983 */ /* 0x000e9e0000300800 */
[----:B------:R-:W-:-:S05]  /*4d8c0*/  NOP ;  /* 0x0000000000007918 */ /* 0x000fca0000000000 */
[----:B------:R-:W-:Y:S04]  /*4d8d0*/  STL.64 [R1+0x40], R8 ;  /* 0x0000400801007387 */ /* 0x000fe80000100a00 */
[----:B------:R0:W-:Y:S04]  /*4d8e0*/  STL.64 [R1+0x48], R10 ;  /* 0x0000480a01007387 */ /* 0x0001e80000100a00 */
[----:B0-----:R-:W3:Y:S02]  /*4d8f0*/  LDL.LU.64 R10, [R1+0x1d58] ;  /* 0x001d5800010a7983 */ /* 0x001ee40000300a00 */
[----:B---3--:R-:W-:-:S15]  /*4d900*/  HMMA.16816.F32 R8, R12, R10, R16 ;  /* 0x0000000a0c08723c */ /* 0x008fde0000001810 */
[----:B------:R-:W-:-:S09]  /*4d910*/  NOP ;  /* 0x0000000000007918 */ /* 0x000fd20000000000 */
[----:B------:R-:W-:Y:S02]  /*4d920*/  IMAD.MOV.U32 R19, RZ, RZ, R10 ;  /* 0x000000ffff137224 */ /* 0x000fe400078e000a */
[----:B------:R-:W-:Y:S02]  /*4d930*/  IMAD.MOV.U32 R18, RZ, RZ, R9 ;  /* 0x000000ffff127224 */ /* 0x000fe400078e0009 */
[----:B------:R-:W-:Y:S01]  /*4d940*/  IMAD.MOV.U32 R17, RZ, RZ, R8 ;  /* 0x000000ffff117224 */ /* 0x000fe200078e0008 */
[----:B------:R0:W-:Y:S04]  /*4d950*/  STL [R1+0x5c], R11 ;  /* 0x00005c0b01007387 */ /* 0x0001e80000100800 */
[----:B0-----:R-:W3:Y:S04]  /*4d960*/  LDL.LU.64 R10, [R1+0x1d50] ;  /* 0x001d5000010a7983 */ /* 0x001ee80000300a00 */
[----:B------:R-:W3:Y:S04]  /*4d970*/  LDL.LU.64 R8, [R1+0x1d48] ;  /* 0x001d480001087983 */ /* 0x000ee80000300a00 */
[----:B------:R-:W-:Y:S04]  /*4d980*/  STL [R1+0x1c70], R19 ;  /* 0x001c701301007387 */ /* 0x000fe80000100800 */
[----:B------:R0:W-:Y:S04]  /*4d990*/  STL [R1+0x1c6c], R18 ;  /* 0x001c6c1201007387 */ /* 0x0001e80000100800 */
[----:B------:R3:W-:Y:S04]  /*4d9a0*/  STL [R1+0x1c68], R17 ;  /* 0x001c681101007387 */ /* 0x0007e80000100800 */
[----:B0-----:R-:W3:Y:S04]  /*4d9b0*/  LDL.LU R18, [R1+0x258] ;  /* 0x0002580001127983 */ /* 0x001ee80000300800 */
[----:B------:R-:W3:Y:S02]  /*4d9c0*/  LDL.LU R19, [R1+0x25c] ;  /* 0x00025c0001137983 */ /* 0x000ee40000300800 */
[----:B---3--:R-:W-:Y:S02]  /*4d9d0*/  HMMA.16816.F32 R16, R12, R18, R8 ;  /* 0x000000120c10723c */ /* 0x008fe40000001808 */
[----:B------:R-:W3:-:S15]  /*4d9e0*/  LDL.LU.64 R10, [R1+0x1d40] ;  /* 0x001d4000010a7983 */ /* 0x000ede0000300a00 */
[----:B------:R-:W-:-:S06]  /*4d9f0*/  NOP ;  /* 0x0000000000007918 */ /* 0x000fcc0000000000 */
[----:B------:R0:W-:Y:S04]  /*4da00*/  STL.64 [R1+0x60], R16 ;  /* 0x0000601001007387 */ /* 0x0001e80000100a00 */
[----:B------:R-:W-:Y:S01]  /*4da10*/  STL [R1+0x68], R18 ;  /* 0x0000681201007387 */ /* 0x000fe20000100800 */
[----:B0-----:R-:W-:Y:S02]  /*4da20*/  IMAD.MOV.U32 R16, RZ, RZ, R19 ;  /* 0x000000ffff107224 */ /* 0x001fe400078e0013 */
[----:B------:R-:W-:-:S03]  /*4da30*/  IMAD.MOV.U32 R17, RZ, RZ, R0 ;  /* 0x000000ffff117224 */ /* 0x000fc600078e0000 */
[----:B------:R0:W-:Y:S02]  /*4da40*/  STL [R1+0x1c74], R16 ;  /* 0x001c741001007387 */ /* 0x0001e40000100800 */
[----:B0-----:R-:W-:Y:S02]  /*4da50*/  IMAD.MOV.U32 R16, RZ, RZ, R28 ;  /* 0x000000ffff107224 */ /* 0x001fe400078e001c */
[----:B------:R-:W2:Y:S04]  /*4da60*/  LDL.LU R28, [R1+0x1d3c] ;  /* 0x001d3c00011c7983 */ /* 0x000ea80000300800 */
[----:B------:R-:W2:Y:S01]  /*4da70*/  LDL.LU R0, [R1+0x1d38] ;  /* 0x001d380001007983 */ /* 0x000ea20000300800 */
[----:B------:R-:W-:Y:S02]  /*4da80*/  IMAD.MOV.U32 R18, RZ, RZ, R29 ;  /* 0x000000ffff127224 */ /* 0x000fe400078e001d */
[----:B------:R-:W-:-:S07]  /*4da90*/  IMAD.MOV.U32 R19, RZ, RZ, R2 ;  /* 0x000000ffff137224 */ /* 0x000fce00078e0002 */
[----:B----4-:R-:W-:-:S15]  /*4daa0*/  HMMA.16816.F32 R24, R12, R26, R16 ;  /* 0x0000001a0c18723c */ /* 0x010fde0000001810 */
[----:B------:R-:W-:-:S08]  /*4dab0*/  NOP ;  /* 0x0000000000007918 */ /* 0x000fd00000000000 */
[----:B------:R-:W-:Y:S01]  /*4dac0*/  STL [R1+0x70], R24 ;  /* 0x0000701801007387 */ /* 0x000fe20000100800 */
[----:B------:R-:W-:Y:S02]  /*4dad0*/  IMAD.MOV.U32 R19, RZ, RZ, R25 ;  /* 0x000000ffff137224 */ /* 0x000fe400078e0019 */
[----:B------:R-:W-:Y:S02]  /*4dae0*/  IMAD.MOV.U32 R18, RZ, RZ, R26 ;  /* 0x000000ffff127224 */ /* 0x000fe400078e001a */
[----:B------:R-:W-:Y:S01]  /*4daf0*/  IMAD.MOV.U32 R17, RZ, RZ, R27 ;  /* 0x000000ffff117224 */ /* 0x000fe200078e001b */
[----:B---3--:R-:W-:-:S15]  /*4db00*/  HMMA.16816.F32 R8, R12, R10, R20 ;  /* 0x0000000a0c08723c */ /* 0x008fde0000001814 */
[----:B------:R-:W-:-:S08]  /*4db10*/  NOP ;  /* 0x0000000000007918 */ /* 0x000fd00000000000 */
[----:B------:R-:W-:Y:S01]  /*4db20*/  STL.64 [R1+0x80], R8 ;  /* 0x0000800801007387 */ /* 0x000fe20000100a00 */
[----:B------:R-:W-:-:S03]  /*4db30*/  IMAD.MOV.U32 R16, RZ, RZ, R11 ;  /* 0x000000ffff107224 */ /* 0x000fc600078e000b */
[----:B------:R-:W-:Y:S04]  /*4db40*/  STL [R1+0x88], R10 ;  /* 0x0000880a01007387 */ /* 0x000fe80000100800 */
[----:B------:R-:W-:Y:S04]  /*4db50*/  STL.64 [R1+0x1d30], R14 ;  /* 0x001d300e01007387 */ /* 0x000fe80000100a00 */
[----:B--2---:R-:W0:Y:S04]  /*4db60*/  LDSM.16.MT88.4 R8, [R7+0x20800] ;  /* 0x020800000708783b */ /* 0x004e280000004200 */
[----:B------:R-:W-:Y:S04]  /*4db70*/  STL.64 [R1+0x1d28], R12 ;  /* 0x001d280c01007387 */ /* 0x000fe80000100a00 */
[----:B------:R-:W-:Y:S04]  /*4db80*/  STL.64 [R1+0x1c80], R18 ;  /* 0x001c801201007387 */ /* 0x000fe80000100a00 */
[----:B------:R-:W-:Y:S04]  /*4db90*/  STL.64 [R1+0x1c78], R16 ;  /* 0x001c781001007387 */ /* 0x000fe80000100a00 */
[----:B------:R-:W-:Y:S04]  /*4dba0*/  STL [R1+0x1ce8], R7 ;  /* 0x001ce80701007387 */ /* 0x000fe80000100800 */
[----:B------:R-:W1:Y:S04]  /*4dbb0*/  LDSM.16.M88.4 R24, [R0+UR6+0x80] ;  /* 0x000080060018783b */ /* 0x000e680008000200 */
[----:B------:R-:W2:Y:S04]  /*4dbc0*/  LDSM.16.M88.4 R20, [R0+UR6+0x2080] ;  /* 0x002080060014783b */ /* 0x000ea80008000200 */
[----:B------:R-:W3:Y:S04]  /*4dbd0*/  LDSM.16.M88.4 R4, [R0+UR6+0x4080] ;  /* 0x004080060004783b */ /* 0x000ee80008000200 */
[----:B------:R-:W-:Y:S04]  /*4dbe0*/  LDSM.16.M88.4 R12, [R0+UR6+0xe080] ;  /* 0x00e08006000c783b */ /* 0x000fe80008000200 */
[----:B0-----:R-:W-:Y:S04]  /*4dbf0*/  STL.64 [R1+0x1c48], R10 ;  /* 0x001c480a01007387 */ /* 0x001fe80000100a00 */
[----:B------:R2:W-:Y:S01]  /*4dc00*/  STL.64 [R1+0x1c40], R8 ;  /* 0x001c400801007387 */ /* 0x0005e20000100a00 */
[----:B-1----:R-:W-:-:S02]  /*4dc10*/  IMAD.MOV.U32 R29, RZ, RZ, R27 ;  /* 0x000000ffff1d7224 */ /* 0x002fc400078e001b */
[----:B--2---:R-:W-:Y:S02]  /*4dc20*/  IMAD.MOV.U32 R9, RZ, RZ, R20 ;  /* 0x000000ffff097224 */ /* 0x004fe400078e0014 */
[----:B------:R-:W-:Y:S01]  /*4dc30*/  IMAD.MOV.U32 R8, RZ, RZ, R21 ;  /* 0x000000ffff087224 */ /* 0x000fe200078e0015 */
[----:B------:R-:W-:Y:S04]  /*4dc40*/  STL [R1+0x1b08], R29 ;  /* 0x001b081d01007387 */ /* 0x000fe80000100800 */
[----:B------:R-:W-:Y:S04]  /*4dc50*/  STL.64 [R1+0x138], R22 ;  /* 0x0001381601007387 */ /* 0x000fe80000100a00 */
[----:B------:R-:W-:Y:S01]  /*4dc60*/  STL [R1+0x128], R26 ;  /* 0x0001281a01007387 */ /* 0x000fe20000100800 */
[----:B---3--:R-:W-:-:S03]  /*4dc70*/  IMAD.MOV.U32 R20, RZ, RZ, R4 ;  /* 0x000000ffff147224 */ /* 0x008fc600078e0004 */
[----:B------:R-:W-:Y:S01]  /*4dc80*/  STL.64 [R1+0x148], R6 ;  /* 0x0001480601007387 */ /* 0x000fe20000100a00 */
[----:B------:R-:W-:-:S03]  /*4dc90*/  IMAD.MOV.U32 R21, RZ, RZ, R5 ;  /* 0x000000ffff157224 */ /* 0x000fc600078e0005 */
[----:B------:R-:W0:Y:S02]  /*4dca0*/  LDSM.16.M88.4 R4, [R0+UR6+0x6080] ;  /* 0x006080060004783b */ /* 0x000e240008000200 */
[----:B0-----:R-:W-:Y:S02]  /*4dcb0*/  IMAD.MOV.U32 R22, RZ, RZ, R4 ;  /* 0x000000ffff167224 */ /* 0x001fe400078e0004 */
[----:B------:R-:W-:Y:S01]  /*4dcc0*/  STL.64 [R1+0x158], R6 ;  /* 0x0001580601007387 */ /* 0x000fe20000100a00 */
[----:B------:R-:W-:-:S03]  /*4dcd0*/  IMAD.MOV.U32 R23, RZ, RZ, R5 ;  /* 0x000000ffff177224 */ /* 0x000fc600078e0005 */
[----:B------:R-:W0:Y:S04]  /*4dce0*/  LDSM.16.M88.4 R4, [R0+UR6+0x8080] ;  /* 0x008080060004783b */ /* 0x000e280008000200 */
[----:B------:R-:W-:Y:S04]  /*4dcf0*/  STL.64 [R1+0x1c90], R22 ;  /* 0x001c901601007387 */ /* 0x000fe80000100a00 */
[----:B------:R-:W-:Y:S01]  /*4dd00*/  STL.64 [R1+0x1c88], R20 ;  /* 0x001c881401007387 */ /* 0x000fe20000100a00 */
[----:B0-----:R-:W-:-:S03]  /*4dd10*/  IMAD.MOV.U32 R27, RZ, RZ, R4 ;  /* 0x000000ffff1b7224 */ /* 0x001fc600078e0004 */
[----:B------:R-:W-:Y:S01]  /*4dd20*/  STL.64 [R1+0x168], R6 ;  /* 0x0001680601007387 */ /* 0x000fe20000100a00 */
[----:B------:R-:W-:-:S03]  /*4dd30*/  IMAD.MOV.U32 R26, RZ, RZ, R5 ;  /* 0x000000ffff1a7224 */ /* 0x000fc600078e0005 */
[----:B------:R-:W0:Y:S04]  /*4dd40*/  LDSM.16.M88.4 R4, [R0+UR6+0xa080] ;  /* 0x00a080060004783b */ /* 0x000e280008000200 */
[----:B------:R-:W-:Y:S04]  /*4dd50*/  STL.64 [R1+0x1ca0], R26 ;  /* 0x001ca01a01007387 */ /* 0x000fe80000100a00 */
[----:B------:R-:W-:Y:S04]  /*4dd60*/  STL.64 [R1+0x1c98], R24 ;  /* 0x001c981801007387 */ /* 0x000fe80000100a00 */
[----:B0-----:R-:W-:Y:S01]  /*4dd70*/  STL [R1+0x170], R4 ;  /* 0x0001700401007387 */ /* 0x001fe20000100800 */
[----:B------:R-:W-:-:S03]  /*4dd80*/  IMAD.MOV.U32 R2, RZ, RZ, R5 ;  /* 0x000000ffff027224 */ /* 0x000fc600078e0005 */
[----:B------:R-:W-:Y:S01]  /*4dd90*/  STL [R1+0x17c], R7 ;  /* 0x00017c0701007387 */ /* 0x000fe20000100800 */
[----:B------:R-:W-:-:S03]  /*4dda0*/  IMAD.MOV.U32 R29, RZ, RZ, R6 ;  /* 0x000000ffff1d7224 */ /* 0x000fc600078e0006 */
[----:B------:R-:W0:Y:S01]  /*4ddb0*/  LDSM.16.M88.4 R4, [R0+UR6+0xc080] ;  /* 0x00c080060004783b */ /* 0x000e220008000200 */
[----:B------:R-:W-:Y:S02]  /*4ddc0*/  IMAD.MOV.U32 R18, RZ, RZ, R28 ;  /* 0x000000ffff127224 */ /* 0x000fe400078e001c */
[----:B------:R-:W-:-:S05]  /*4ddd0*/  IMAD.MOV.U32 R19, RZ, RZ, R3 ;  /* 0x000000ffff137224 */ /* 0x000fca00078e0003 */
[----:B------:R1:W-:Y:S04]  /*4dde0*/  STL.64 [R1+0x1ca8], R18 ;  /* 0x001ca81201007387 */ /* 0x0003e80000100a00 */
[----:B------:R-:W-:Y:S04]  /*4ddf0*/  STL [R1+0x1bb8], R29 ;  /* 0x001bb81d01007387 */ /* 0x000fe80000100800 */
[----:B0-----:R-:W-:Y:S04]  /*4de00*/  STL.64 [R1+0x180], R4 ;  /* 0x0001800401007387 */ /* 0x001fe80000100a00 */
[----:B------:R-:W2:Y:S04]  /*4de10*/  LDL.LU R22, [R1+0x2f8] ;  /* 0x0002f80001167983 */ /* 0x000ea80000300800 */
[----:B------:R-:W2:Y:S04]  /*4de20*/  LDL.LU R23, [R1+0x2fc] ;  /* 0x0002fc0001177983 */ /* 0x000ea80000300800 */
[----:B--2---:R0:W-:Y:S04]  /*4de30*/  STL.64 [R1+0x1cb0], R22 ;  /* 0x001cb01601007387 */ /* 0x0041e80000100a00 */
[----:B-1----:R-:W2:Y:S04]  /*4de40*/  LDL.LU R18, [R1+0x2e8] ;  /* 0x0002e80001127983 */ /* 0x002ea80000300800 */
[----:B------:R-:W2:Y:S04]  /*4de50*/  LDL.LU R19, [R1+0x2ec] ;  /* 0x0002ec0001137983 */ /* 0x000ea80000300800 */
[----:B--2---:R1:W-:Y:S04]  /*4de60*/  STL.64 [R1+0x1cb8], R18 ;  /* 0x001cb81201007387 */ /* 0x0043e80000100a00 */
[----:B------:R-:W2:Y:S04]  /*4de70*/  LDL.LU R20, [R1+0xf0] ;  /* 0x0000f00001147983 */ /* 0x000ea80000300800 */
[----:B------:R-:W2:Y:S04]  /*4de80*/  LDL.LU R21, [R1+0xf4] ;  /* 0x0000f40001157983 */ /* 0x000ea80000300800 */
[----:B0-----:R-:W3:Y:S04]  /*4de90*/  LDL.LU R22, [R1+0xf8] ;  /* 0x0000f80001167983 */ /* 0x001ee80000300800 */
[----:B------:R-:W3:Y:S01]  /*4dea0*/  LDL.LU R23, [R1+0xfc] ;  /* 0x0000fc0001177983 */ /* 0x000ee20000300800 */
[----:B------:R-:W-:-:S02]  /*4deb0*/  IMAD.MOV.U32 R28, RZ, RZ, R6 ;  /* 0x000000ffff1c7224 */ /* 0x000fc400078e0006 */
[----:B------:R-:W-:Y:S01]  /*4dec0*/  IMAD.MOV.U32 R3, RZ, RZ, R7 ;  /* 0x000000ffff037224 */ /* 0x000fe200078e0007 */
[----:B---3--:R-:W-:Y:S04]  /*4ded0*/  STL.64 [R1+0x1cc8], R22 ;  /* 0x001cc81601007387 */ /* 0x008fe80000100a00 */
[----:B--2---:R0:W-:Y:S04]  /*4dee0*/  STL.64 [R1+0x1cc0], R20 ;  /* 0x001cc01401007387 */ /* 0x0041e80000100a00 */
[----:B-1----:R-:W2:Y:S04]  /*4def0*/  LDL.LU R18, [R1+0x2d8] ;  /* 0x0002d80001127983 */ /* 0x002ea80000300800 */
[----:B------:R-:W2:Y:S04]  /*4df00*/  LDL.LU R19, [R1+0x2dc] ;  /* 0x0002dc0001137983 */ /* 0x000ea80000300800 */
[----:B------:R-:W3:Y:S04]  /*4df10*/  LDL.LU R6, [R1+0x2a8] ;  /* 0x0002a80001067983 */ /* 0x000ee80000300800 */
[----:B------:R-:W3:Y:S04]  /*4df20*/  LDL.LU R7, [R1+0x2ac] ;  /* 0x0002ac0001077983 */ /* 0x000ee80000300800 */
[----:B---3--:R1:W-:Y:S04]  /*4df30*/  STL.64 [R1+0x1cf8], R6 ;  /* 0x001cf80601007387 */ /* 0x0083e80000100a00 */
[----:B--2---:R2:W-:Y:S04]  /*4df40*/  STL.64 [R1+0x1cd0], R18 ;  /* 0x001cd01201007387 */ /* 0x0045e80000100a00 */
[----:B0-----:R-:W3:Y:S04]  /*4df50*/  LDL.LU R20, [R1+0x100] ;  /* 0x0001000001147983 */ /* 0x001ee80000300800 */
[----:B------:R-:W3:Y:S04]  /*4df60*/  LDL.LU R21, [R1+0x104] ;  /* 0x0001040001157983 */ /* 0x000ee80000300800 */
[----:B------:R-:W4:Y:S04]  /*4df70*/  LDL.LU R22, [R1+0x108] ;  /* 0x0001080001167983 */ /* 0x000f280000300800 */
[----:B------:R-:W4:Y:S04]  /*4df80*/  LDL.LU R23, [R1+0x10c] ;  /* 0x00010c0001177983 */ /* 0x000f280000300800 */
[----:B-1----:R-:W2:Y:S04]  /*4df90*/  LDL.LU R6, [R1+0x298] ;  /* 0x0002980001067983 */ /* 0x002ea80000300800 */
[----:B------:R-:W2:Y:S04]  /*4dfa0*/  LDL.LU R7, [R1+0x29c] ;  /* 0x00029c0001077983 */ /* 0x000ea80000300800 */
[----:B--2---:R0:W-:Y:S04]  /*4dfb0*/  STL.64 [R1+0x1d10], R6 ;  /* 0x001d100601007387 */ /* 0x0041e80000100a00 */
[----:B----4-:R-:W-:Y:S04]  /*4dfc0*/  STL.64 [R1+0x1ce0], R22 ;  /* 0x001ce01601007387 */ /* 0x010fe80000100a00 */
[----:B---3--:R-:W-:Y:S04]  /*4dfd0*/  STL.64 [R1+0x1cd8], R20 ;  /* 0x001cd81401007387 */ /* 0x008fe80000100a00 */
[----:B------:R-:W2:Y:S04]  /*4dfe0*/  LDL.LU R18, [R1+0x2c8] ;  /* 0x0002c80001127983 */ /* 0x000ea80000300800 */
[----:B------:R-:W2:Y:S04]  /*4dff0*/  LDL.LU R19, [R1+0x2cc] ;  /* 0x0002cc0001137983 */ /* 0x000ea80000300800 */
[----:B0-----:R-:W3:Y:S04]  /*4e000*/  LDL.LU R6, [R1+0x288] ;  /* 0x0002880001067983 */ /* 0x001ee80000300800 */
[----:B------:R-:W3:Y:S04]  /*4e010*/  LDL.LU R7, [R1+0x28c] ;  /* 0x00028c0001077983 */ /* 0x000ee80000300800 */
[----:B--2---:R0:W-:Y:S04]  /*4e020*/  STL.64 [R1+0x1cf0], R18 ;  /* 0x001cf01201007387 */ /* 0x0041e80000100a00 */
[----:B------:R-:W2:Y:S04]  /*4e030*/  LDL.LU R16, [R1+0x20] ;  /* 0x0000200001107983 */ /* 0x000ea80000300800 */
[----:B------:R-:W2:Y:S04]  /*4e040*/  LDL.LU R17, [R1+0x24] ;  /* 0x0000240001117983 */ /* 0x000ea80000300800 */
[----:B0-----:R-:W4:Y:S04]  /*4e050*/  LDL.LU R18, [R1+0x28] ;  /* 0x0000280001127983 */ /* 0x001f280000300800 */
[----:B------:R-:W4:Y:S04]  /*4e060*/  LDL.LU R19, [R1+0x2c] ;  /* 0x00002c0001137983 */ /* 0x000f280000300800 */
[----:B----4-:R-:W-:Y:S04]  /*4e070*/  STL.64 [R1+0x1d08], R18 ;  /* 0x001d081201007387 */ /* 0x010fe80000100a00 */
[----:B--2---:R0:W-:Y:S04]  /*4e080*/  STL.64 [R1+0x1d00], R16 ;  /* 0x001d001001007387 */ /* 0x0041e80000100a00 */
[----:B0-----:R-:W2:Y:S04]  /*4e090*/  LDL.LU R16, [R1+0x30] ;  /* 0x0000300001107983 */ /* 0x001ea80000300800 */
[----:B------:R-:W2:Y:S04]  /*4e0a0*/  LDL.LU R17, [R1+0x34] ;  /* 0x0000340001117983 */ /* 0x000ea80000300800 */
[----:B------:R-:W4:Y:S04]  /*4e0b0*/  LDL.LU R18, [R1+0x38] ;  /* 0x0000380001127983 */ /* 0x000f280000300800 */
[----:B------:R-:W4:Y:S01]  /*4e0c0*/  LDL.LU R19, [R1+0x3c] ;  /* 0x00003c0001137983 */ /* 0x000f220000300800 */
[----:B------:R-:W-:-:S02]  /*4e0d0*/  IMAD.MOV.U32 R11, RZ, RZ, R12 ;  /* 0x000000ffff0b7224 */ /* 0x000fc400078e000c */
[----:B------:R-:W-:Y:S01]  /*4e0e0*/  IMAD.MOV.U32 R10, RZ, RZ, R13 ;  /* 0x000000ffff0a7224 */ /* 0x000fe200078e000d */
[----:B----4-:R-:W-:Y:S04]  /*4e0f0*/  STL.64 [R1+0x1d20], R18 ;  /* 0x001d201201007387 */ /* 0x010fe80000100a00 */
[----:B--2---:R0:W-:Y:S04]  /*4e100*/  STL.64 [R1+0x1d18], R16 ;  /* 0x001d181001007387 */ /* 0x0041e80000100a00 */
[----:B0-----:R-:W3:Y:S04]  /*4e110*/  LDL.LU R16, [R1+0xe0] ;  /* 0x0000e00001107983 */ /* 0x001ee80000300800 */
[----:B------:R-:W3:Y:S04]  /*4e120*/  LDL.LU R17, [R1+0xe4] ;  /* 0x0000e40001117983 */ /* 0x000ee80000300800 */
[----:B------:R-:W3:Y:S04]  /*4e130*/  LDL.LU R18, [R1+0xe8] ;  /* 0x0000e80001127983 */ /* 0x000ee80000300800 */
[----:B------:R-:W3:Y:S04]  /*4e140*/  LDL.LU R19, [R1+0xec] ;  /* 0x0000ec0001137983 */ /* 0x000ee80000300800 */
[----:B------:R-:W2:Y:S04]  /*4e150*/  LDL.LU R20, [R1+0x110] ;  /* 0x0001100001147983 */ /* 0x000ea80000300800 */
[----:B------:R-:W2:Y:S04]  /*4e160*/  LDL.LU R21, [R1+0x114] ;  /* 0x0001140001157983 */ /* 0x000ea80000300800 */
[----:B------:R-:W2:Y:S04]  /*4e170*/  LDL.LU R22, [R1+0x118] ;  /* 0x0001180001167983 */ /* 0x000ea80000300800 */
[----:B------:R-:W2:Y:S04]  /*4e180*/  LDL.LU R23, [R1+0x11c] ;  /* 0x00011c0001177983 */ /* 0x000ea80000300800 */
[----:B------:R-:W4:Y:S04]  /*4e190*/  LDL.LU R24, [R1+0x10] ;  /* 0x0000100001187983 */ /* 0x000f280000300800 */
[----:B------:R-:W4:Y:S04]  /*4e1a0*/  LDL.LU R25, [R1+0x14] ;  /* 0x0000140001197983 */ /* 0x000f280000300800 */
[----:B------:R-:W4:Y:S04]  /*4e1b0*/  LDL.LU R26, [R1+0x18] ;  /* 0x00001800011a7983 */ /* 0x000f280000300800 */
[----:B------:R-:W4:Y:S04]  /*4e1c0*/  LDL.LU R27, [R1+0x1c] ;  /* 0x00001c00011b7983 */ /* 0x000f280000300800 */
[----:B------:R-:W-:Y:S04]  /*4e1d0*/  STL [R1+0x1b10], R3 ;  /* 0x001b100301007387 */ /* 0x000fe80000100800 */
[----:B------:R-:W-:Y:S04]  /*4e1e0*/  STL [R1+0x1b0c], R28 ;  /* 0x001b0c1c01007387 */ /* 0x000fe80000100800 */
[----:B------:R-:W-:Y:S04]  /*4e1f0*/  STL.64 [R1+0x198], R14 ;  /* 0x0001980e01007387 */ /* 0x000fe80000100a00 */
[----:B------:R-:W0:Y:S02]  /*4e200*/  LDSM.16.M88.4 R12, [R0+UR6+0x10080] ;  /* 0x01008006000c783b */ /* 0x000e240008000200 */
[----:B0-----:R-:W-:-:S02]  /*4e210*/  IMAD.MOV.U32 R3, RZ, RZ, R14 ;  /* 0x000000ffff037224 */ /* 0x001fc400078e000e */
[----:B------:R-:W-:Y:S01]  /*4e220*/  STL.64 [R1+0x1a0], R12 ;  /* 0x0001a00c01007387 */ /* 0x000fe20000100a00 */
[----:B------:R-:W-:-:S03]  /*4e230*/  IMAD.MOV.U32 R28, RZ, RZ, R15 ;  /* 0x000000ffff1c7224 */ /* 0x000fc600078e000f */
[----:B------:R-:W0:Y:S04]  /*4e240*/  LDSM.16.M88.4 R12, [R0+UR6+0x12080] ;  /* 0x01208006000c783b */ /* 0x000e280008000200 */
[----:B------:R-:W-:Y:S04]  /*4e250*/  STL [R1+0x1bc0], R28 ;  /* 0x001bc01c01007387 */ /* 0x000fe80000100800 */
[----:B------:R-:W-:Y:S04]  /*4e260*/  STL [R1+0x1bbc], R3 ;  /* 0x001bbc0301007387 */ /* 0x000fe80000100800 */
[----:B0-----:R-:W-:Y:S04]  /*4e270*/  STL.64 [R1+0x1b0], R12 ;  /* 0x0001b00c01007387 */ /* 0x001fe80000100a00 */
[----:B------:R-:W-:Y:S04]  /*4e280*/  STL.64 [R1+0x1b8], R14 ;  /* 0x0001b80e01007387 */ /* 0x000fe80000100a00 */
[----:B------:R-:W0:Y:S04]  /*4e290*/  LDSM.16.M88.4 R12, [R0+UR6+0x14080] ;  /* 0x01408006000c783b */ /* 0x000e280008000200 */
[----:B0-----:R-:W-:Y:S04]  /*4e2a0*/  STL.64 [R1+0x1c0], R12 ;  /* 0x0001c00c01007387 */ /* 0x001fe80000100a00 */
[----:B------:R0:W-:Y:S04]  /*4e2b0*/  STL.64 [R1+0x1c8], R14 ;  /* 0x0001c80e01007387 */ /* 0x0001e80000100a00 */
[----:B0-----:R-:W3:Y:S04]  /*4e2c0*/  LDL.LU.64 R14, [R1+0x1d30] ;  /* 0x001d3000010e7983 */ /* 0x001ee80000300a00 */
[----:B------:R-:W3:Y:S02]  /*4e2d0*/  LDL.LU.64 R12, [R1+0x1d28] ;  /* 0x001d2800010c7983 */ /* 0x000ee40000300a00 */
[----:B---3--:R-:W-:Y:S02]  /*4e2e0*/  HMMA.16816.F32 R4, R12, R6, R16 ;  /* 0x000000060c04723c */ /* 0x008fe40000001810 */
[----:B------:R-:W3:Y:S04]  /*4e2f0*/  LDL.LU.64 R18, [R1+0x1d20] ;  /* 0x001d200001127983 */ /* 0x000ee80000300a00 */
[----:B------:R-:W3:-:S15]  /*4e300*/  LDL.LU.64 R16, [R1+0x1d18] ;  /* 0x001d180001107983 */ /* 0x000ede0000300a00 */
[----:B------:R-:W-:-:S02]  /*4e310*/  NOP ;  /* 0x0000000000007918 */ /* 0x000fc40000000000 */
[----:B------:R-:W-:Y:S04]  /*4e320*/  STL.64 [R1+0x90], R4 ;  /* 0x0000900401007387 */ /* 0x000fe80000100a00 */
[----:B------:R0:W-:Y:S04]  /*4e330*/  STL.64 [R1+0x98], R6 ;  /* 0x0000980601007387 */ /* 0x0001e80000100a00 */
[----:B0-----:R-:W3:Y:S02]  /*4e340*/  LDL.LU.64 R6, [R1+0x1d10] ;  /* 0x001d100001067983 */ /* 0x001ee40000300a00 */
        /* <DEDUP_REMOVED lines=8> */
[----:B------:R-:W2:-:S15]  /*4e3d0*/  LDL.LU.64 R18, [R1+0x1cf0] ;  /* 0x001cf00001127983 */ /* 0x000e9e0000300a00 */
[----:B------:R-:W-:-:S06]  /*4e3e0*/  NOP ;  /* 0x0000000000007918 */ /* 0x000fcc0000000000 */
        /* <DEDUP_REMOVED lines=17> */
[----:B0-----:R-:W3:Y:S01]  /*4e500*/  LDL.LU R7, [R1+0x1ce8] ;  /* 0x001ce80001077983 */ /* 0x001ee20000300800 */
[C---:B--2---:R-:W-:Y:S03]  /*4e510*/  HMMA.16816.F32 R16, R12.reuse, R18, R20 ;  /* 0x000000120c10723c */ /* 0x044fe60000001814 */
[----:B---3--:R-:W0:Y:S04]  /*4e520*/  LDSM.16.MT88.4 R4, [R7+0x20a00] ;  /* 0x020a00000704783b */ /* 0x008e280000004200 */
[----:B0-----:R-:W-:Y:S04]  /*4e530*/  STL.64 [R1+0x1b20], R6 ;  /* 0x001b200601007387 */ /* 0x001fe80000100a00 */
[----:B------:R0:W-:Y:S04]  /*4e540*/  STL.64 [R1+0x1b18], R4 ;  /* 0x001b180401007387 */ /* 0x0001e80000100a00 */
[----:B0-----:R-:W2:Y:S04]  /*4e550*/  LDL.LU R4, [R1] ;  /* 0x0000000001047983 */ /* 0x001ea80000300800 */
[----:B------:R-:W2:Y:S04]  /*4e560*/  LDL.LU R5, [R1+0x4] ;  /* 0x0000040001057983 */ /* 0x000ea80000300800 */
[----:B------:R-:W2:Y:S04]  /*4e570*/  LDL.LU R6, [R1+0x8] ;  /* 0x0000080001067983 */ /* 0x000ea80000300800 */
[----:B------:R-:W2:Y:S04]  /*4e580*/  LDL.LU R7, [R1+0xc] ;  /* 0x00000c0001077983 */ /* 0x000ea80000300800 */
[----:B------:R-:W3:Y:S04]  /*4e590*/  LDL.LU.64 R22, [R1+0x1ce0] ;  /* 0x001ce00001167983 */ /* 0x000ee80000300a00 */
[----:B------:R-:W3:Y:S04]  /*4e5a0*/  LDL.LU.64 R20, [R1+0x1cd8] ;  /* 0x001cd80001147983 */ /* 0x000ee80000300a00 */
        /* <DEDUP_REMOVED lines=11> */
[----:B------:R-:W4:-:S15]  /*4e660*/  LDL.LU.64 R22, [R1+0x1cb0] ;  /* 0x001cb00001167983 */ /* 0x000f1e0000300a00 */
[----:B------:R-:W-:-:S06]  /*4e670*/  NOP ;  /* 0x0000000000007918 */ /* 0x000fcc0000000000 */
[----:B------:R-:W-:Y:S04]  /*4e680*/  STL.64 [R1+0x100], R16 ;  /* 0x0001001001007387 */ /* 0x000fe80000100a00 */
[----:B------:R0:W-:Y:S04]  /*4e690*/  STL.64 [R1+0x108], R18 ;  /* 0x0001081201007387 */ /* 0x0001e80000100a00 */
[----:B0-----:R-:W2:Y:S01]  /*4e6a0*/  LDL.LU.64 R18, [R1+0x1ca8] ;  /* 0x001ca80001127983 */ /* 0x001ea20000300a00 */
[C---:B----4-:R-:W-:Y:S03]  /*4e6b0*/  HMMA.16816.F32 R20, R12.reuse, R22, R24 ;  /* 0x000000160c14723c */ /* 0x050fe60000001818 */
[----:B------:R-:W3:Y:S04]  /*4e6c0*/  LDL.LU.64 R26, [R1+0x1ca0] ;  /* 0x001ca000011a7983 */ /* 0x000ee80000300a00 */
[----:B------:R-:W4:Y:S01]  /*4e6d0*/  LDL.LU.64 R24, [R1+0x1c98] ;  /* 0x001c980001187983 */ /* 0x000f220000300a00 */
[----:B--2---:R-:W-:-:S15]  /*4e6e0*/  HMMA.16816.F32 R16, R12, R18, R4 ;  /* 0x000000120c10723c */ /* 0x004fde0000001804 */
[----:B------:R-:W-:Y:S04]  /*4e6f0*/  STL.64 [R1+0xf0], R20 ;  /* 0x0000f01401007387 */ /* 0x000fe80000100a00 */
[----:B------:R0:W-:Y:S01]  /*4e700*/  STL.64 [R1+0xf8], R22 ;  /* 0x0000f81601007387 */ /* 0x0001e20000100a00 */
[----:B------:R-:W-:Y:S02]  /*4e710*/  IMAD.MOV.U32 R4, RZ, RZ, R11 ;  /* 0x000000ffff047224 */ /* 0x000fe400078e000b */
[----:B------:R-:W-:Y:S01]  /*4e720*/  IMAD.MOV.U32 R5, RZ, RZ, R10 ;  /* 0x000000ffff057224 */ /* 0x000fe200078e000a */
[----:B0-----:R-:W2:Y:S04]  /*4e730*/  LDL.LU.64 R22, [R1+0x1c90] ;  /* 0x001c900001167983 */ /* 0x001ea80000300a00 */
[----:B------:R-:W3:Y:S01]  /*4e740*/  LDL.LU.64 R20, [R1+0x1c88] ;  /* 0x001c880001147983 */ /* 0x000ee20000300a00 */
[----:B------:R-:W-:-:S02]  /*4e750*/  IMAD.MOV.U32 R6, RZ, RZ, R18 ;  /* 0x000000ffff067224 */ /* 0x000fc400078e0012 */
[----:B------:R-:W-:Y:S01]  /*4e760*/  IMAD.MOV.U32 R7, RZ, RZ, R19 ;  /* 0x000000ffff077224 */ /* 0x000fe200078e0013 */
[----:B------:R0:W-:Y:S04]  /*4e770*/  STL.64 [R1+0xa0], R16 ;  /* 0x0000a01001007387 */ /* 0x0001e80000100a00 */
[----:B------:R-:W4:Y:S04]  /*4e780*/  LDL.LU.64 R18, [R1+0x1c80] ;  /* 0x001c800001127983 */ /* 0x000f280000300a00 */
[----:B0-----:R-:W2:Y:S04]  /*4e790*/  LDL.LU.64 R16, [R1+0x1c78] ;  /* 0x001c780001107983 */ /* 0x001ea80000300a00 */
[----:B------:R-:W-:Y:S04]  /*4e7a0*/  STL.64 [R1+0x1bc8], R6 ;  /* 0x001bc80601007387 */ /* 0x000fe80000100a00 */
[----:B------:R-:W3:Y:S04]  /*4e7b0*/  LDL.LU R10, [R1+0x318] ;  /* 0x00031800010a7983 */ /* 0x000ee80000300800 */
[----:B------:R-:W3:Y:S04]  /*4e7c0*/  LDL.LU R11, [R1+0x31c] ;  /* 0x00031c00010b7983 */ /* 0x000ee80000300800 */
[----:B------:R0:W-:Y:S04]  /*4e7d0*/  STL.64 [R1+0x1bd0], R4 ;  /* 0x001bd00401007387 */ /* 0x0001e80000100a00 */
[----:B0-----:R-:W4:Y:S04]  /*4e7e0*/  LDL.LU R4, [R1+0x80] ;  /* 0x0000800001047983 */ /* 0x001f280000300800 */
[----:B------:R-:W4:Y:S04]  /*4e7f0*/  LDL.LU R5, [R1+0x84] ;  /* 0x0000840001057983 */ /* 0x000f280000300800 */
[----:B------:R-:W3:Y:S01]  /*4e800*/  LDL.LU R6, [R1+0x88] ;  /* 0x0000880001067983 */ /* 0x000ee20000300800 */
[----:B--2---:R-:W-:-:S03]  /*4e810*/  IMAD.MOV.U32 R7, RZ, RZ, R16 ;  /* 0x000000ffff077224 */ /* 0x004fc600078e0010 */
[----:B------:R-:W2:Y:S04]  /*4e820*/  LDL.LU R16, [R1+0x1c74] ;  /* 0x001c740001107983 */ /* 0x000ea80000300800 */
[----:B---3--:R-:W-:Y:S04]  /*4e830*/  STL.64 [R1+0x1be0], R6 ;  /* 0x001be00601007387 */ /* 0x008fe80000100a00 */
[----:B----4-:R0:W-:Y:S04]  /*4e840*/  STL.64 [R1+0x1bd8], R4 ;  /* 0x001bd80401007387 */ /* 0x0101e80000100a00 */
[----:B0-----:R-:W3:Y:S01]  /*4e850*/  LDL.LU R4, [R1+0x70] ;  /* 0x0000700001047983 */ /* 0x001ee20000300800 */
[----:B------:R-:W-:-:S02]  /*4e860*/  IMAD.MOV.U32 R6, RZ, RZ, R18 ;  /* 0x000000ffff067224 */ /* 0x000fc400078e0012 */
[----:B------:R-:W-:Y:S02]  /*4e870*/  IMAD.MOV.U32 R7, RZ, RZ, R17 ;  /* 0x000000ffff077224 */ /* 0x000fe400078e0011 */
[----:B------:R-:W-:Y:S02]  /*4e880*/  IMAD.MOV.U32 R5, RZ, RZ, R19 ;  /* 0x000000ffff057224 */ /* 0x000fe400078e0013 */
[----:B------:R-:W4:Y:S04]  /*4e890*/  LDL.LU R19, [R1+0x1c70] ;  /* 0x001c700001137983 */ /* 0x000f280000300800 */
[----:B------:R-:W4:Y:S04]  /*4e8a0*/  LDL.LU R18, [R1+0x1c6c] ;  /* 0x001c6c0001127983 */ /* 0x000f280000300800 */
[----:B------:R-:W4:Y:S04]  /*4e8b0*/  LDL.LU R17, [R1+0x1c68] ;  /* 0x001c680001117983 */ /* 0x000f280000300800 */
[----:B------:R-:W-:Y:S04]  /*4e8c0*/  STL.64 [R1+0x1bf0], R6 ;  /* 0x001bf00601007387 */ /* 0x000fe80000100a00 */
[----:B---3--:R0:W-:Y:S04]  /*4e8d0*/  STL.64 [R1+0x1be8], R4 ;  /* 0x001be80401007387 */ /* 0x0081e80000100a00 */
[----:B0-----:R-:W3:Y:S04]  /*4e8e0*/  LDL.LU R4, [R1+0x60] ;  /* 0x0000600001047983 */ /* 0x001ee80000300800 */
[----:B------:R-:W3:Y:S04]  /*4e8f0*/  LDL.LU R5, [R1+0x64] ;  /* 0x0000640001057983 */ /* 0x000ee80000300800 */
[----:B------:R-:W4:Y:S01]  /*4e900*/  LDL.LU R6, [R1+0x68] ;  /* 0x0000680001067983 */ /* 0x000f220000300800 */
[----:B--2---:R-:W-:-:S03]  /*4e910*/  IMAD.MOV.U32 R7, RZ, RZ, R16 ;  /* 0x000000ffff077224 */ /* 0x004fc600078e0010 */
[----:B------:R-:W2:Y:S04]  /*4e920*/  LDL.LU R16, [R1+0x1c64] ;  /* 0x001c640001107983 */ /* 0x000ea80000300800 */
[----:B----4-:R-:W-:Y:S04]  /*4e930*/  STL.64 [R1+0x1c00], R6 ;  /* 0x001c000601007387 */ /* 0x010fe80000100a00 */
[----:B---3--:R0:W-:Y:S02]  /*4e940*/  STL.64 [R1+0x1bf8], R4 ;  /* 0x001bf80401007387 */ /* 0x0081e40000100a00 */
[----:B0-----:R-:W-:-:S02]  /*4e950*/  IMAD.MOV.U32 R4, RZ, RZ, R17 ;  /* 0x000000ffff047224 */ /* 0x001fc400078e0011 */
[----:B------:R-:W-:Y:S01]  /*4e960*/  IMAD.MOV.U32 R5, RZ, RZ, R18 ;  /* 0x000000ffff057224 */ /* 0x000fe200078e0012 */
[----:B------:R-:W2:Y:S04]  /*4e970*/  LDL.LU R17, [R1+0x1c60] ;  /* 0x001c600001117983 */ /* 0x000ea80000300800 */
[----:B------:R-:W2:Y:S01]  /*4e980*/  LDL.LU R18, [R1+0x1c5c] ;  /* 0x001c5c0001127983 */ /* 0x000ea20000300800 */
[----:B------:R-:W-:-:S03]  /*4e990*/  IMAD.MOV.U32 R6, RZ, RZ, R19 ;  /* 0x000000ffff067224 */ /* 0x000fc600078e0013 */
[----:B------:R-:W2:Y:S04]  /*4e9a0*/  LDL.LU R19, [R1+0x1c58] ;  /* 0x001c580001137983 */ /* 0x000ea80000300800 */
[----:B------:R-:W3:Y:S01]  /*4e9b0*/  LDL.LU R7, [R1+0x5c] ;  /* 0x00005c0001077983 */ /* 0x000ee20000300800 */
[----:B--2---:R-:W-:Y:S03]  /*4e9c0*/  HMMA.16816.F32 R16, R12, R10, R16 ;  /* 0x0000000a0c10723c */ /* 0x004fe60000001810 */
[----:B---3--:R-:W-:Y:S04]  /*4e9d0*/  STL.64 [R1+0x1c10], R6 ;  /* 0x001c100601007387 */ /* 0x008fe80000100a00 */
[----:B------:R0:W-:Y:S01]  /*4e9e0*/  STL.64 [R1+0x1c08], R4 ;  /* 0x001c080401007387 */ /* 0x0001e20000100a00 */
[----:B------:R-:W-:-:S02]  /*4e9f0*/  IMAD.MOV.U32 R12, RZ, RZ, R22 ;  /* 0x000000ffff0c7224 */ /* 0x000fc400078e0016 */
[----:B0-----:R-:W-:Y:S02]  /*4ea00*/  IMAD.MOV.U32 R4, RZ, RZ, R20 ;  /* 0x000000ffff047224 */ /* 0x001fe400078e0014 */
[----:B------:R-:W-:Y:S01]  /*4ea10*/  IMAD.MOV.U32 R5, RZ, RZ, R21 ;  /* 0x000000ffff057224 */ /* 0x000fe200078e0015 */
[----:B------:R-:W2:Y:S04]  /*4ea20*/  LDL.LU R20, [R1+0x1c54] ;  /* 0x001c540001147983 */ /* 0x000ea80000300800 */
[----:B------:R-:W2:Y:S04]  /*4ea30*/  LDL.LU R21, [R1+0x1c50] ;  /* 0x001c500001157983 */ /* 0x000ea80000300800 */
[----:B------:R0:W-:Y:S04]  /*4ea40*/  STL.64 [R1+0x1c20], R4 ;  /* 0x001c200401007387 */ /* 0x0001e80000100a00 */
[----:B------:R-:W2:Y:S01]  /*4ea50*/  LDL.LU.64 R10, [R1+0x1c48] ;  /* 0x001c4800010a7983 */ /* 0x000ea20000300a00 */
[----:B------:R-:W-:-:S02]  /*4ea60*/  IMAD.MOV.U32 R13, RZ, RZ, R23 ;  /* 0x000000ffff0d7224 */ /* 0x000fc400078e0017 */
[----:B0-----:R-:W-:Y:S02]  /*4ea70*/  IMAD.MOV.U32 R4, RZ, RZ, R9 ;  /* 0x000000ffff047224 */ /* 0x001fe400078e0009 */
[----:B------:R-:W-:Y:S02]  /*4ea80*/  IMAD.MOV.U32 R5, RZ, RZ, R8 ;  /* 0x000000ffff057224 */ /* 0x000fe400078e0008 */
[----:B------:R-:W2:Y:S04]  /*4ea90*/  LDL.LU.64 R8, [R1+0x1c40] ;  /* 0x001c400001087983 */ /* 0x000ea80000300a00 */
[----:B------:R-:W2:Y:S04]  /*4eaa0*/  LDL.LU R22, [R1+0x1c3c] ;  /* 0x001c3c0001167983 */ /* 0x000ea80000300800 */
[----:B------:R0:W-:Y:S04]  /*4eab0*/  STL.64 [R1+0x30], R16 ;  /* 0x0000301001007387 */ /* 0x0001e80000100a00 */
[----:B------:R-:W-:Y:S04]  /*4eac0*/  STL.64 [R1+0x38], R18 ;  /* 0x0000381201007387 */ /* 0x000fe80000100a00 */
[----:B------:R-:W2:Y:S04]  /*4ead0*/  LDL.LU R23, [R1+0x1c38] ;  /* 0x001c380001177983 */ /* 0x000ea80000300800 */
[----:B------:R1:W-:Y:S01]  /*4eae0*/  STL.64 [R1+0x1c18], R12 ;  /* 0x001c180c01007387 */ /* 0x0003e20000100a00 */
[----:B0-----:R-:W-:-:S03]  /*4eaf0*/  IMAD.MOV.U32 R16, RZ, RZ, R27 ;  /* 0x000000ffff107224 */ /* 0x001fc600078e001b */
[----:B-1----:R-:W3:Y:S04]  /*4eb00*/  LDL.LU R12, [R1+0x40] ;  /* 0x00004000010c7983 */ /* 0x002ee80000300800 */
[----:B------:R-:W3:Y:S04]  /*4eb10*/  LDL.LU R13, [R1+0x44] ;  /* 0x00004400010d7983 */ /* 0x000ee80000300800 */
[----:B------:R-:W3:Y:S04]  /*4eb20*/  LDL.LU R14, [R1+0x48] ;  /* 0x00004800010e7983 */ /* 0x000ee80000300800 */
[----:B------:R-:W3:Y:S01]  /*4eb30*/  LDL.LU R15, [R1+0x4c] ;  /* 0x00004c00010f7983 */ /* 0x000ee20000300800 */
[----:B------:R-:W-:-:S03]  /*4eb40*/  IMAD.MOV.U32 R17, RZ, RZ, R26 ;  /* 0x000000ffff117224 */ /* 0x000fc600078e001a */
[----:B------:R-:W4:Y:S01]  /*4eb50*/  LDL.LU.64 R26, [R1+0x1c30] ;  /* 0x001c3000011a7983 */ /* 0x000f220000300a00 */
[----:B--2---:R-:W-:Y:S03]  /*4eb60*/  HMMA.16816.F32 R20, R8, R24, R20 ;  /* 0x000000180814723c */ /* 0x004fe60000001814 */
[----:B------:R-:W4:-:S15]  /*4eb70*/  LDL.LU.64 R24, [R1+0x1c28] ;  /* 0x001c280001187983 */ /* 0x000f1e0000300a00 */
[----:B------:R-:W-:-:S05]  /*4eb80*/  NOP ;  /* 0x0000000000007918 */ /* 0x000fca0000000000 */
[----:B------:R0:W-:Y:S04]  /*4eb90*/  STL.64 [R1+0x20], R20 ;  /* 0x0000201401007387 */ /* 0x0001e80000100a00 */
[----:B------:R-:W-:Y:S04]  /*4eba0*/  STL.64 [R1+0x28], R22 ;  /* 0x0000281601007387 */ /* 0x000fe80000100a00 */
[----:B0-----:R-:W2:Y:S01]  /*4ebb0*/  LDL.LU R20, [R1+0x170] ;  /* 0x0001700001147983 */ /* 0x001ea20000300800 */
[----:B----4-:R-:W-:Y:S03]  /*4ebc0*/  HMMA.16816.F32 R24, R8, R4, R24 ;  /* 0x000000040818723c */ /* 0x010fe60000001818 */
[----:B------:R-:W3:-:S15]  /*4ebd0*/  LDL.LU.64 R4, [R1+0x1c20] ;  /* 0x001c200001047983 */ /* 0x000ede0000300a00 */
[----:B------:R-:W-:-:S06]  /*4ebe0*/  NOP ;  /* 0x0000000000007918 */ /* 0x000fcc0000000000 */
[----:B------:R-:W-:Y:S02]  /*4ebf0*/  IMAD.MOV.U32 R3, RZ, RZ, R24 ;  /* 0x000000ffff037224 */ /* 0x000fe400078e0018 */
[----:B------:R-:W-:Y:S01]  /*4ec00*/  IMAD.MOV.U32 R29, RZ, RZ, R25 ;  /* 0x000000ffff1d7224 */ /* 0x000fe200078e0019 */
[----:B------:R-:W4:Y:S04]  /*4ec10*/  LDL.LU R24, [R1+0x180] ;  /* 0x0001800001187983 */ /* 0x000f280000300800 */
[----:B------:R-:W4:Y:S01]  /*4ec20*/  LDL.LU R25, [R1+0x184] ;  /* 0x0001840001197983 */ /* 0x000f220000300800 */
[----:B---3--:R-:W-:Y:S03]  /*4ec30*/  HMMA.16816.F32 R4, R8, R4, R12 ;  /* 0x000000040804723c */ /* 0x008fe6000000180c */
[----:B------:R-:W3:-:S15]  /*4ec40*/  LDL.LU.64 R12, [R1+0x1c18] ;  /* 0x001c1800010c7983 */ /* 0x000ede0000300a00 */
[----:B------:R-:W-:-:S05]  /*4ec50*/  NOP ;  /* 0x0000000000007918 */ /* 0x000fca0000000000 */
[----:B------:R-:W-:Y:S04]  /*4ec60*/  STL.64 [R1], R4 ;  /* 0x0000000401007387 */ /* 0x000fe80000100a00 */
[----:B------:R0:W-:Y:S01]  /*4ec70*/  STL [R1+0x8], R6 ;  /* 0x0000080601007387 */ /* 0x0001e20000100800 */
[----:B------:R-:W-:-:S03]  /*4ec80*/  IMAD.MOV.U32 R28, RZ, RZ, R7 ;  /* 0x000000ffff1c7224 */ /* 0x000fc600078e0007 */
        /* <DEDUP_REMOVED lines=8> */
[----:B0-----:R-:W4:Y:S04]  /*4ed10*/  LDL.LU R12, [R1+0x1a0] ;  /* 0x0001a000010c7983 */ /* 0x001f280000300800 */
[----:B------:R-:W4:Y:S01]  /*4ed20*/  LDL.LU R13, [R1+0x1a4] ;  /* 0x0001a400010d7983 */ /* 0x000f220000300800 */
[----:B---3--:R-:W-:Y:S03]  /*4ed30*/  HMMA.16816.F32 R16, R8, R16, R4 ;  /* 0x000000100810723c */ /* 0x008fe60000001804 */
[----:B------:R-:W2:Y:S04]  /*4ed40*/  LDL.LU.64 R6, [R1+0x1bf0] ;  /* 0x001bf00001067983 */ /* 0x000ea80000300a00 */
[----:B------:R-:W2:Y:S01]  /*4ed50*/  LDL.LU.64 R4, [R1+0x1be8] ;  /* 0x001be80001047983 */ /* 0x000ea20000300a00 */
[----:B------:R-:W-:-:S15]  /*4ed60*/  IMAD.MOV.U32 R21, RZ, RZ, R2 ;  /* 0x000000ffff157224 */ /* 0x000fde00078e0002 */
[----:B------:R-:W-:Y:S04]  /*4ed70*/  STL [R1+0x1abc], R18 ;  /* 0x001abc1201007387 */ /* 0x000fe80000100800 */
[----:B------:R-:W-:Y:S01]  /*4ed80*/  STL [R1+0x1ab8], R19 ;  /* 0x001ab81301007387 */ /* 0x000fe20000100800 */
[----:B--2---:R-:W-:Y:S03]  /*4ed90*/  HMMA.16816.F32 R20, R8, R20, R4 ;  /* 0x000000140814723c */ /* 0x004fe60000001804 */
[----:B------:R-:W4:Y:S04]  /*4eda0*/  LDL.LU.64 R6, [R1+0x1be0] ;  /* 0x001be00001067983 */ /* 0x000f280000300a00 */
[----:B------:R-:W4:Y:S01]  /*4edb0*/  LDL.LU.64 R4, [R1+0x1bd8] ;  /* 0x001bd80001047983 */ /* 0x000f220000300a00 */
[----:B------:R-:W-:-:S02]  /*4edc0*/  IMAD.MOV.U32 R2, RZ, RZ, R26 ;  /* 0x000000ffff027224 */ /* 0x000fc400078e001a */
[----:B------:R-:W-:-:S13]  /*4edd0*/  IMAD.MOV.U32 R0, RZ, RZ, R27 ;  /* 0x000000ffff007224 */ /* 0x000fda00078e001b */
[----:B------:R-:W-:Y:S04]  /*4ede0*/  STL.64 [R1+0x1ab0], R22 ;  /* 0x001ab01601007387 */ /* 0x000fe80000100a00 */
[----:B------:R0:W-:Y:S04]  /*4edf0*/  STL.64 [R1+0x1aa8], R20 ;  /* 0x001aa81401007387 */ /* 0x0001e80000100a00 */
[----:B0-----:R-:W2:Y:S04]  /*4ee00*/  LDL.LU R20, [R1+0x90] ;  /* 0x0000900001147983 */ /* 0x001ea80000300800 */
[----:B------:R-:W2:Y:S04]  /*4ee10*/  LDL.LU R21, [R1+0x94] ;  /* 0x0000940001157983 */ /* 0x000ea80000300800 */
[----:B------:R-:W2:Y:S04]  /*4ee20*/  LDL.LU R22, [R1+0x98] ;  /* 0x0000980001167983 */ /* 0x000ea80000300800 */
[----:B------:R-:W2:Y:S01]  /*4ee30*/  LDL.LU R23, [R1+0x9c] ;  /* 0x00009c0001177983 */ /* 0x000ea20000300800 */
[----:B----4-:R-:W-:Y:S03]  /*4ee40*/  HMMA.16816.F32 R24, R8, R24, R4 ;  /* 0x000000180818723c */ /* 0x010fe60000001804 */
[----:B------:R-:W2:-:S15]  /*4ee50*/  LDL.LU.64 R4, [R1+0x1bd0] ;  /* 0x001bd00001047983 */ /* 0x000e9e0000300a00 */
[----:B------:R-:W-:-:S05]  /*4ee60*/  NOP ;  /* 0x0000000000007918 */ /* 0x000fca0000000000 */
[----:B------:R-:W-:Y:S04]  /*4ee70*/  STL.64 [R1+0x1aa0], R26 ;  /* 0x001aa01a01007387 */ /* 0x000fe80000100a00 */
[----:B------:R-:W-:Y:S01]  /*4ee80*/  STL.64 [R1+0x1a98], R24 ;  /* 0x001a981801007387 */ /* 0x000fe20000100a00 */
[----:B--2---:R-:W-:-:S15]  /*4ee90*/  HMMA.16816.F32 R4, R8, R4, R20 ;  /* 0x000000040804723c */ /* 0x004fde0000001814 */
[----:B------:R-:W-:-:S09]  /*4eea0*/  NOP ;  /* 0x0000000000007918 */ /* 0x000fd20000000000 */
[----:B------:R-:W-:Y:S02]  /*4eeb0*/  IMAD.MOV.U32 R21, RZ, RZ, R6 ;  /* 0x000000ffff157224 */ /* 0x000fe400078e0006 */
[----:B------:R-:W-:Y:S02]  /*4eec0*/  IMAD.MOV.U32 R20, RZ, RZ, R7 ;  /* 0x000000ffff147224 */ /* 0x000fe400078e0007 */
[----:B------:R-:W2:Y:S04]  /*4eed0*/  LDL.LU.64 R6, [R1+0x1bc8] ;  /* 0x001bc80001067983 */ /* 0x000ea80000300a00 */
[----:B------:R0:W-:Y:S04]  /*4eee0*/  STL.64 [R1+0x1b30], R20 ;  /* 0x001b301401007387 */ /* 0x0001e80000100a00 */
[----:B0-----:R-:W3:Y:S04]  /*4eef0*/  LDL.LU R20, [R1+0xb0] ;  /* 0x0000b00001147983 */ /* 0x001ee80000300800 */
[----:B------:R-:W3:Y:S04]  /*4ef00*/  LDL.LU R21, [R1+0xb4] ;  /* 0x0000b40001157983 */ /* 0x000ee80000300800 */
[----:B------:R-:W3:Y:S04]  /*4ef10*/  LDL.LU R22, [R1+0xb8] ;  /* 0x0000b80001167983 */ /* 0x000ee80000300800 */
[----:B------:R-:W3:Y:S01]  /*4ef20*/  LDL.LU R23, [R1+0xbc] ;  /* 0x0000bc0001177983 */ /* 0x000ee20000300800 */
[----:B------:R-:W-:-:S02]  /*4ef30*/  IMAD.MOV.U32 R25, RZ, RZ, R4 ;  /* 0x000000ffff197224 */ /* 0x000fc400078e0004 */
[----:B------:R-:W-:-:S05]  /*4ef40*/  IMAD.MOV.U32 R24, RZ, RZ, R5 ;  /* 0x000000ffff187224 */ /* 0x000fca00078e0005 */
[----:B------:R-:W-:Y:S01]  /*4ef50*/  STL.64 [R1+0x1b28], R24 ;  /* 0x001b281801007387 */ /* 0x000fe20000100a00 */
[----:B---3--:R-:W-:-:S15]  /*4ef60*/  HMMA.16816.F32 R12, R8, R12, R20 ;  /* 0x0000000c080c723c */ /* 0x008fde0000001814 */
[----:B------:R-:W-:-:S08]  /*4ef70*/  NOP ;  /* 0x0000000000007918 */ /* 0x000fd00000000000 */
[----:B------:R0:W-:Y:S04]  /*4ef80*/  STL.64 [R1+0x68], R14 ;  /* 0x0000680e01007387 */ /* 0x0001e80000100a00 */
[----:B0-----:R-:W3:Y:S04]  /*4ef90*/  LDL.LU R14, [R1+0x148] ;  /* 0x00014800010e7983 */ /* 0x001ee80000300800 */
[----:B------:R-:W3:Y:S04]  /*4efa0*/  LDL.LU R15, [R1+0x14c] ;  /* 0x00014c00010f7983 */ /* 0x000ee80000300800 */
[----:B------:R-:W4:Y:S04]  /*4efb0*/  LDL.LU R4, [R1+0x240] ;  /* 0x0002400001047983 */ /* 0x000f280000300800 */
[----:B------:R-:W4:Y:S04]  /*4efc0*/  LDL.LU R5, [R1+0x244] ;  /* 0x0002440001057983 */ /* 0x000f280000300800 */
[----:B----4-:R0:W-:Y:S04]  /*4efd0*/  STL.64 [R1+0x1b38], R4 ;  /* 0x001b380401007387 */ /* 0x0101e80000100a00 */
[----:B------:R-:W4:Y:S04]  /*4efe0*/  LDL.LU R20, [R1+0x250] ;  /* 0x0002500001147983 */ /* 0x000f280000300800 */
[----:B------:R-:W4:Y:S04]  /*4eff0*/  LDL.LU R21, [R1+0x254] ;  /* 0x0002540001157983 */ /* 0x000f280000300800 */
[----:B----4-:R1:W-:Y:S04]  /*4f000*/  STL.64 [R1+0x1b40], R20 ;  /* 0x001b401401007387 */ /* 0x0103e80000100a00 */
[----:B0-----:R-:W4:Y:S04]  /*4f010*/  LDL.LU R4, [R1+0xa0] ;  /* 0x0000a00001047983 */ /* 0x001f280000300800 */
[----:B------:R-:W4:Y:S04]  /*4f020*/  LDL.LU R5, [R1+0xa4] ;  /* 0x0000a40001057983 */ /* 0x000f280000300800 */
[----:B--2---:R-:W-:Y:S04]  /*4f030*/  STL.64 [R1+0x1b50], R6 ;  /* 0x001b500601007387 */ /* 0x004fe80000100a00 */
[----:B----4-:R0:W-:Y:S04]  /*4f040*/  STL.64 [R1+0x1b48], R4 ;  /* 0x001b480401007387 */ /* 0x0101e80000100a00 */
[----:B-1----:R-:W2:Y:S04]  /*4f050*/  LDL.LU R20, [R1+0x230] ;  /* 0x0002300001147983 */ /* 0x002ea80000300800 */
[----:B------:R-:W2:Y:S04]  /*4f060*/  LDL.LU R21, [R1+0x234] ;  /* 0x0002340001157983 */ /* 0x000ea80000300800 */
[----:B--2---:R1:W-:Y:S04]  /*4f070*/  STL.64 [R1+0x1b58], R20 ;  /* 0x001b581401007387 */ /* 0x0043e80000100a00 */
[----:B0-----:R-:W2:Y:S04]  /*4f080*/  LDL.LU R4, [R1+0xf0] ;  /* 0x0000f00001047983 */ /* 0x001ea80000300800 */
[----:B------:R-:W2:Y:S04]  /*4f090*/  LDL.LU R5, [R1+0xf4] ;  /* 0x0000f40001057983 */ /* 0x000ea80000300800 */
[----:B------:R-:W4:Y:S04]  /*4f0a0*/  LDL.LU R6, [R1+0xf8] ;  /* 0x0000f80001067983 */ /* 0x000f280000300800 */
[----:B------:R-:W4:Y:S04]  /*4f0b0*/  LDL.LU R7, [R1+0xfc] ;  /* 0x0000fc0001077983 */ /* 0x000f280000300800 */
[----:B----4-:R-:W-:Y:S04]  /*4f0c0*/  STL.64 [R1+0x1b68], R6 ;  /* 0x001b680601007387 */ /* 0x010fe80000100a00 */
[----:B--2---:R0:W-:Y:S04]  /*4f0d0*/  STL.64 [R1+0x1b60], R4 ;  /* 0x001b600401007387 */ /* 0x0041e80000100a00 */
        /* <DEDUP_REMOVED lines=8> */
[----:B--2---:R-:W-:Y:S04]  /*4f160*/  STL.64 [R1+0x1b78], R4 ;  /* 0x001b780401007387 */ /* 0x004fe80000100a00 */
[----:B-1----:R-:W2:Y:S04]  /*4f170*/  LDL.LU R20, [R1+0x210] ;  /* 0x0002100001147983 */ /* 0x002ea80000300800 */
[----:B------:R-:W2:Y:S04]  /*4f180*/  LDL.LU R21, [R1+0x214] ;  /* 0x0002140001157983 */ /* 0x000ea80000300800 */
[----:B--2---:R0:W-:Y:S04]  /*4f190*/  STL.64 [R1+0x1b88], R20 ;  /* 0x001b881401007387 */ /* 0x0041e80000100a00 */
[----:B0-----:R-:W2:Y:S04]  /*4f1a0*/  LDL.LU R20, [R1+0x1c0] ;  /* 0x0001c00001147983 */ /* 0x001ea80000300800 */
[----:B------:R-:W2:Y:S04]  /*4f1b0*/  LDL.LU R21, [R1+0x1c4] ;  /* 0x0001c40001157983 */ /* 0x000ea80000300800 */
[----:B--2---:R0:W-:Y:S04]  /*4f1c0*/  STL.64 [R1+0x1ba0], R20 ;  /* 0x001ba01401007387 */ /* 0x0041e80000100a00 */
[----:B------:R-:W2:Y:S04]  /*4f1d0*/  LDL.LU R4, [R1+0xe0] ;  /* 0x0000e00001047983 */ /* 0x000ea80000300800 */
[----:B------:R-:W2:Y:S04]  /*4f1e0*/  LDL.LU R5, [R1+0xe4] ;  /* 0x0000e40001057983 */ /* 0x000ea80000300800 */
[----:B------:R-:W4:Y:S04]  /*4f1f0*/  LDL.LU R6, [R1+0xe8] ;  /* 0x0000e80001067983 */ /* 0x000f280000300800 */
[----:B------:R-:W4:Y:S04]  /*4f200*/  LDL.LU R7, [R1+0xec] ;  /* 0x0000ec0001077983 */ /* 0x000f280000300800 */
[----:B0-----:R-:W3:Y:S04]  /*4f210*/  LDL.LU R20, [R1+0x1b0] ;  /* 0x0001b00001147983 */ /* 0x001ee80000300800 */
[----:B------:R-:W3:Y:S04]  /*4f220*/  LDL.LU R21, [R1+0x1b4] ;  /* 0x0001b40001157983 */ /* 0x000ee80000300800 */
[----:B----4-:R-:W-:Y:S04]  /*4f230*/  STL.64 [R1+0x1b98], R6 ;  /* 0x001b980601007387 */ /* 0x010fe80000100a00 */
[----:B--2---:R0:W-:Y:S04]  /*4f240*/  STL.64 [R1+0x1b90], R4 ;  /* 0x001b900401007387 */ /* 0x0041e80000100a00 */
[----:B0-----:R-:W2:Y:S04]  /*4f250*/  LDL.LU R4, [R1+0xc0] ;  /* 0x0000c00001047983 */ /* 0x001ea80000300800 */
[----:B------:R-:W2:Y:S04]  /*4f260*/  LDL.LU R5, [R1+0xc4] ;  /* 0x0000c40001057983 */ /* 0x000ea80000300800 */
[----:B------:R-:W4:Y:S04]  /*4f270*/  LDL.LU R6, [R1+0xc8] ;  /* 0x0000c80001067983 */ /* 0x000f280000300800 */
[----:B------:R-:W4:Y:S04]  /*4f280*/  LDL.LU R7, [R1+0xcc] ;  /* 0x0000cc0001077983 */ /* 0x000f280000300800 */
[----:B----4-:R-:W-:Y:S04]  /*4f290*/  STL.64 [R1+0x1bb0], R6 ;  /* 0x001bb00601007387 */ /* 0x010fe80000100a00 */
[----:B--2---:R0:W-:Y:S04]  /*4f2a0*/  STL.64 [R1+0x1ba8], R4 ;  /* 0x001ba80401007387 */ /* 0x0041e80000100a00 */
[----:B0-----:R-:W2:Y:S04]  /*4f2b0*/  LDL.LU R4, [R1+0xd0] ;  /* 0x0000d00001047983 */ /* 0x001ea80000300800 */
[----:B------:R-:W2:Y:S04]  /*4f2c0*/  LDL.LU R5, [R1+0xd4] ;  /* 0x0000d40001057983 */ /* 0x000ea80000300800 */
[----:B------:R-:W2:Y:S04]  /*4f2d0*/  LDL.LU R6, [R1+0xd8] ;  /* 0x0000d80001067983 */ /* 0x000ea80000300800 */
[----:B------:R-:W2:Y:S04]  /*4f2e0*/  LDL.LU R7, [R1+0xdc] ;  /* 0x0000dc0001077983 */ /* 0x000ea80000300800 */
[----:B------:R-:W4:Y:S04]  /*4f2f0*/  LDL.LU R24, [R1+0x30] ;  /* 0x0000300001187983 */ /* 0x000f280000300800 */
[----:B------:R-:W4:Y:S04]  /*4f300*/  LDL.LU R25, [R1+0x34] ;  /* 0x0000340001197983 */ /* 0x000f280000300800 */
[----:B------:R-:W4:Y:S04]  /*4f310*/  LDL.LU R26, [R1+0x38] ;  /* 0x00003800011a7983 */ /* 0x000f280000300800 */
[----:B------:R-:W4:Y:S04]  /*4f320*/  LDL.LU R27, [R1+0x3c] ;  /* 0x00003c00011b7983 */ /* 0x000f280000300800 */
[----:B---3--:R0:W-:Y:S04]  /*4f330*/  STL.64 [R1+0x1ae8], R14 ;  /* 0x001ae80e01007387 */ /* 0x0081e80000100a00 */
[----:B0-----:R-:W3:Y:S04]  /*4f340*/  LDL.LU R14, [R1+0x138] ;  /* 0x00013800010e7983 */ /* 0x001ee80000300800 */
[----:B------:R-:W3:Y:S01]  /*4f350*/  LDL.LU R15, [R1+0x13c] ;  /* 0x00013c00010f7983 */ /* 0x000ee20000300800 */
[----:B------:R-:W-:-:S02]  /*4f360*/  IMAD.MOV.U32 R18, RZ, RZ, R12 ;  /* 0x000000ffff127224 */ /* 0x000fc400078e000c */
[----:B------:R-:W-:Y:S01]  /*4f370*/  IMAD.MOV.U32 R19, RZ, RZ, R13 ;  /* 0x000000ffff137224 */ /* 0x000fe200078e000d */
[----:B---3--:R-:W-:Y:S04]  /*4f380*/  STL.64 [R1+0x1b00], R14 ;  /* 0x001b000e01007387 */ /* 0x008fe80000100a00 */
[----:B------:R0:W-:Y:S04]  /*4f390*/  STL.64 [R1+0x1ac8], R18 ;  /* 0x001ac81201007387 */ /* 0x0001e80000100a00 */
[----:B------:R1:W-:Y:S04]  /*4f3a0*/  STL.64 [R1+0x1ac0], R16 ;  /* 0x001ac01001007387 */ /* 0x0003e80000100a00 */
[----:B0-----:R-:W3:Y:S04]  /*4f3b0*/  LDL.LU R18, [R1+0x158] ;  /* 0x0001580001127983 */ /* 0x001ee80000300800 */
[----:B------:R-:W3:Y:S04]  /*4f3c0*/  LDL.LU R19, [R1+0x15c] ;  /* 0x00015c0001137983 */ /* 0x000ee80000300800 */
[----:B------:R-:W4:Y:S04]  /*4f3d0*/  LDL.LU R12, [R1+0x20] ;  /* 0x00002000010c7983 */ /* 0x000f280000300800 */
[----:B------:R-:W4:Y:S04]  /*4f3e0*/  LDL.LU R13, [R1+0x24] ;  /* 0x00002400010d7983 */ /* 0x000f280000300800 */
[----:B------:R-:W4:Y:S04]  /*4f3f0*/  LDL.LU R14, [R1+0x28] ;  /* 0x00002800010e7983 */ /* 0x000f280000300800 */
[----:B------:R-:W4:Y:S01]  /*4f400*/  LDL.LU R15, [R1+0x2c] ;  /* 0x00002c00010f7983 */ /* 0x000f220000300800 */
[----:B--2---:R-:W-:Y:S03]  /*4f410*/  HMMA.16816.F32 R20, R8, R20, R4 ;  /* 0x000000140814723c */ /* 0x004fe60000001804 */
[----:B---3--:R0:W-:Y:S04]  /*4f420*/  STL.64 [R1+0x1ae0], R18 ;  /* 0x001ae01201007387 */ /* 0x0081e80000100a00 */
[----:B-1----:R-:W2:Y:S04]  /*4f430*/  LDL.LU R16, [R1] ;  /* 0x0000000001107983 */ /* 0x002ea80000300800 */
[----:B------:R-:W2:Y:S04]  /*4f440*/  LDL.LU R17, [R1+0x4] ;  /* 0x0000040001117983 */ /* 0x000ea80000300800 */
[----:B0-----:R-:W3:Y:S01]  /*4f450*/  LDL.LU R18, [R1+0x8] ;  /* 0x0000080001127983 */ /* 0x001ee20000300800 */
[----:B------:R-:W-:-:S03]  /*4f460*/  IMAD.MOV.U32 R19, RZ, RZ, R28 ;  /* 0x000000ffff137224 */ /* 0x000fc600078e001c */
[----:B------:R-:W4:Y:S04]  /*4f470*/  LDL.LU R28, [R1+0x1bc0] ;  /* 0x001bc000011c7983 */ /* 0x000f280000300800 */
[----:B---3--:R-:W-:Y:S04]  /*4f480*/  STL.64 [R1+0x1af8], R18 ;  /* 0x001af81201007387 */ /* 0x008fe80000100a00 */
[----:B--2---:R0:W-:Y:S02]  /*4f490*/  STL.64 [R1+0x1af0], R16 ;  /* 0x001af01001007387 */ /* 0x0041e40000100a00 */
[----:B0-----:R-:W-:-:S02]  /*4f4a0*/  IMAD.MOV.U32 R16, RZ, RZ, R3 ;  /* 0x000000ffff107224 */ /* 0x001fc400078e0003 */
[----:B------:R-:W-:Y:S01]  /*4f4b0*/  IMAD.MOV.U32 R17, RZ, RZ, R29 ;  /* 0x000000ffff117224 */ /* 0x000fe200078e001d */
[----:B------:R-:W2:Y:S04]  /*4f4c0*/  LDL.LU R3, [R1+0x1bbc] ;  /* 0x001bbc0001037983 */ /* 0x000ea80000300800 */
[----:B------:R-:W3:Y:S04]  /*4f4d0*/  LDL.LU R29, [R1+0x1bb8] ;  /* 0x001bb800011d7983 */ /* 0x000ee80000300800 */
[----:B------:R-:W4:Y:S04]  /*4f4e0*/  LDL.LU.64 R6, [R1+0x1bb0] ;  /* 0x001bb00001067983 */ /* 0x000f280000300a00 */
[----:B------:R-:W4:Y:S04]  /*4f4f0*/  LDL.LU.64 R4, [R1+0x1ba8] ;  /* 0x001ba80001047983 */ /* 0x000f280000300a00 */
[----:B------:R0:W-:Y:S04]  /*4f500*/  STL.64 [R1+0x80], R20 ;  /* 0x0000801401007387 */ /* 0x0001e80000100a00 */
[----:B------:R4:W-:Y:S04]  /*4f510*/  STL [R1+0x88], R22 ;  /* 0x0000881601007387 */ /* 0x0009e80000100800 */
[----:B0-----:R-:W4:Y:S01]  /*4f520*/  LDL.LU.64 R20, [R1+0x1ba0] ;  /* 0x001ba00001147983 */ /* 0x001f220000300a00 */
[----:B------:R-:W-:-:S02]  /*4f530*/  IMAD.MOV.U32 R18, RZ, RZ, R2 ;  /* 0x000000ffff127224 */ /* 0x000fc400078e0002 */
[----:B------:R-:W-:Y:S02]  /*4f540*/  IMAD.MOV.U32 R2, RZ, RZ, R23 ;  /* 0x000000ffff027224 */ /* 0x000fe400078e0017 */
[----:B----4-:R-:W-:Y:S01]  /*4f550*/  HMMA.16816.F32 R20, R8, R20, R4 ;  /* 0x000000140814723c */ /* 0x010fe20000001804 */
[----:B------:R-:W4:Y:S04]  /*4f560*/  LDL.LU.64 R6, [R1+0x1b98] ;  /* 0x001b980001067983 */ /* 0x000f280000300a00 */
[----:B------:R-:W4:-:S15]  /*4f570*/  LDL.LU.64 R4, [R1+0x1b90] ;  /* 0x001b900001047983 */ /* 0x000f1e0000300a00 */
[----:B------:R-:W-:-:S03]  /*4f580*/  NOP ;  /* 0x0000000000007918 */ /* 0x000fc60000000000 */
[----:B------:R0:W-:Y:S04]  /*4f590*/  STL.64 [R1+0x90], R20 ;  /* 0x0000901401007387 */ /* 0x0001e80000100a00 */
[----:B------:R4:W-:Y:S04]  /*4f5a0*/  STL.64 [R1+0x98], R22 ;  /* 0x0000981601007387 */ /* 0x0009e80000100a00 */
[----:B0-----:R-:W4:Y:S02]  /*4f5b0*/  LDL.LU.64 R20, [R1+0x1b88] ;  /* 0x001b880001147983 */ /* 0x001f240000300a00 */
[----:B----4-:R-:W-:Y:S02]  /*4f5c0*/  HMMA.16816.F32 R20, R8, R20, R4 ;  /* 0x000000140814723c */ /* 0x010fe40000001804 */
[----:B------:R-:W4:Y:S04]  /*4f5d0*/  LDL.LU.64 R6, [R1+0x1b80] ;  /* 0x001b800001067983 */ /* 0x000f280000300a00 */
[----:B------:R-:W4:-:S15]  /*4f5e0*/  LDL.LU.64 R4, [R1+0x1b78] ;  /* 0x001b780001047983 */ /* 0x000f1e0000300a00 */
[----:B------:R-:W-:-:S02]  /*4f5f0*/  NOP ;  /* 0x0000000000007918 */ /* 0x000fc40000000000 */
        /* <DEDUP_REMOVED lines=18> */
[----:B------:R-:W4:-:S15]  /*4f720*/  LDL.LU.64 R4, [R1+0x1b38] ;  /* 0x001b380001047983 */ /* 0x000f1e0000300a00 */
[----:B------:R-:W-:-:S06]  /*4f730*/  NOP ;  /* 0x0000000000007918 */ /* 0x000fcc0000000000 */
[----:B------:R0:W-:Y:S04]  /*4f740*/  STL.64 [R1+0xf0], R20 ;  /* 0x0000f01401007387 */ /* 0x0001e80000100a00 */
[----:B------:R-:W-:Y:S04]  /*4f750*/  STL.64 [R1+0xf8], R22 ;  /* 0x0000f81601007387 */ /* 0x000fe80000100a00 */
[----:B0-----:R-:W2:Y:S01]  /*4f760*/  LDL.LU.64 R20, [R1+0x1b30] ;  /* 0x001b300001147983 */ /* 0x001ea20000300a00 */
[----:B----4-:R-:W-:Y:S03]  /*4f770*/  HMMA.16816.F32 R8, R8, R4, R24 ;  /* 0x000000040808723c */ /* 0x010fe60000001818 */
[----:B------:R-:W4:Y:S04]  /*4f780*/  LDL.LU.64 R24, [R1+0x1b28] ;  /* 0x001b280001187983 */ /* 0x000f280000300a00 */
[----:B------:R-:W4:Y:S04]  /*4f790*/  LDL.LU.64 R6, [R1+0x1b20] ;  /* 0x001b200001067983 */ /* 0x000f280000300a00 */
[----:B------:R-:W4:Y:S01]  /*4f7a0*/  LDL.LU.64 R4, [R1+0x1b18] ;  /* 0x001b180001047983 */ /* 0x000f220000300a00 */
[----:B---3--:R-:W-:-:S11]  /*4f7b0*/  IMAD.MOV.U32 R26, RZ, RZ, R29 ;  /* 0x000000ffff1a7224 */ /* 0x008fd600078e001d */
[----:B------:R-:W-:Y:S04]  /*4f7c0*/  STL.64 [R1+0xc0], R8 ;  /* 0x0000c00801007387 */ /* 0x000fe80000100a00 */
[----:B------:R2:W-:Y:S02]  /*4f7d0*/  STL.64 [R1+0xc8], R10 ;  /* 0x0000c80a01007387 */ /* 0x0005e40000100a00 */
[----:B--2---:R-:W-:Y:S02]  /*4f7e0*/  IMAD.MOV.U32 R10, RZ, RZ, R3 ;  /* 0x000000ffff0a7224 */ /* 0x004fe400078e0003 */
[----:B------:R-:W-:Y:S01]  /*4f7f0*/  IMAD.MOV.U32 R11, RZ, RZ, R28 ;  /* 0x000000ffff0b7224 */ /* 0x000fe200078e001c */
[----:B------:R-:W2:Y:S04]  /*4f800*/  LDL.LU R3, [R1+0x1b10] ;  /* 0x001b100001037983 */ /* 0x000ea80000300800 */
[----:B------:R-:W3:Y:S04]  /*4f810*/  LDL.LU R28, [R1+0x1b0c] ;  /* 0x001b0c00011c7983 */ /* 0x000ee80000300800 */
[----:B------:R-:W3:Y:S04]  /*4f820*/  LDL.LU R22, [R1+0x168] ;  /* 0x0001680001167983 */ /* 0x000ee80000300800 */
[----:B------:R-:W3:Y:S04]  /*4f830*/  LDL.LU R23, [R1+0x16c] ;  /* 0x00016c0001177983 */ /* 0x000ee80000300800 */
[----:B------:R-:W4:Y:S04]  /*4f840*/  LDL.LU R29, [R1+0x1b08] ;  /* 0x001b0800011d7983 */ /* 0x000f280000300800 */
[----:B------:R-:W3:Y:S04]  /*4f850*/  LDL.LU R27, [R1+0x17c] ;  /* 0x00017c00011b7983 */ /* 0x000ee80000300800 */
[----:B------:R0:W-:Y:S04]  /*4f860*/  STL.64 [R1+0x1a78], R10 ;  /* 0x001a780a01007387 */ /* 0x0001e80000100a00 */
[----:B0-----:R-:W2:Y:S04]  /*4f870*/  LDL.LU R10, [R1+0x198] ;  /* 0x00019800010a7983 */ /* 0x001ea80000300800 */
[----:B------:R-:W2:Y:S04]  /*4f880*/  LDL.LU R11, [R1+0x19c] ;  /* 0x00019c00010b7983 */ /* 0x000ea80000300800 */
[----:B--2---:R0:W-:Y:S04]  /*4f890*/  STL.64 [R1+0x1a90], R10 ;  /* 0x001a900a01007387 */ /* 0x0041e80000100a00 */
[----:B0-----:R-:W2:Y:S01]  /*4f8a0*/  LDL.LU R10, [R1+0x128] ;  /* 0x00012800010a7983 */ /* 0x001ea20000300800 */
[----:B----4-:R-:W-:-:S02]  /*4f8b0*/  IMAD.MOV.U32 R11, RZ, RZ, R29 ;  /* 0x000000ffff0b7224 */ /* 0x010fc400078e001d */
[----:B------:R-:W-:-:S05]  /*4f8c0*/  IMAD.MOV.U32 R19, RZ, RZ, R0 ;  /* 0x000000ffff137224 */ /* 0x000fca00078e0000 */
[----:B--2---:R-:W-:Y:S01]  /*4f8d0*/  HMMA.16816.F32 R8, R4, R10, R12 ;  /* 0x0000000a0408723c */ /* 0x004fe2000000180c */
[----:B------:R-:W2:-:S15]  /*4f8e0*/  LDL.LU.64 R14, [R1+0x1b00] ;  /* 0x001b0000010e7983 */ /* 0x000e9e0000300a00 */
[----:B------:R-:W-:-:S07]  /*4f8f0*/  NOP ;  /* 0x0000000000007918 */ /* 0x000fce0000000000 */
[----:B------:R-:W-:Y:S04]  /*4f900*/  STL.64 [R1+0xb0], R8 ;  /* 0x0000b00801007387 */ /* 0x000fe80000100a00 */
[----:B------:R0:W-:Y:S02]  /*4f910*/  STL.64 [R1+0xb8], R10 ;  /* 0x0000b80a01007387 */ /* 0x0001e40000100a00 */
[----:B0-----:R-:W-:Y:S01]  /*4f920*/  IMAD.MOV.U32 R11, RZ, RZ, R3 ;  /* 0x000000ffff0b7224 */ /* 0x001fe200078e0003 */
[----:B--2---:R-:W-:Y:S01]  /*4f930*/  HMMA.16816.F32 R12, R4, R14, R16 ;  /* 0x0000000e040c723c */ /* 0x004fe20000001810 */
[----:B------:R-:W2:Y:S04]  /*4f940*/  LDL.LU.64 R18, [R1+0x1af8] ;  /* 0x001af80001127983 */ /* 0x000ea80000300a00 */
[----:B------:R-:W2:-:S15]  /*4f950*/  LDL.LU.64 R16, [R1+0x1af0] ;  /* 0x001af00001107983 */ /* 0x000e9e0000300a00 */
[----:B------:R-:W-:-:S04]  /*4f960*/  NOP ;  /* 0x0000000000007918 */ /* 0x000fc80000000000 */
[----:B------:R-:W-:Y:S02]  /*4f970*/  IMAD.MOV.U32 R3, RZ, RZ, R14 ;  /* 0x000000ffff037224 */ /* 0x000fe400078e000e */
[----:B------:R-:W-:Y:S02]  /*4f980*/  IMAD.MOV.U32 R0, RZ, RZ, R15 ;  /* 0x000000ffff007224 */ /* 0x000fe400078e000f */
[----:B------:R-:W2:Y:S01]  /*4f990*/  LDL.LU.64 R14, [R1+0x1ae8] ;  /* 0x001ae800010e7983 */ /* 0x000ea20000300a00 */
[----:B---3--:R-:W-:Y:S02]  /*4f9a0*/  IMAD.MOV.U32 R10, RZ, RZ, R28 ;  /* 0x000000ffff0a7224 */ /* 0x008fe400078e001c */
[----:B------:R-:W-:Y:S02]  /*4f9b0*/  IMAD.MOV.U32 R29, RZ, RZ, R12 ;  /* 0x000000ffff1d7224 */ /* 0x000fe400078e000c */
[----:B------:R-:W-:-:S05]  /*4f9c0*/  IMAD.MOV.U32 R28, RZ, RZ, R13 ;  /* 0x000000ffff1c7224 */ /* 0x000fca00078e000d */
[----:B------:R-:W-:Y:S04]  /*4f9d0*/  STL [R1+0x1a04], R28 ;  /* 0x001a041c01007387 */ /* 0x000fe80000100800 */
[----:B------:R-:W-:Y:S01]  /*4f9e0*/  STL [R1+0x1a00], R29 ;  /* 0x001a001d01007387 */ /* 0x000fe20000100800 */
[----:B--2---:R-:W-:Y:S03]  /*4f9f0*/  HMMA.16816.F32 R12, R4, R14, R16 ;  /* 0x0000000e040c723c */ /* 0x004fe60000001810 */
[----:B------:R-:W2:-:S15]  /*4fa00*/  LDL.LU.64 R18, [R1+0x1ae0] ;  /* 0x001ae00001127983 */ /* 0x000e9e0000300a00 */
[----:B------:R-:W-:-:S05]  /*4fa10*/  NOP ;  /* 0x0000000000007918 */ /* 0x000fca0000000000 */
[----:B------:R-:W-:Y:S04]  /*4fa20*/  STL.64 [R1+0x70], R12 ;  /* 0x0000700c01007387 */ /* 0x000fe80000100a00 */
[----:B------:R0:W-:Y:S04]  /*4fa30*/  STL.64 [R1+0x78], R14 ;  /* 0x0000780e01007387 */ /* 0x0001e80000100a00 */
[----:B0-----:R-:W2:Y:S04]  /*4fa40*/  LDL.LU.64 R14, [R1+0x1ad8] ;  /* 0x001ad800010e7983 */ /* 0x001ea80000300a00 */
[----:B------:R-:W2:Y:S02]  /*4fa50*/  LDL.LU.64 R12, [R1+0x1ad0] ;  /* 0x001ad000010c7983 */ /* 0x000ea40000300a00 */
[----:B--2---:R-:W-:Y:S02]  /*4fa60*/  HMMA.16816.F32 R12, R4, R18, R12 ;  /* 0x00000012040c723c */ /* 0x004fe4000000180c */
[----:B------:R-:W2:Y:S04]  /*4fa70*/  LDL.LU.64 R18, [R1+0x1ac8] ;  /* 0x001ac80001127983 */ /* 0x000ea80000300a00 */
[----:B------:R-:W3:-:S15]  /*4fa80*/  LDL.LU.64 R16, [R1+0x1ac0] ;  /* 0x001ac00001107983 */ /* 0x000ede0000300a00 */
[----:B------:R-:W-:-:S02]  /*4fa90*/  NOP ;  /* 0x0000000000007918 */ /* 0x000fc40000000000 */
[----:B------:R-:W-:Y:S04]  /*4faa0*/  STL.64 [R1+0x40], R12 ;  /* 0x0000400c01007387 */ /* 0x000fe80000100a00 */
[----:B------:R0:W-:Y:S04]  /*4fab0*/  STL.64 [R1+0x48], R14 ;  /* 0x0000480e01007387 */ /* 0x0001e80000100a00 */
[----:B0-----:R-:W4:Y:S04]  /*4fac0*/  LDL.LU R14, [R1+0x1b8] ;  /* 0x0001b800010e7983 */ /* 0x001f280000300800 */
[----:B------:R-:W4:Y:S01]  /*4fad0*/  LDL.LU R15, [R1+0x1bc] ;  /* 0x0001bc00010f7983 */ /* 0x000f220000300800 */
[----:B--2---:R-:W-:-:S02]  /*4fae0*/  IMAD.MOV.U32 R12, RZ, RZ, R18 ;  /* 0x000000ffff0c7224 */ /* 0x004fc400078e0012 */
[----:B------:R-:W-:Y:S01]  /*4faf0*/  IMAD.MOV.U32 R13, RZ, RZ, R19 ;  /* 0x000000ffff0d7224 */ /* 0x000fe200078e0013 */
[----:B----4-:R0:W-:Y:S04]  /*4fb00*/  STL.64 [R1+0x1a70], R14 ;  /* 0x001a700e01007387 */ /* 0x0101e80000100a00 */
[----:B------:R-:W3:Y:S04]  /*4fb10*/  LDL.LU R18, [R1+0x1abc] ;  /* 0x001abc0001127983 */ /* 0x000ee80000300800 */
[----:B------:R-:W3:Y:S04]  /*4fb20*/  LDL.LU R19, [R1+0x1ab8] ;  /* 0x001ab80001137983 */ /* 0x000ee80000300800 */
[----:B0-----:R-:W2:Y:S04]  /*4fb30*/  LDL.LU R14, [R1+0x68] ;  /* 0x00006800010e7983 */ /* 0x001ea80000300800 */
[----:B------:R-:W2:Y:S01]  /*4fb40*/  LDL.LU R15, [R1+0x6c] ;  /* 0x00006c00010f7983 */ /* 0x000ea20000300800 */
[----:B---3--:R-:W-:Y:S03]  /*4fb50*/  HMMA.16816.F32 R16, R4, R22, R16 ;  /* 0x000000160410723c */ /* 0x008fe60000001810 */
[----:B--2---:R0:W-:Y:S04]  /*4fb60*/  STL.64 [R1+0x1a88], R14 ;  /* 0x001a880e01007387 */ /* 0x0041e80000100a00 */
[----:B------:R1:W-:Y:S04]  /*4fb70*/  STL.64 [R1+0x1a80], R12 ;  /* 0x001a800c01007387 */ /* 0x0003e80000100a00 */
[----:B------:R-:W2:Y:S01]  /*4fb80*/  LDL.LU.64 R22, [R1+0x1ab0] ;  /* 0x001ab00001167983 */ /* 0x000ea20000300a00 */
[----:B0-----:R-:W-:-:S02]  /*4fb90*/  IMAD.MOV.U32 R14, RZ, RZ, R21 ;  /* 0x000000ffff0e7224 */ /* 0x001fc400078e0015 */
[----:B------:R-:W-:Y:S02]  /*4fba0*/  IMAD.MOV.U32 R15, RZ, RZ, R20 ;  /* 0x000000ffff0f7224 */ /* 0x000fe400078e0014 */
[----:B------:R-:W2:Y:S07]  /*4fbb0*/  LDL.LU.64 R20, [R1+0x1aa8] ;  /* 0x001aa80001147983 */ /* 0x000eae0000300a00 */
[----:B------:R-:W-:Y:S04]  /*4fbc0*/  STL.64 [R1+0x30], R16 ;  /* 0x0000301001007387 */ /* 0x000fe80000100a00 */
[----:B------:R0:W-:Y:S01]  /*4fbd0*/  STL.64 [R1+0x38], R18 ;  /* 0x0000381201007387 */ /* 0x0001e20000100a00 */
[----:B-1----:R-:W-:-:S02]  /*4fbe0*/  IMAD.MOV.U32 R12, RZ, RZ, R25 ;  /* 0x000000ffff0c7224 */ /* 0x002fc400078e0019 */
[----:B------:R-:W-:Y:S01]  /*4fbf0*/  IMAD.MOV.U32 R13, RZ, RZ, R24 ;  /* 0x000000ffff0d7224 */ /* 0x000fe200078e0018 */
[----:B0-----:R-:W3:Y:S04]  /*4fc00*/  LDL.LU R18, [R1+0x1c8] ;  /* 0x0001c80001127983 */ /* 0x001ee80000300800 */
[----:B------:R-:W3:Y:S01]  /*4fc10*/  LDL.LU R19, [R1+0x1cc] ;  /* 0x0001cc0001137983 */ /* 0x000ee20000300800 */
[----:B--2---:R-:W-:Y:S03]  /*4fc20*/  HMMA.16816.F32 R20, R4, R26, R20 ;  /* 0x0000001a0414723c */ /* 0x004fe60000001814 */
[----:B------:R-:W2:Y:S04]  /*4fc30*/  LDL.LU.64 R26, [R1+0x1aa0] ;  /* 0x001aa000011a7983 */ /* 0x000ea80000300a00 */
[----:B------:R-:W2:-:S15]  /*4fc40*/  LDL.LU.64 R24, [R1+0x1a98] ;  /* 0x001a980001187983 */ /* 0x000e9e0000300a00 */
[----:B------:R-:W-:-:S01]  /*4fc50*/  NOP ;  /* 0x0000000000007918 */ /* 0x000fc20000000000 */
[----:B------:R0:W-:Y:S04]  /*4fc60*/  STL.64 [R1+0x20], R20 ;  /* 0x0000201401007387 */ /* 0x0001e80000100a00 */
[----:B------:R1:W-:Y:S04]  /*4fc70*/  STL.64 [R1+0x28], R22 ;  /* 0x0000281601007387 */ /* 0x0003e80000100a00 */
[----:B0-----:R-:W3:Y:S04]  /*4fc80*/  LDL.LU R20, [R1+0x90] ;  /* 0x0000900001147983 */ /* 0x001ee80000300800 */
[----:B------:R-:W3:Y:S04]  /*4fc90*/  LDL.LU R21, [R1+0x94] ;  /* 0x0000940001157983 */ /* 0x000ee80000300800 */
[----:B-1----:R-:W3:Y:S04]  /*4fca0*/  LDL.LU R22, [R1+0x98] ;  /* 0x0000980001167983 */ /* 0x002ee80000300800 */
[----:B------:R-:W3:Y:S01]  /*4fcb0*/  LDL.LU R23, [R1+0x9c] ;  /* 0x00009c0001177983 */ /* 0x000ee20000300800 */
[----:B--2---:R-:W-:Y:S03]  /*4fcc0*/  HMMA.16816.F32 R24, R4, R10, R24 ;  /* 0x0000000a0418723c */ /* 0x004fe60000001818 */
[----:B------:R-:W2:-:S15]  /*4fcd0*/  LDL.LU.64 R10, [R1+0x1a90] ;  /* 0x001a9000010a7983 */ /* 0x000e9e0000300a00 */
[----:B------:R-:W-:-:S05]  /*4fce0*/  NOP ;  /* 0x0000000000007918 */ /* 0x000fca0000000000 */
[----:B------:R-:W-:Y:S04]  /*4fcf0*/  STL.64 [R1+0x10], R24 ;  /* 0x0000101801007387 */ /* 0x000fe80000100a00 */
[----:B------:R0:W-:Y:S04]  /*4fd00*/  STL.64 [R1+0x18], R26 ;  /* 0x0000181a01007387 */ /* 0x0001e80000100a00 */
[----:B0-----:R-:W4:Y:S01]  /*4fd10*/  LDL.LU R27, [R1+0x2b4] ;  /* 0x0002b400011b7983 */ /* 0x001f220000300800 */
[----:B--2---:R-:W-:Y:S03]  /*4fd20*/  HMMA.16816.F32 R8, R4, R10, R12 ;  /* 0x0000000a0408723c */ /* 0x004fe6000000180c */
[----:B------:R-:W2:Y:S04]  /*4fd30*/  LDL.LU.64 R14, [R1+0x1a88] ;  /* 0x001a8800010e7983 */ /* 0x000ea80000300a00 */
[----:B------:R-:W2:-:S15]  /*4fd40*/  LDL.LU.64 R12, [R1+0x1a80] ;  /* 0x001a8000010c7983 */ /* 0x000e9e0000300a00 */
[----:B------:R-:W-:-:S01]  /*4fd50*/  NOP ;  /* 0x0000000000007918 */ /* 0x000fc20000000000 */
[----:B------:R-:W-:Y:S04]  /*4fd60*/  STL.64 [R1], R8 ;  /* 0x0000000801007387 */ /* 0x000fe80000100a00 */
[----:B------:R0:W-:Y:S04]  /*4fd70*/  STL.64 [R1+0x8], R10 ;  /* 0x0000080a01007387 */ /* 0x0001e80000100a00 */
[----:B0-----:R-:W2:Y:S02]  /*4fd80*/  LDL.LU.64 R10, [R1+0x1a78] ;  /* 0x001a7800010a7983 */ /* 0x001ea40000300a00 */
[----:B--2---:R-:W-:Y:S02]  /*4fd90*/  HMMA.16816.F32 R8, R4, R10, R12 ;  /* 0x0000000a0408723c */ /* 0x004fe4000000180c */
[----:B------:R-:W2:-:S15]  /*4fda0*/  LDL.LU.64 R14, [R1+0x1a70] ;  /* 0x001a7000010e7983 */ /* 0x000e9e0000300a00 */
[----:B------:R-:W-:-:S06]  /*4fdb0*/  NOP ;  /* 0x0000000000007918 */ /* 0x000fcc0000000000 */
[----:B------:R-:W-:Y:S04]  /*4fdc0*/  STL.64 [R1+0x1998], R10 ;  /* 0x0019980a01007387 */ /* 0x000fe80000100a00 */
[----:B------:R0:W-:Y:S04]  /*4fdd0*/  STL.64 [R1+0x1990], R8 ;  /* 0x0019900801007387 */ /* 0x0001e80000100a00 */
[----:B0-----:R-:W2:Y:S04]  /*4fde0*/  LDL.LU R8, [R1+0x80] ;  /* 0x0000800001087983 */ /* 0x001ea80000300800 */
[----:B------:R-:W2:Y:S04]  /*4fdf0*/  LDL.LU R9, [R1+0x84] ;  /* 0x0000840001097983 */ /* 0x000ea80000300800 */
[----:B------:R-:W2:Y:S01]  /*4fe00*/  LDL.LU R10, [R1+0x88] ;  /* 0x00008800010a7983 */ /* 0x000ea20000300800 */
[----:B------:R-:W-:-:S03]  /*4fe10*/  IMAD.MOV.U32 R11, RZ, RZ, R2 ;  /* 0x000000ffff0b7224 */ /* 0x000fc600078e0002 */
[----:B------:R-:W2:Y:S01]  /*4fe20*/  LDL.LU R2, [R1+0x1a68] ;  /* 0x001a680001027983 */ /* 0x000ea20000300800 */
[C---:B---3--:R-:W-:Y:S03]  /*4fe30*/  HMMA.16816.F32 R16, R4.reuse, R18, R20 ;  /* 0x000000120410723c */ /* 0x048fe60000001814 */
[----:B----4-:R-:W0:Y:S03]  /*4fe40*/  LDSM.16.MT88.4 R20, [R27+0x20c00] ;  /* 0x020c00001b14783b */ /* 0x010e260000004200 */
[----:B--2---:R-:W-:Y:S01]  /*4fe50*/  HMMA.16816.F32 R12, R4, R14, R8 ;  /* 0x0000000e040c723c */ /* 0x004fe20000001808 */
[----:B------:R-:W1:-:S15]  /*4fe60*/  LDSM.16.M88.4 R8, [R2+UR6+0x80] ;  /* 0x000080060208783b */ /* 0x000e5e0008000200 */
[----:B------:R-:W-:-:S07]  /*4fe70*/  NOP ;  /* 0x0000000000007918 */ /* 0x000fce0000000000 */
[----:B------:R-:W-:Y:S04]  /*4fe80*/  STL.64 [R1+0x1988], R14 ;  /* 0x0019880e01007387 */ /* 0x000fe80000100a00 */
[----:B------:R-:W-:Y:S04]  /*4fe90*/  STL.64 [R1+0x1980], R12 ;  /* 0x0019800c01007387 */ /* 0x000fe80000100a00 */
[----:B------:R-:W-:Y:S04]  /*4fea0*/  STL.64 [R1+0x1a60], R6 ;  /* 0x001a600601007387 */ /* 0x000fe80000100a00 */
[----:B------:R-:W-:Y:S04]  /*4feb0*/  STL.64 [R1+0x1a58], R4 ;  /* 0x001a580401007387 */ /* 0x000fe80000100a00 */
[----:B------:R-:W-:Y:S04]  /*4fec0*/  STL.64 [R1+0x1978], R18 ;  /* 0x0019781201007387 */ /* 0x000fe80000100a00 */
[----:B------:R-:W-:Y:S04]  /*4fed0*/  STL.64 [R1+0x1970], R16 ;  /* 0x0019701001007387 */ /* 0x000fe80000100a00 */
[----:B------:R-:W-:Y:S04]  /*4fee0*/  STL [R1+0x1a28], R27 ;  /* 0x001a281b01007387 */ /* 0x000fe80000100800 */
[----:B0-----:R-:W-:Y:S04]  /*4fef0*/  STL.64 [R1+0x1a10], R22 ;  /* 0x001a101601007387 */ /* 0x001fe80000100a00 */
[----:B------:R-:W-:Y:S04]  /*4ff00*/  STL.64 [R1+0x1a08], R20 ;  /* 0x001a081401007387 */ /* 0x000fe80000100a00 */
[----:B------:R-:W0:Y:S04]  /*4ff10*/  LDSM.16.M88.4 R4, [R2+UR6+0x4080] ;  /* 0x004080060204783b */ /* 0x000e280008000200 */
[----:B------:R-:W-:Y:S04]  /*4ff20*/  LDSM.16.M88.4 R12, [R2+UR6+0xa080] ;  /* 0x00a08006020c783b */ /* 0x000fe80008000200 */
[----:B------:R-:W-:Y:S01]  /*4ff30*/  LDSM.16.M88.4 R16, [R2+UR6+0x12080] ;  /* 0x012080060210783b */ /* 0x000fe20008000200 */
[----:B-1----:R-:W-:-:S03]  /*4ff40*/  IMAD.MOV.U32 R25, RZ, RZ, R8 ;  /* 0x000000ffff197224 */ /* 0x002fc600078e0008 */
[----:B------:R-:W-:Y:S01]  /*4ff50*/  STL.64 [R1+0x1f8], R10 ;  /* 0x0001f80a01007387 */ /* 0x000fe20000100a00 */
[----:B------:R-:W-:-:S03]  /*4ff60*/  IMAD.MOV.U32 R24, RZ, RZ, R9 ;  /* 0x000000ffff187224 */ /* 0x000fc600078e0009 */
[----:B------:R-:W1:Y:S01]  /*4ff70*/  LDSM.16.M88.4 R8, [R2+UR6+0x2080] ;  /* 0x002080060208783b */ /* 0x000e620008000200 */
[----:B0-----:R-:W-:Y:S02]  /*4ff80*/  IMAD.MOV.U32 R28, RZ, RZ, R4 ;  /* 0x000000ffff1c7224 */ /* 0x001fe400078e0004 */
[----:B------:R-:W-:Y:S01]  /*4ff90*/  IMAD.MOV.U32 R29, RZ, RZ, R5 ;  /* 0x000000ffff1d7224 */ /* 0x000fe200078e0005 */
[----:B-1----:R-:W-:Y:S04]  /*4ffa0*/  STL.64 [R1+0x1e0], R8 ;  /* 0x0001e00801007387 */ /* 0x002fe80000100a00 */
[----:B------:R-:W-:Y:S04]  /*4ffb0*/  STL.64 [R1+0x1e8], R10 ;  /* 0x0001e80a01007387 */ /* 0x000fe80000100a00 */
[----:B------:R-:W-:Y:S04]  /*4ffc0*/  STL.64 [R1+0x1d8], R6 ;  /* 0x0001d80601007387 */ /* 0x000fe80000100a00 */
[----:B------:R-:W0:Y:S04]  /*4ffd0*/  LDSM.16.M88.4 R4, [R2+UR6+0x6080] ;  /* 0x006080060204783b */ /* 0x000e280008000200 */
[----:B------:R-:W1:Y:S04]  /*4ffe0*/  LDSM.16.M88.4 R8, [R2+UR6+0x8080] ;  /* 0x008080060208783b */ /* 0x000e680008000200 */
[----:B0-----:R-:W-:Y:S04]  /*4fff0*/  STL.64 [R1+0x1c0], R4 ;  /* 0x0001c00401007387 */ /* 0x001fe80000100a00 */
[----:B------:R-:W-:Y:S04]  /*50000*/  STL.64 [R1+0x1c8], R6 ;  /* 0x0001c80601007387 */ /* 0x000fe80000100a00 */
[----:B------:R-:W0:Y:S04]  /*50010*/  LDSM.16.M88.4 R4, [R2+UR6+0xc080] ;  /* 0x00c080060204783b */ /* 0x000e280008000200 */
[----:B-1----:R-:W-:Y:S04]  /*50020*/  STL.64 [R1+0x1b0], R8 ;  /* 0x0001b00801007387 */ /* 0x002fe80000100a00 */
[----:B------:R-:W-:Y:S04]  /*50030*/  STL.64 [R1+0x1b8], R10 ;  /* 0x0001b80a01007387 */ /* 0x000fe80000100a00 */
[----:B------:R-:W-:Y:S04]  /*50040*/  STL.64 [R1+0x1a0], R12 ;  /* 0x0001a00c01007387 */ /* 0x000fe80000100a00 */
[----:B------:R-:W-:Y:S04]  /*50050*/  STL.64 [R1+0x1a8], R14 ;  /* 0x0001a80e01007387 */ /* 0x000fe80000100a00 */
[----:B------:R-:W-:Y:S04]  /*50060*/  LDSM.16.M88.4 R8, [R2+UR6+0xe080] ;  /* 0x00e080060208783b */ /* 0x000fe80008000200 */
[----:B------:R-:W-:Y:S04]  /*50070*/  LDSM.16.M88.4 R12, [R2+UR6+0x10080] ;  /* 0x01008006020c783b */ /* 0x000fe80008000200 */
[----:B0-----:R-:W-:Y:S04]  /*50080*/  STL.64 [R1+0x190], R4 ;  /* 0x0001900401007387 */ /* 0x001fe80000100a00 */
[----:B------:R-:W-:Y:S04]  /*50090*/  STL.64 [R1+0x198], R6 ;  /* 0x0001980601007387 */ /* 0x000fe80000100a00 */
[----:B------:R-:W0:Y:S04]  /*500a0*/  LDSM.16.M88.4 R4, [R2+UR6+0x14080] ;  /* 0x014080060204783b */ /* 0x000e280008000200 */
[----:B------:R-:W2:Y:S04]  /*500b0*/  LDL.LU R22, [R1+0x258] ;  /* 0x0002580001167983 */ /* 0x000ea80000300800 */
[----:B0-----:R-:W-:Y:S04]  /*500c0*/  STL.64 [R1+0x150], R4 ;  /* 0x0001500401007387 */ /* 0x001fe80000100a00 */
[----:B------:R-:W-:Y:S04]  /*500d0*/  STL.64 [R1+0x158], R6 ;  /* 0x0001580601007387 */ /* 0x000fe80000100a00 */
[----:B------:R-:W2:Y:S04]  /*500e0*/  LDL.LU R23, [R1+0x25c] ;  /* 0x00025c0001177983 */ /* 0x000ea80000300800 */
[----:B------:R-:W3:Y:S04]  /*500f0*/  LDL.LU R26, [R1+0x228] ;  /* 0x00022800011a7983 */ /* 0x000ee80000300800 */
[----:B------:R-:W3:Y:S04]  /*50100*/  LDL.LU R27, [R1+0x22c] ;  /* 0x00022c00011b7983 */ /* 0x000ee80000300800 */
[----:B------:R-:W0:Y:S04]  /*50110*/  LDSM.16.M88.4 R4, [R2+UR6+0x16080] ;  /* 0x016080060204783b */ /* 0x000e280008000200 */
[----:B---3--:R1:W-:Y:S04]  /*50120*/  STL.64 [R1+0x1a38], R26 ;  /* 0x001a381a01007387 */ /* 0x0083e80000100a00 */
[----:B------:R-:W-:Y:S04]  /*50130*/  STL.64 [R1+0x1a40], R24 ;  /* 0x001a401801007387 */ /* 0x000fe80000100a00 */
[----:B-1----:R-:W3:Y:S04]  /*50140*/  LDL.LU R26, [R1+0x218] ;  /* 0x00021800011a7983 */ /* 0x002ee80000300800 */
[----:B------:R-:W3:Y:S04]  /*50150*/  LDL.LU R27, [R1+0x21c] ;  /* 0x00021c00011b7983 */ /* 0x000ee80000300800 */
[----:B--2---:R1:W-:Y:S04]  /*50160*/  STL.64 [R1+0x1a18], R22 ;  /* 0x001a181601007387 */ /* 0x0043e80000100a00 */
[----:B------:R-:W-:Y:S04]  /*50170*/  STL.64 [R1+0x188], R10 ;  /* 0x0001880a01007387 */ /* 0x000fe80000100a00 */
[----:B------:R-:W-:Y:S04]  /*50180*/  STL.64 [R1+0x19a0], R8 ;  /* 0x0019a00801007387 */ /* 0x000fe80000100a00 */
[----:B0-----:R-:W-:Y:S04]  /*50190*/  STL.64 [R1+0x148], R6 ;  /* 0x0001480601007387 */ /* 0x001fe80000100a00 */
[----:B-1----:R-:W2:Y:S04]  /*501a0*/  LDL.LU R22, [R1+0x238] ;  /* 0x0002380001167983 */ /* 0x002ea80000300800 */
[----:B------:R-:W2:Y:S04]  /*501b0*/  LDL.LU R23, [R1+0x23c] ;  /* 0x00023c0001177983 */ /* 0x000ea80000300800 */
[----:B--2---:R0:W-:Y:S04]  /*501c0*/  STL.64 [R1+0x1a30], R22 ;  /* 0x001a301601007387 */ /* 0x0041e80000100a00 */
[----:B------:R-:W2:Y:S04]  /*501d0*/  LDL.LU R20, [R1+0xe0] ;  /* 0x0000e00001147983 */ /* 0x000ea80000300800 */
[----:B------:R-:W2:Y:S04]  /*501e0*/  LDL.LU R21, [R1+0xe4] ;  /* 0x0000e40001157983 */ /* 0x000ea80000300800 */
[----:B0-----:R-:W4:Y:S04]  /*501f0*/  LDL.LU R22, [R1+0xe8] ;  /* 0x0000e80001167983 */ /* 0x001f280000300800 */
[----:B------:R-:W4:Y:S01]  /*50200*/  LDL.LU R23, [R1+0xec] ;  /* 0x0000ec0001177983 */ /* 0x000f220000300800 */
[----:B------:R-:W-:-:S02]  /*50210*/  IMAD.MOV.U32 R11, RZ, RZ, R4 ;  /* 0x000000ffff0b7224 */ /* 0x000fc400078e0004 */
[----:B------:R-:W-:Y:S02]  /*50220*/  IMAD.MOV.U32 R10, RZ, RZ, R5 ;  /* 0x000000ffff0a7224 */ /* 0x000fe400078e0005 */
[----:B------:R-:W0:Y:S04]  /*50230*/  LDSM.16.M88.4 R4, [R2+UR6+0x18080] ;  /* 0x018080060204783b */ /* 0x000e280008000200 */
[----:B----4-:R-:W-:Y:S04]  /*50240*/  STL.64 [R1+0x1a50], R22 ;  /* 0x001a501601007387 */ /* 0x010fe80000100a00 */
[----:B--2---:R1:W-:Y:S04]  /*50250*/  STL.64 [R1+0x1a48], R20 ;  /* 0x001a481401007387 */ /* 0x0043e80000100a00 */
[----:B-1----:R-:W3:Y:S04]  /*50260*/  LDL.LU R20, [R1+0xd0] ;  /* 0x0000d00001147983 */ /* 0x002ee80000300800 */
[----:B------:R-:W3:Y:S04]  /*50270*/  LDL.LU R21, [R1+0xd4] ;  /* 0x0000d40001157983 */ /* 0x000ee80000300800 */
[----:B------:R-:W3:Y:S04]  /*50280*/  LDL.LU R22, [R1+0xd8] ;  /* 0x0000d80001167983 */ /* 0x000ee80000300800 */
[----:B------:R-:W3:Y:S04]  /*50290*/  LDL.LU R23, [R1+0xdc] ;  /* 0x0000dc0001177983 */ /* 0x000ee80000300800 */
[----:B------:R1:W-:Y:S04]  /*502a0*/  STL.64 [R1+0x19e0], R10 ;  /* 0x0019e00a01007387 */ /* 0x0003e80000100a00 */
[----:B-1----:R-:W2:Y:S04]  /*502b0*/  LDL.LU R10, [R1+0x248] ;  /* 0x00024800010a7983 */ /* 0x002ea80000300800 */
[----:B------:R-:W2:Y:S04]  /*502c0*/  LDL.LU R11, [R1+0x24c] ;  /* 0x00024c00010b7983 */ /* 0x000ea80000300800 */
[----:B--2---:R1:W-:Y:S04]  /*502d0*/  STL.64 [R1+0x1a20], R10 ;  /* 0x001a200a01007387 */ /* 0x0043e80000100a00 */
[----:B------:R-:W2:Y:S04]  /*502e0*/  LDL.LU R8, [R1+0x200] ;  /* 0x0002000001087983 */ /* 0x000ea80000300800 */
[----:B------:R-:W2:Y:S04]  /*502f0*/  LDL.LU R9, [R1+0x204] ;  /* 0x0002040001097983 */ /* 0x000ea80000300800 */
[----:B-1----:R-:W2:Y:S04]  /*50300*/  LDL.LU R10, [R1+0x208] ;  /* 0x00020800010a7983 */ /* 0x002ea80000300800 */
[----:B------:R-:W2:Y:S04]  /*50310*/  LDL.LU R11, [R1+0x20c] ;  /* 0x00020c00010b7983 */ /* 0x000ea80000300800 */
[----:B------:R-:W-:Y:S04]  /*50320*/  STL.64 [R1+0x178], R14 ;  /* 0x0001780e01007387 */ /* 0x000fe80000100a00 */
[----:B------:R1:W-:Y:S04]  /*50330*/  STL.64 [R1+0x19a8], R12 ;  /* 0x0019a80c01007387 */ /* 0x0003e80000100a00 */
[----:B-1----:R-:W4:Y:S04]  /*50340*/  LDL.LU R12, [R1+0xc0] ;  /* 0x0000c000010c7983 */ /* 0x002f280000300800 */
[----:B------:R-:W4:Y:S04]  /*50350*/  LDL.LU R13, [R1+0xc4] ;  /* 0x0000c400010d7983 */ /* 0x000f280000300800 */
[----:B------:R-:W4:Y:S04]  /*50360*/  LDL.LU R14, [R1+0xc8] ;  /* 0x0000c800010e7983 */ /* 0x000f280000300800 */
[----:B------:R-:W4:Y:S04]  /*50370*/  LDL.LU R15, [R1+0xcc] ;  /* 0x0000cc00010f7983 */ /* 0x000f280000300800 */
[----:B------:R-:W-:Y:S04]  /*50380*/  STL.64 [R1+0x168], R18 ;  /* 0x0001681201007387 */ /* 0x000fe80000100a00 */
        /* <DEDUP_REMOVED lines=11> */
[----:B------:R0:W-:Y:S04]  /*50440*/  STL.64 [R1+0x50], R24 ;  /* 0x0000501801007387 */ /* 0x0001e80000100a00 */
[----:B0-----:R-:W2:Y:S01]  /*50450*/  LDL.LU.64 R24, [R1+0x1a40] ;  /* 0x001a400001187983 */ /* 0x001ea20000300a00 */
[----:B------:R-:W-:Y:S02]  /*50460*/  IMAD.MOV.U32 R19, RZ, RZ, R26 ;  /* 0x000000ffff137224 */ /* 0x000fe400078e001a */
[----:B------:R-:W-:-:S05]  /*50470*/  IMAD.MOV.U32 R18, RZ, RZ, R27 ;  /* 0x000000ffff127224 */ /* 0x000fca00078e001b */
[----:B------:R-:W-:Y:S04]  /*50480*/  STL.64 [R1+0x19b8], R18 ;  /* 0x0019b81201007387 */ /* 0x000fe80000100a00 */
[----:B------:R2:W-:Y:S02]  /*50490*/  STL.64 [R1+0x19b0], R16 ;  /* 0x0019b01001007387 */ /* 0x0005e40000100a00 */
[----:B--2---:R-:W-:Y:S02]  /*504a0*/  IMAD.MOV.U32 R16, RZ, RZ, R25 ;  /* 0x000000ffff107224 */ /* 0x004fe400078e0019 */
[----:B------:R-:W-:Y:S02]  /*504b0*/  IMAD.MOV.U32 R17, RZ, RZ, R24 ;  /* 0x000000ffff117224 */ /* 0x000fe400078e0018 */
[----:B------:R-:W0:Y:S04]  /*504c0*/  LDSM.16.M88.4 R24, [R2+UR6+0x1c080] ;  /* 0x01c080060218783b */ /* 0x000e280008000200 */
[----:B0-----:R-:W-:Y:S04]  /*504d0*/  STL.64 [R1+0x110], R24 ;  /* 0x0001101801007387 */ /* 0x001fe80000100a00 */
        /* <DEDUP_REMOVED lines=9> */
[----:B------:R-:W-:Y:S01]  /*50570*/  STL [R1+0x108], R26 ;  /* 0x0001081a01007387 */ /* 0x000fe20000100800 */
[----:B------:R-:W-:-:S03]  /*50580*/  IMAD.MOV.U32 R2, RZ, RZ, R27 ;  /* 0x000000ffff027224 */ /* 0x000fc600078e001b */
[----:B------:R-:W3:Y:S04]  /*50590*/  LDL.LU R27, [R1+0x1a28] ;  /* 0x001a2800011b7983 */ /* 0x000ee80000300800 */
[----:B------:R-:W-:Y:S01]  /*505a0*/  STL [R1+0x18f8], R2 ;  /* 0x0018f80201007387 */ /* 0x000fe20000100800 */
[C---:B--2---:R-:W-:Y:S03]  /*505b0*/  HMMA.16816.F32 R20, R4.reuse, R22, R8 ;  /* 0x000000160414723c */ /* 0x044fe60000001808 */
[----:B---3--:R-:W0:Y:S04]  /*505c0*/  LDSM.16.MT88.4 R24, [R27+0x20e00] ;  /* 0x020e00001b18783b */ /* 0x008e280000004200 */
[----:B0-----:R-:W-:Y:S04]  /*505d0*/  STL.64 [R1+0x18d0], R26 ;  /* 0x0018d01a01007387 */ /* 0x001fe80000100a00 */
[----:B------:R0:W-:Y:S04]  /*505e0*/  STL.64 [R1+0x18c8], R24 ;  /* 0x0018c81801007387 */ /* 0x0001e80000100a00 */
[----:B0-----:R-:W2:Y:S04]  /*505f0*/  LDL.LU R24, [R1+0xf0] ;  /* 0x0000f00001187983 */ /* 0x001ea80000300800 */
[----:B------:R-:W2:Y:S04]  /*50600*/  LDL.LU R25, [R1+0xf4] ;  /* 0x0000f40001197983 */ /* 0x000ea80000300800 */
[----:B------:R-:W2:Y:S04]  /*50610*/  LDL.LU R26, [R1+0xf8] ;  /* 0x0000f800011a7983 */ /* 0x000ea80000300800 */
[----:B------:R-:W2:Y:S04]  /*50620*/  LDL.LU R27, [R1+0xfc] ;  /* 0x0000fc00011b7983 */ /* 0x000ea80000300800 */
[----:B------:R-:W4:Y:S04]  /*50630*/  LDL.LU.64 R10, [R1+0x1a20] ;  /* 0x001a2000010a7983 */ /* 0x000f280000300a00 */
[----:B------:R-:W-:Y:S04]  /*50640*/  STL.64 [R1+0xe0], R20 ;  /* 0x0000e01401007387 */ /* 0x000fe80000100a00 */
[----:B------:R0:W-:Y:S04]  /*50650*/  STL.64 [R1+0xe8], R22 ;  /* 0x0000e81601007387 */ /* 0x0001e80000100a00 */
[----:B0-----:R-:W2:Y:S02]  /*50660*/  LDL.LU.64 R22, [R1+0x1a18] ;  /* 0x001a180001167983 */ /* 0x001ea40000300a00 */
[C---:B--2---:R-:W-:Y:S06]  /*50670*/  HMMA.16816.F32 R20, R4.reuse, R22, R24 ;  /* 0x000000160414723c */ /* 0x044fec0000001818 */
[----:B----4-:R-:W-:Y:S07]  /*50680*/  HMMA.16816.F32 R4, R4, R10, R12 ;  /* 0x0000000a0404723c */ /* 0x010fee000000180c */
[----:B------:R-:W-:-:S02]  /*50690*/  IMAD.MOV.U32 R12, RZ, RZ, R28 ;  /* 0x000000ffff0c7224 */ /* 0x000fc400078e001c */
[----:B------:R-:W-:-:S09]  /*506a0*/  IMAD.MOV.U32 R13, RZ, RZ, R29 ;  /* 0x000000ffff0d7224 */ /* 0x000fd200078e001d */
[----:B------:R-:W-:Y:S02]  /*506b0*/  IMAD.MOV.U32 R27, RZ, RZ, R23 ;  /* 0x000000ffff1b7224 */ /* 0x000fe400078e0017 */
[----:B------:R-:W-:Y:S01]  /*506c0*/  IMAD.MOV.U32 R26, RZ, RZ, R22 ;  /* 0x000000ffff1a7224 */ /* 0x000fe200078e0016 */
[----:B------:R0:W-:Y:S04]  /*506d0*/  STL.64 [R1+0xf0], R20 ;  /* 0x0000f01401007387 */ /* 0x0001e80000100a00 */
[----:B------:R-:W2:Y:S04]  /*506e0*/  LDL.LU.64 R22, [R1+0x1a10] ;  /* 0x001a100001167983 */ /* 0x000ea80000300a00 */
[----:B0-----:R-:W2:Y:S04]  /*506f0*/  LDL.LU.64 R20, [R1+0x1a08] ;  /* 0x001a080001147983 */ /* 0x001ea80000300a00 */
[----:B------:R-:W-:Y:S04]  /*50700*/  STL [R1+0x1924], R27 ;  /* 0x0019241b01007387 */ /* 0x000fe80000100800 */
[----:B------:R0:W-:Y:S04]  /*50710*/  STL [R1+0x1920], R26 ;  /* 0x0019201a01007387 */ /* 0x0001e80000100800 */
[----:B------:R-:W2:Y:S04]  /*50720*/  LDL.LU R24, [R1+0xb0] ;  /* 0x0000b00001187983 */ /* 0x000ea80000300800 */
[----:B------:R-:W2:Y:S04]  /*50730*/  LDL.LU R25, [R1+0xb4] ;  /* 0x0000b40001197983 */ /* 0x000ea80000300800 */
[----:B0-----:R-:W2:Y:S04]  /*50740*/  LDL.LU R26, [R1+0xb8] ;  /* 0x0000b800011a7983 */ /* 0x001ea80000300800 */
[----:B------:R-:W2:Y:S04]  /*50750*/  LDL.LU R27, [R1+0xbc] ;  /* 0x0000bc00011b7983 */ /* 0x000ea80000300800 */
[----:B------:R-:W3:Y:S04]  /*50760*/  LDL.LU R28, [R1+0x1a04] ;  /* 0x001a0400011c7983 */ /* 0x000ee80000300800 */
[----:B------:R-:W-:Y:S04]  /*50770*/  STL.64 [R1+0xd0], R4 ;  /* 0x0000d00401007387 */ /* 0x000fe80000100a00 */
[----:B------:R2:W-:Y:S04]  /*50780*/  STL.64 [R1+0xd8], R6 ;  /* 0x0000d80601007387 */ /* 0x0005e80000100a00 */
[----:B------:R-:W4:Y:S04]  /*50790*/  LDL.LU R29, [R1+0x1a00] ;  /* 0x001a0000011d7983 */ /* 0x000f280000300800 */
[----:B------:R0:W-:Y:S04]  /*507a0*/  STL.64 [R1+0x19e8], R12 ;  /* 0x0019e80c01007387 */ /* 0x0001e80000100a00 */
[----:B------:R-:W3:Y:S04]  /*507b0*/  LDL.LU R8, [R1+0x70] ;  /* 0x0000700001087983 */ /* 0x000ee80000300800 */
[----:B------:R-:W3:Y:S04]  /*507c0*/  LDL.LU R9, [R1+0x74] ;  /* 0x0000740001097983 */ /* 0x000ee80000300800 */
[----:B------:R-:W4:Y:S04]  /*507d0*/  LDL.LU R10, [R1+0x78] ;  /* 0x00007800010a7983 */ /* 0x000f280000300800 */
[----:B------:R-:W4:Y:S01]  /*507e0*/  LDL.LU R11, [R1+0x7c] ;  /* 0x00007c00010b7983 */ /* 0x000f220000300800 */
[----:B--2---:R-:W-:Y:S03]  /*507f0*/  HMMA.16816.F32 R4, R20, R16, R24 ;  /* 0x000000101404723c */ /* 0x004fe60000001818 */
[----:B----4-:R-:W-:Y:S04]  /*50800*/  STL.64 [R1+0x19f8], R10 ;  /* 0x0019f80a01007387 */ /* 0x010fe80000100a00 */
[----:B---3--:R-:W-:Y:S04]  /*50810*/  STL.64 [R1+0x19f0], R8 ;  /* 0x0019f00801007387 */ /* 0x008fe80000100a00 */
[----:B0-----:R-:W2:Y:S04]  /*50820*/  LDL.LU R12, [R1+0x1e0] ;  /* 0x0001e000010c7983 */ /* 0x001ea80000300800 */
[----:B------:R-:W2:Y:S04]  /*50830*/  LDL.LU R13, [R1+0x1e4] ;  /* 0x0001e400010d7983 */ /* 0x000ea80000300800 */
[----:B------:R-:W3:Y:S04]  /*50840*/  LDL.LU R16, [R1+0x1b0] ;  /* 0x0001b00001107983 */ /* 0x000ee80000300800 */
[----:B------:R-:W3:Y:S04]  /*50850*/  LDL.LU R17, [R1+0x1b4] ;  /* 0x0001b40001117983 */ /* 0x000ee80000300800 */
[----:B---3--:R0:W-:Y:S04]  /*50860*/  STL.64 [R1+0x19c8], R16 ;  /* 0x0019c81001007387 */ /* 0x0081e80000100a00 */
[----:B------:R-:W3:Y:S04]  /*50870*/  LDL.LU R24, [R1+0x1a0] ;  /* 0x0001a00001187983 */ /* 0x000ee80000300800 */
[----:B------:R-:W3:Y:S04]  /*50880*/  LDL.LU R25, [R1+0x1a4] ;  /* 0x0001a40001197983 */ /* 0x000ee80000300800 */
[----:B0-----:R-:W4:Y:S04]  /*50890*/  LDL.LU R16, [R1+0x1c0] ;  /* 0x0001c00001107983 */ /* 0x001f280000300800 */
[----:B------:R-:W4:Y:S04]  /*508a0*/  LDL.LU R17, [R1+0x1c4] ;  /* 0x0001c40001117983 */ /* 0x000f280000300800 */
[----:B---3--:R0:W-:Y:S04]  /*508b0*/  STL.64 [R1+0x19c0], R24 ;  /* 0x0019c01801007387 */ /* 0x0081e80000100a00 */
[----:B0-----:R-:W3:Y:S04]  /*508c0*/  LDL.LU R24, [R1+0x30] ;  /* 0x0000300001187983 */ /* 0x001ee80000300800 */
[----:B------:R-:W3:Y:S04]  /*508d0*/  LDL.LU R25, [R1+0x34] ;  /* 0x0000340001197983 */ /* 0x000ee80000300800 */
[----:B------:R-:W4:Y:S04]  /*508e0*/  LDL.LU R26, [R1+0x38] ;  /* 0x00003800011a7983 */ /* 0x000f280000300800 */
[----:B------:R-:W4:Y:S01]  /*508f0*/  LDL.LU R27, [R1+0x3c] ;  /* 0x00003c00011b7983 */ /* 0x000f220000300800 */
[----:B------:R-:W-:-:S02]  /*50900*/  IMAD.MOV.U32 R8, RZ, RZ, R29 ;  /* 0x000000ffff087224 */ /* 0x000fc400078e001d */
[----:B------:R-:W-:Y:S02]  /*50910*/  IMAD.MOV.U32 R9, RZ, RZ, R28 ;  /* 0x000000ffff097224 */ /* 0x000fe400078e001c */
[----:B------:R-:W-:Y:S02]  /*50920*/  IMAD.MOV.U32 R10, RZ, RZ, R3 ;  /* 0x000000ffff0a7224 */ /* 0x000fe400078e0003 */
[----:B------:R-:W-:-:S07]  /*50930*/  IMAD.MOV.U32 R11, RZ, RZ, R0 ;  /* 0x000000ffff0b7224 */ /* 0x000fce00078e0000 */
[----:B--2---:R-:W-:Y:S01]  /*50940*/  HMMA.16816.F32 R12, R20, R12, R8 ;  /* 0x0000000c140c723c */ /* 0x004fe20000001808 */
[----:B------:R-:W-:Y:S02]  /*50950*/  IMAD.MOV.U32 R29, RZ, RZ, R4 ;  /* 0x000000ffff1d7224 */ /* 0x000fe400078e0004 */
[----:B------:R-:W-:Y:S02]  /*50960*/  IMAD.MOV.U32 R0, RZ, RZ, R7 ;  /* 0x000000ffff007224 */ /* 0x000fe400078e0007 */
[----:B------:R-:W-:Y:S02]  /*50970*/  IMAD.MOV.U32 R28, RZ, RZ, R5 ;  /* 0x000000ffff1c7224 */ /* 0x000fe400078e0005 */
[----:B------:R-:W-:Y:S01]  /*50980*/  IMAD.MOV.U32 R3, RZ, RZ, R6 ;  /* 0x000000ffff037224 */ /* 0x000fe200078e0006 */
[----:B----4-:R-:W-:Y:S04]  /*50990*/  STL.64 [R1+0x19d8], R26 ;  /* 0x0019d81a01007387 */ /* 0x010fe80000100a00 */
[----:B---3--:R0:W-:Y:S04]  /*509a0*/  STL.64 [R1+0x19d0], R24 ;  /* 0x0019d01801007387 */ /* 0x0081e80000100a00 */
        /* <DEDUP_REMOVED lines=10> */
[----:B------:R-:W-:Y:S04]  /*50a50*/  STL [R1+0x1900], R28 ;  /* 0x0019001c01007387 */ /* 0x000fe80000100800 */
[----:B------:R-:W-:Y:S04]  /*50a60*/  STL [R1+0x18fc], R29 ;  /* 0x0018fc1d01007387 */ /* 0x000fe80000100800 */
[----:B------:R-:W4:Y:S04]  /*50a70*/  LDL.LU.64 R10, [R1+0x19f8] ;  /* 0x0019f800010a7983 */ /* 0x000f280000300a00 */
[----:B------:R-:W4:Y:S04]  /*50a80*/  LDL.LU.64 R8, [R1+0x19f0] ;  /* 0x0019f00001087983 */ /* 0x000f280000300a00 */
[----:B------:R0:W-:Y:S04]  /*50a90*/  STL.64 [R1+0xb0], R12 ;  /* 0x0000b00c01007387 */ /* 0x0001e80000100a00 */
[----:B------:R4:W-:Y:S04]  /*50aa0*/  STL [R1+0xb8], R14 ;  /* 0x0000b80e01007387 */ /* 0x0009e80000100800 */
[----:B0-----:R-:W4:Y:S01]  /*50ab0*/  LDL.LU.64 R12, [R1+0x19e8] ;  /* 0x0019e800010c7983 */ /* 0x001f220000300a00 */
[----:B------:R-:W-:-:S05]  /*50ac0*/  IMAD.MOV.U32 R2, RZ, RZ, R15 ;  /* 0x000000ffff027224 */ /* 0x000fca00078e000f */
[----:B------:R-:W-:Y:S01]  /*50ad0*/  STL [R1+0x190c], R2 ;  /* 0x00190c0201007387 */ /* 0x000fe20000100800 */
[C---:B--2---:R-:W-:Y:S06]  /*50ae0*/  HMMA.16816.F32 R16, R20.reuse, R16, R24 ;  /* 0x000000101410723c */ /* 0x044fec0000001818 */
[----:B----4-:R-:W-:Y:S01]  /*50af0*/  HMMA.16816.F32 R12, R20, R12, R8 ;  /* 0x0000000c140c723c */ /* 0x010fe20000001808 */
[----:B------:R-:W2:Y:S04]  /*50b00*/  LDL.LU.64 R10, [R1+0x19e0] ;  /* 0x0019e000010a7983 */ /* 0x000ea80000300a00 */
[----:B------:R-:W4:Y:S04]  /*50b10*/  LDL.LU R8, [R1+0x190] ;  /* 0x0001900001087983 */ /* 0x000f280000300800 */
[----:B------:R-:W4:-:S15]  /*50b20*/  LDL.LU R9, [R1+0x194] ;  /* 0x0001940001097983 */ /* 0x000f1e0000300800 */
[----:B------:R-:W-:Y:S02]  /*50b30*/  IMAD.MOV.U32 R0, RZ, RZ, R12 ;  /* 0x000000ffff007224 */ /* 0x000fe400078e000c */
[----:B------:R-:W-:Y:S02]  /*50b40*/  IMAD.MOV.U32 R29, RZ, RZ, R15 ;  /* 0x000000ffff1d7224 */ /* 0x000fe400078e000f */
[----:B------:R-:W-:Y:S02]  /*50b50*/  IMAD.MOV.U32 R3, RZ, RZ, R13 ;  /* 0x000000ffff037224 */ /* 0x000fe400078e000d */
[----:B------:R-:W-:Y:S01]  /*50b60*/  IMAD.MOV.U32 R28, RZ, RZ, R14 ;  /* 0x000000ffff1c7224 */ /* 0x000fe200078e000e */
[----:B------:R-:W4:Y:S04]  /*50b70*/  LDL.LU R12, [R1+0x10] ;  /* 0x00001000010c7983 */ /* 0x000f280000300800 */
[----:B------:R-:W4:Y:S04]  /*50b80*/  LDL.LU R13, [R1+0x14] ;  /* 0x00001400010d7983 */ /* 0x000f280000300800 */
[----:B------:R-:W4:Y:S04]  /*50b90*/  LDL.LU R14, [R1+0x18] ;  /* 0x00001800010e7983 */ /* 0x000f280000300800 */
[----:B------:R-:W4:Y:S04]  /*50ba0*/  LDL.LU R15, [R1+0x1c] ;  /* 0x00001c00010f7983 */ /* 0x000f280000300800 */
[----:B------:R-:W-:Y:S04]  /*50bb0*/  STL [R1+0x191c], R29 ;  /* 0x00191c1d01007387 */ /* 0x000fe80000100800 */
[----:B------:R-:W-:Y:S04]  /*50bc0*/  STL [R1+0x1918], R28 ;  /* 0x0019181c01007387 */ /* 0x000fe80000100800 */
[----:B------:R-:W-:Y:S04]  /*50bd0*/  STL [R1+0x1914], R3 ;  /* 0x0019140301007387 */ /* 0x000fe80000100800 */
[----:B------:R-:W-:Y:S04]  /*50be0*/  STL [R1+0x1910], R0 ;  /* 0x0019100001007387 */ /* 0x000fe80000100800 */
[----:B------:R-:W3:Y:S04]  /*50bf0*/  LDL.LU.64 R26, [R1+0x19d8] ;  /* 0x0019d800011a7983 */ /* 0x000ee80000300a00 */
[----:B------:R-:W3:Y:S04]  /*50c00*/  LDL.LU.64 R24, [R1+0x19d0] ;  /* 0x0019d00001187983 */ /* 0x000ee80000300a00 */
[----:B------:R0:W-:Y:S04]  /*50c10*/  STL.64 [R1+0x90], R16 ;  /* 0x0000901001007387 */ /* 0x0001e80000100a00 */
[----:B------:R3:W-:Y:S04]  /*50c20*/  STL [R1+0x98], R18 ;  /* 0x0000981201007387 */ /* 0x0007e80000100800 */
[----:B0-----:R-:W3:Y:S01]  /*50c30*/  LDL.LU.64 R16, [R1+0x19c8] ;  /* 0x0019c80001107983 */ /* 0x001ee20000300a00 */
[----:B------:R-:W-:-:S05]  /*50c40*/  IMAD.MOV.U32 R2, RZ, RZ, R19 ;  /* 0x000000ffff027224 */ /* 0x000fca00078e0013 */
[----:B------:R-:W-:Y:S01]  /*50c50*/  STL [R1+0x1928], R2 ;  /* 0x0019280201007387 */ /* 0x000fe20000100800 */
[----:B---3--:R-:W-:Y:S03]  /*50c60*/  HMMA.16816.F32 R16, R20, R16, R24 ;  /* 0x000000101410723c */ /* 0x008fe60000001818 */
[----:B------:R-:W3:-:S15]  /*50c70*/  LDL.LU.64 R24, [R1+0x19c0] ;  /* 0x0019c00001187983 */ /* 0x000ede0000300a00 */
[----:B------:R-:W-:-:S06]  /*50c80*/  NOP ;  /* 0x0000000000007918 */ /* 0x000fcc0000000000 */
[----:B------:R-:W-:Y:S02]  /*50c90*/  IMAD.MOV.U32 R0, RZ, RZ, R19 ;  /* 0x000000ffff007224 */ /* 0x000fe400078e0013 */
[----:B------:R-:W-:Y:S02]  /*50ca0*/  IMAD.MOV.U32 R3, RZ, RZ, R18 ;  /* 0x000000ffff037224 */ /* 0x000fe400078e0012 */
[----:B------:R-:W-:Y:S02]  /*50cb0*/  IMAD.MOV.U32 R28, RZ, RZ, R17 ;  /* 0x000000ffff1c7224 */ /* 0x000fe400078e0011 */
[----:B------:R-:W-:Y:S01]  /*50cc0*/  IMAD.MOV.U32 R29, RZ, RZ, R16 ;  /* 0x000000ffff1d7224 */ /* 0x000fe200078e0010 */
[----:B------:R-:W4:Y:S04]  /*50cd0*/  LDL.LU.64 R18, [R1+0x19b8] ;  /* 0x0019b80001127983 */ /* 0x000f280000300a00 */
[----:B------:R-:W4:Y:S04]  /*50ce0*/  LDL.LU.64 R16, [R1+0x19b0] ;  /* 0x0019b00001107983 */ /* 0x000f280000300a00 */
[----:B------:R-:W-:Y:S04]  /*50cf0*/  STL [R1+0x1938], R0 ;  /* 0x0019380001007387 */ /* 0x000fe80000100800 */
[----:B------:R-:W-:Y:S04]  /*50d00*/  STL [R1+0x1934], R3 ;  /* 0x0019340301007387 */ /* 0x000fe80000100800 */
[----:B------:R-:W-:Y:S04]  /*50d10*/  STL [R1+0x1930], R28 ;  /* 0x0019301c01007387 */ /* 0x000fe80000100800 */
[----:B------:R-:W-:Y:S01]  /*50d20*/  STL [R1+0x192c], R29 ;  /* 0x00192c1d01007387 */ /* 0x000fe20000100800 */
[----:B---3--:R-:W-:-:S15]  /*50d30*/  HMMA.16816.F32 R4, R20, R24, R4 ;  /* 0x000000181404723c */ /* 0x008fde0000001804 */
[----:B------:R-:W-:-:S09]  /*50d40*/  NOP ;  /* 0x0000000000007918 */ /* 0x000fd20000000000 */
[----:B------:R-:W-:Y:S02]  /*50d50*/  IMAD.MOV.U32 R27, RZ, RZ, R4 ;  /* 0x000000ffff1b7224 */ /* 0x000fe400078e0004 */
[----:B------:R-:W-:Y:S02]  /*50d60*/  IMAD.MOV.U32 R26, RZ, RZ, R5 ;  /* 0x000000ffff1a7224 */ /* 0x000fe400078e0005 */
[----:B--2---:R-:W-:Y:S02]  /*50d70*/  IMAD.MOV.U32 R4, RZ, RZ, R11 ;  /* 0x000000ffff047224 */ /* 0x004fe400078e000b */
[----:B------:R-:W-:Y:S02]  /*50d80*/  IMAD.MOV.U32 R5, RZ, RZ, R10 ;  /* 0x000000ffff057224 */ /* 0x000fe400078e000a */
[----:B----4-:R-:W-:Y:S01]  /*50d90*/  HMMA.16816.F32 R8, R20, R8, R12 ;  /* 0x000000081408723c */ /* 0x010fe2000000180c */
[----:B------:R-:W-:Y:S02]  /*50da0*/  IMAD.MOV.U32 R24, RZ, RZ, R7 ;  /* 0x000000ffff187224 */ /* 0x000fe400078e0007 */
[----:B------:R-:W-:Y:S01]  /*50db0*/  IMAD.MOV.U32 R25, RZ, RZ, R6 ;  /* 0x000000ffff197224 */ /* 0x000fe200078e0006 */
[----:B------:R0:W-:Y:S04]  /*50dc0*/  STL.64 [R1+0x1968], R4 ;  /* 0x0019680401007387 */ /* 0x0001e80000100a00 */
[----:B0-----:R-:W2:Y:S04]  /*50dd0*/  LDL.LU R4, [R1+0x150] ;  /* 0x0001500001047983 */ /* 0x001ea80000300800 */
[----:B------:R-:W2:Y:S04]  /*50de0*/  LDL.LU R5, [R1+0x154] ;  /* 0x0001540001057983 */ /* 0x000ea80000300800 */
[----:B------:R0:W-:Y:S04]  /*50df0*/  STL [R1+0x1948], R24 ;  /* 0x0019481801007387 */ /* 0x0001e80000100800 */
[----:B------:R1:W-:Y:S04]  /*50e00*/  STL [R1+0x1944], R25 ;  /* 0x0019441901007387 */ /* 0x0003e80000100800 */
[----:B------:R3:W-:Y:S04]  /*50e10*/  STL [R1+0x1940], R26 ;  /* 0x0019401a01007387 */ /* 0x0007e80000100800 */
[----:B------:R4:W-:Y:S04]  /*50e20*/  STL [R1+0x193c], R27 ;  /* 0x00193c1b01007387 */ /* 0x0009e80000100800 */
[----:B0-----:R-:W2:Y:S04]  /*50e30*/  LDL.LU R24, [R1] ;  /* 0x0000000001187983 */ /* 0x001ea80000300800 */
[----:B-1----:R-:W2:Y:S04]  /*50e40*/  LDL.LU R25, [R1+0x4] ;  /* 0x0000040001197983 */ /* 0x002ea80000300800 */
[----:B---3--:R-:W2:Y:S04]  /*50e50*/  LDL.LU R26, [R1+0x8] ;  /* 0x00000800011a7983 */ /* 0x008ea80000300800 */
[----:B----4-:R-:W2:Y:S04]  /*50e60*/  LDL.LU R27, [R1+0xc] ;  /* 0x00000c00011b7983 */ /* 0x010ea80000300800 */
[----:B------:R-:W3:Y:S01]  /*50e70*/  LDL.LU.64 R12, [R1+0x19a8] ;  /* 0x0019a800010c7983 */ /* 0x000ee20000300a00 */
[----:B------:R-:W-:-:S02]  /*50e80*/  IMAD.MOV.U32 R3, RZ, RZ, R8 ;  /* 0x000000ffff037224 */ /* 0x000fc400078e0008 */
[----:B------:R-:W-:Y:S02]  /*50e90*/  IMAD.MOV.U32 R28, RZ, RZ, R9 ;  /* 0x000000ffff1c7224 */ /* 0x000fe400078e0009 */
[----:B------:R-:W2:Y:S01]  /*50ea0*/  LDL.LU.64 R8, [R1+0x19a0] ;  /* 0x0019a00001087983 */ /* 0x000ea20000300a00 */
[----:B------:R-:W-:Y:S02]  /*50eb0*/  IMAD.MOV.U32 R29, RZ, RZ, R10 ;  /* 0x000000ffff1d7224 */ /* 0x000fe400078e000a */
[----:B------:R-:W-:-:S03]  /*50ec0*/  IMAD.MOV.U32 R2, RZ, RZ, R11 ;  /* 0x000000ffff027224 */ /* 0x000fc600078e000b */
[----:B------:R-:W-:Y:S04]  /*50ed0*/  STL [R1+0x1954], R29 ;  /* 0x0019541d01007387 */ /* 0x000fe80000100800 */
[----:B------:R-:W-:Y:S04]  /*50ee0*/  STL [R1+0x1950], R28 ;  /* 0x0019501c01007387 */ /* 0x000fe80000100800 */
[----:B------:R-:W-:Y:S01]  /*50ef0*/  STL [R1+0x194c], R3 ;  /* 0x00194c0301007387 */ /* 0x000fe20000100800 */
[----:B--2---:R-:W-:-:S15]  /*50f00*/  HMMA.16816.F32 R8, R20, R8, R24 ;  /* 0x000000081408723c */ /* 0x004fde0000001818 */
[----:B------:R-:W-:-:S09]  /*50f10*/  NOP ;  /* 0x0000000000007918 */ /* 0x000fd20000000000 */
[----:B------:R-:W-:Y:S02]  /*50f20*/  IMAD.MOV.U32 R27, RZ, RZ, R10 ;  /* 0x000000ffff1b7224 */ /* 0x000fe400078e000a */
[----:B------:R-:W-:Y:S02]  /*50f30*/  IMAD.MOV.U32 R0, RZ, RZ, R11 ;  /* 0x000000ffff007224 */ /* 0x000fe400078e000b */
[----:B------:R-:W-:Y:S02]  /*50f40*/  IMAD.MOV.U32 R25, RZ, RZ, R8 ;  /* 0x000000ffff197224 */ /* 0x000fe400078e0008 */
[----:B------:R-:W-:Y:S01]  /*50f50*/  IMAD.MOV.U32 R26, RZ, RZ, R9 ;  /* 0x000000ffff1a7224 */ /* 0x000fe200078e0009 */
[----:B------:R-:W3:Y:S04]  /*50f60*/  LDL.LU.64 R10, [R1+0x1998] ;  /* 0x00199800010a7983 */ /* 0x000ee80000300a00 */
[----:B------:R-:W3:Y:S04]  /*50f70*/  LDL.LU.64 R8, [R1+0x1990] ;  /* 0x0019900001087983 */ /* 0x000ee80000300a00 */
[----:B------:R-:W2:Y:S01]  /*50f80*/  LDL.LU.64 R14, [R1+0x1988] ;  /* 0x00198800010e7983 */ /* 0x000ea20000300a00 */
[----:B---3--:R-:W-:Y:S03]  /*50f90*/  HMMA.16816.F32 R8, R20, R12, R8 ;  /* 0x0000000c1408723c */ /* 0x008fe60000001808 */
[----:B------:R-:W2:Y:S04]  /*50fa0*/  LDL.LU.64 R12, [R1+0x1980] ;  /* 0x00198000010c7983 */ /* 0x000ea80000300a00 */
[----:B------:R0:W-:Y:S02]  /*50fb0*/  STL.64 [R1+0x1960], R26 ;  /* 0x0019601a01007387 */ /* 0x0001e40000100a00 */
[----:B0-----:R-:W-:-:S02]  /*50fc0*/  IMAD.MOV.U32 R26, RZ, RZ, R19 ;  /* 0x000000ffff1a7224 */ /* 0x001fc400078e0013 */
[----:B------:R-:W-:-:S13]  /*50fd0*/  IMAD.MOV.U32 R27, RZ, RZ, R18 ;  /* 0x000000ffff1b7224 */ /* 0x000fda00078e0012 */
[----:B------:R-:W-:Y:S02]  /*50fe0*/  IMAD.MOV.U32 R24, RZ, RZ, R11 ;  /* 0x000000ffff187224 */ /* 0x000fe400078e000b */
[----:B------:R-:W-:Y:S02]  /*50ff0*/  IMAD.MOV.U32 R29, RZ, RZ, R8 ;  /* 0x000000ffff1d7224 */ /* 0x000fe400078e0008 */
[----:B------:R-:W-:Y:S01]  /*51000*/  IMAD.MOV.U32 R28, RZ, RZ, R9 ;  /* 0x000000ffff1c7224 */ /* 0x000fe200078e0009 */
[----:B------:R0:W-:Y:S04]  /*51010*/  STL.64 [R1+0x1958], R24 ;  /* 0x0019581801007387 */ /* 0x0001e80000100a00 */
[----:B0-----:R-:W3:Y:S04]  /*51020*/  LDL.LU R24, [R1+0x50] ;  /* 0x0000500001187983 */ /* 0x001ee80000300800 */
[----:B------:R-:W3:Y:S04]  /*51030*/  LDL.LU R25, [R1+0x54] ;  /* 0x0000540001197983 */ /* 0x000ee80000300800 */
[----:B------:R-:W4:Y:S04]  /*51040*/  LDL.LU R8, [R1+0x130] ;  /* 0x0001300001087983 */ /* 0x000f280000300800 */
[----:B------:R-:W4:Y:S01]  /*51050*/  LDL.LU R9, [R1+0x134] ;  /* 0x0001340001097983 */ /* 0x000f220000300800 */
[----:B--2---:R-:W-:-:S15]  /*51060*/  HMMA.16816.F32 R16, R20, R16, R12 ;  /* 0x000000101410723c */ /* 0x004fde000000180c */
[----:B------:R-:W-:-:S09]  /*51070*/  NOP ;  /* 0x0000000000007918 */ /* 0x000fd20000000000 */
[----:B------:R-:W-:Y:S02]  /*51080*/  IMAD.MOV.U32 R13, RZ, RZ, R18 ;  /* 0x000000ffff0d7224 */ /* 0x000fe400078e0012 */
[----:B------:R-:W-:Y:S02]  /*51090*/  IMAD.MOV.U32 R12, RZ, RZ, R19 ;  /* 0x000000ffff0c7224 */ /* 0x000fe400078e0013 */
[----:B------:R-:W-:Y:S02]  /*510a0*/  IMAD.MOV.U32 R15, RZ, RZ, R16 ;  /* 0x000000ffff0f7224 */ /* 0x000fe400078e0010 */
[----:B------:R-:W-:Y:S01]  /*510b0*/  IMAD.MOV.U32 R14, RZ, RZ, R17 ;  /* 0x000000ffff0e7224 */ /* 0x000fe200078e0011 */
[----:B------:R-:W2:Y:S04]  /*510c0*/  LDL.LU.64 R18, [R1+0x1978] ;  /* 0x0019780001127983 */ /* 0x000ea80000300a00 */
[----:B------:R-:W2:Y:S02]  /*510d0*/  LDL.LU.64 R16, [R1+0x1970] ;  /* 0x0019700001107983 */ /* 0x000ea40000300a00 */
        /* <DEDUP_REMOVED lines=9> */
[----:B------:R-:W3:-:S15]  /*51170*/  LDL.LU.64 R24, [R1+0x1958] ;  /* 0x0019580001187983 */ /* 0x000ede0000300a00 */
[----:B------:R-:W-:-:S03]  /*51180*/  NOP ;  /* 0x0000000000007918 */ /* 0x000fc60000000000 */
[----:B------:R0:W-:Y:S04]  /*51190*/  STL.64 [R1+0x17c8], R6 ;  /* 0x0017c80601007387 */ /* 0x0001e80000100a00 */
[----:B------:R-:W-:Y:S04]  /*511a0*/  STL.64 [R1+0x17c0], R4 ;  /* 0x0017c00401007387 */ /* 0x000fe80000100a00 */
[----:B0-----:R-:W4:Y:S04]  /*511b0*/  LDL.LU R6, [R1+0x158] ;  /* 0x0001580001067983 */ /* 0x001f280000300800 */
[----:B------:R-:W4:Y:S04]  /*511c0*/  LDL.LU R7, [R1+0x15c] ;  /* 0x00015c0001077983 */ /* 0x000f280000300800 */
[----:B----4-:R0:W-:Y:S04]  /*511d0*/  STL.64 [R1+0x17d8], R6 ;  /* 0x0017d80601007387 */ /* 0x0101e80000100a00 */
[----:B0-----:R-:W4:Y:S04]  /*511e0*/  LDL.LU R6, [R1+0x168] ;  /* 0x0001680001067983 */ /* 0x001f280000300800 */
[----:B------:R-:W4:Y:S04]  /*511f0*/  LDL.LU R7, [R1+0x16c] ;  /* 0x00016c0001077983 */ /* 0x000f280000300800 */
[----:B----4-:R0:W-:Y:S04]  /*51200*/  STL.64 [R1+0x17f0], R6 ;  /* 0x0017f00601007387 */ /* 0x0101e80000100a00 */
[----:B------:R-:W4:Y:S04]  /*51210*/  LDL.LU R4, [R1+0x80] ;  /* 0x0000800001047983 */ /* 0x000f280000300800 */
[----:B------:R-:W4:Y:S04]  /*51220*/  LDL.LU R5, [R1+0x84] ;  /* 0x0000840001057983 */ /* 0x000f280000300800 */
[----:B0-----:R-:W4:Y:S04]  /*51230*/  LDL.LU R6, [R1+0x88] ;  /* 0x0000880001067983 */ /* 0x001f280000300800 */
[----:B------:R-:W4:Y:S01]  /*51240*/  LDL.LU R7, [R1+0x8c] ;  /* 0x00008c0001077983 */ /* 0x000f220000300800 */
[----:B------:R-:W-:-:S02]  /*51250*/  IMAD.MOV.U32 R3, RZ, RZ, R10 ;  /* 0x000000ffff037224 */ /* 0x000fc400078e000a */
[----:B----4-:R-:W-:Y:S01]  /*51260*/  HMMA.16816.F32 R8, R20, R8, R4 ;  /* 0x000000081408723c */ /* 0x010fe20000001804 */
[----:B------:R-:W4:Y:S04]  /*51270*/  LDL.LU R6, [R1+0x178] ;  /* 0x0001780001067983 */ /* 0x000f280000300800 */
[----:B------:R-:W4:Y:S04]  /*51280*/  LDL.LU R7, [R1+0x17c] ;  /* 0x00017c0001077983 */ /* 0x000f280000300800 */
[----:B----4-:R-:W-:-:S14]  /*51290*/  STL.64 [R1+0x1808], R6 ;  /* 0x0018080601007387 */ /* 0x010fdc0000100a00 */
[----:B------:R0:W-:Y:S04]  /*512a0*/  STL.64 [R1+0x17b8], R10 ;  /* 0x0017b80a01007387 */ /* 0x0001e80000100a00 */
[----:B------:R-:W-:Y:S04]  /*512b0*/  STL.64 [R1+0x17b0], R8 ;  /* 0x0017b00801007387 */ /* 0x000fe80000100a00 */
[----:B0-----:R-:W4:Y:S04]  /*512c0*/  LDL.LU R10, [R1+0x148] ;  /* 0x00014800010a7983 */ /* 0x001f280000300800 */
[----:B------:R-:W4:Y:S04]  /*512d0*/  LDL.LU R11, [R1+0x14c] ;  /* 0x00014c00010b7983 */ /* 0x000f280000300800 */
[----:B------:R-:W2:Y:S04]  /*512e0*/  LDL.LU R6, [R1+0x188] ;  /* 0x0001880001067983 */ /* 0x000ea80000300800 */
[----:B------:R-:W2:Y:S04]  /*512f0*/  LDL.LU R7, [R1+0x18c] ;  /* 0x00018c0001077983 */ /* 0x000ea80000300800 */
[----:B--2---:R0:W-:Y:S04]  /*51300*/  STL.64 [R1+0x1820], R6 ;  /* 0x0018200601007387 */ /* 0x0041e80000100a00 */
[----:B----4-:R1:W-:Y:S04]  /*51310*/  STL.64 [R1+0x17d0], R10 ;  /* 0x0017d00a01007387 */ /* 0x0103e80000100a00 */
[----:B0-----:R-:W2:Y:S04]  /*51320*/  LDL.LU R6, [R1+0x198] ;  /* 0x0001980001067983 */ /* 0x001ea80000300800 */
[----:B------:R-:W2:Y:S01]  /*51330*/  LDL.LU R7, [R1+0x19c] ;  /* 0x00019c0001077983 */ /* 0x000ea20000300800 */
[----:B-1----:R-:W-:-:S02]  /*51340*/  IMAD.MOV.U32 R10, RZ, RZ, R17 ;  /* 0x000000ffff0a7224 */ /* 0x002fc400078e0011 */
[----:B------:R-:W-:Y:S02]  /*51350*/  IMAD.MOV.U32 R11, RZ, RZ, R16 ;  /* 0x000000ffff0b7224 */ /* 0x000fe400078e0010 */
[----:B------:R-:W-:Y:S02]  /*51360*/  IMAD.MOV.U32 R8, RZ, RZ, R19 ;  /* 0x000000ffff087224 */ /* 0x000fe400078e0013 */
[----:B------:R-:W-:Y:S01]  /*51370*/  IMAD.MOV.U32 R9, RZ, RZ, R18 ;  /* 0x000000ffff097224 */ /* 0x000fe200078e0012 */
[----:B--2---:R0:W-:Y:S04]  /*51380*/  STL.64 [R1+0x1838], R6 ;  /* 0x0018380601007387 */ /* 0x0041e80000100a00 */
[----:B------:R1:W-:Y:S04]  /*51390*/  STL.64 [R1+0x17e8], R10 ;  /* 0x0017e80a01007387 */ /* 0x0003e80000100a00 */
[----:B------:R2:W-:Y:S04]  /*513a0*/  STL.64 [R1+0x17e0], R8 ;  /* 0x0017e00801007387 */ /* 0x0005e80000100a00 */
[----:B0-----:R-:W4:Y:S04]  /*513b0*/  LDL.LU R6, [R1+0x1a8] ;  /* 0x0001a80001067983 */ /* 0x001f280000300800 */
[----:B------:R-:W4:Y:S01]  /*513c0*/  LDL.LU R7, [R1+0x1ac] ;  /* 0x0001ac0001077983 */ /* 0x000f220000300800 */
[----:B-1----:R-:W-:-:S02]  /*513d0*/  IMAD.MOV.U32 R10, RZ, RZ, R13 ;  /* 0x000000ffff0a7224 */ /* 0x002fc400078e000d */
[----:B------:R-:W-:Y:S02]  /*513e0*/  IMAD.MOV.U32 R11, RZ, RZ, R12 ;  /* 0x000000ffff0b7224 */ /* 0x000fe400078e000c */
[----:B--2---:R-:W-:Y:S02]  /*513f0*/  IMAD.MOV.U32 R8, RZ, RZ, R15 ;  /* 0x000000ffff087224 */ /* 0x004fe400078e000f */
[----:B------:R-:W-:Y:S01]  /*51400*/  IMAD.MOV.U32 R9, RZ, RZ, R14 ;  /* 0x000000ffff097224 */ /* 0x000fe200078e000e */
[----:B----4-:R-:W-:Y:S04]  /*51410*/  STL.64 [R1+0x1850], R6 ;  /* 0x0018500601007387 */ /* 0x010fe80000100a00 */
[----:B------:R-:W-:Y:S04]  /*51420*/  STL.64 [R1+0x1800], R10 ;  /* 0x0018000a01007387 */ /* 0x000fe80000100a00 */
[----:B------:R0:W-:Y:S02]  /*51430*/  STL.64 [R1+0x17f8], R8 ;  /* 0x0017f80801007387 */ /* 0x0001e40000100a00 */
[----:B0-----:R-:W-:-:S02]  /*51440*/  IMAD.MOV.U32 R8, RZ, RZ, R29 ;  /* 0x000000ffff087224 */ /* 0x001fc400078e001d */
[----:B------:R-:W-:Y:S01]  /*51450*/  IMAD.MOV.U32 R9, RZ, RZ, R28 ;  /* 0x000000ffff097224 */ /* 0x000fe200078e001c */
[----:B------:R-:W2:Y:S04]  /*51460*/  LDL.LU R29, [R1+0x1954] ;  /* 0x00195400011d7983 */ /* 0x000ea80000300800 */
[----:B------:R-:W4:Y:S01]  /*51470*/  LDL.LU R28, [R1+0x1950] ;  /* 0x00195000011c7983 */ /* 0x000f220000300800 */
[----:B------:R-:W-:Y:S02]  /*51480*/  IMAD.MOV.U32 R10, RZ, RZ, R3 ;  /* 0x000000ffff0a7224 */ /* 0x000fe400078e0003 */
[----:B---3--:R-:W-:Y:S01]  /*51490*/  IMAD.MOV.U32 R11, RZ, RZ, R24 ;  /* 0x000000ffff0b7224 */ /* 0x008fe200078e0018 */
[----:B------:R-:W3:Y:S04]  /*514a0*/  LDL.LU R3, [R1+0x194c] ;  /* 0x00194c0001037983 */ /* 0x000ee80000300800 */
[----:B------:R-:W2:Y:S04]  /*514b0*/  LDL.LU R24, [R1+0x1948] ;  /* 0x0019480001187983 */ /* 0x000ea80000300800 */
[----:B------:R-:W4:Y:S04]  /*514c0*/  LDL.LU R6, [R1+0x1b8] ;  /* 0x0001b80001067983 */ /* 0x000f280000300800 */
[----:B------:R-:W4:Y:S04]  /*514d0*/  LDL.LU R7, [R1+0x1bc] ;  /* 0x0001bc0001077983 */ /* 0x000f280000300800 */
[----:B----4-:R-:W-:Y:S04]  /*514e0*/  STL.64 [R1+0x1868], R6 ;  /* 0x0018680601007387 */ /* 0x010fe80000100a00 */
[----:B------:R-:W-:Y:S04]  /*514f0*/  STL.64 [R1+0x1818], R10 ;  /* 0x0018180a01007387 */ /* 0x000fe80000100a00 */
[----:B------:R0:W-:Y:S02]  /*51500*/  STL.64 [R1+0x1810], R8 ;  /* 0x0018100801007387 */ /* 0x0001e40000100a00 */
[----:B0-----:R-:W-:-:S02]  /*51510*/  IMAD.MOV.U32 R8, RZ, RZ, R25 ;  /* 0x000000ffff087224 */ /* 0x001fc400078e0019 */
[----:B------:R-:W-:Y:S01]  /*51520*/  IMAD.MOV.U32 R9, RZ, RZ, R26 ;  /* 0x000000ffff097224 */ /* 0x000fe200078e001a */
[----:B------:R-:W4:Y:S04]  /*51530*/  LDL.LU R25, [R1+0x1944] ;  /* 0x0019440001197983 */ /* 0x000f280000300800 */
[----:B------:R-:W4:Y:S01]  /*51540*/  LDL.LU R26, [R1+0x1940] ;  /* 0x00194000011a7983 */ /* 0x000f220000300800 */
[----:B------:R-:W-:Y:S02]  /*51550*/  IMAD.MOV.U32 R10, RZ, RZ, R27 ;  /* 0x000000ffff0a7224 */ /* 0x000fe400078e001b */
[----:B------:R-:W-:Y:S01]  /*51560*/  IMAD.MOV.U32 R11, RZ, RZ, R0 ;  /* 0x000000ffff0b7224 */ /* 0x000fe200078e0000 */
[----:B------:R-:W4:Y:S04]  /*51570*/  LDL.LU R27, [R1+0x193c] ;  /* 0x00193c00011b7983 */ /* 0x000f280000300800 */
[----:B------:R-:W4:Y:S04]  /*51580*/  LDL.LU R0, [R1+0x1938] ;  /* 0x0019380001007983 */ /* 0x000f280000300800 */
[----:B------:R-:W3:Y:S04]  /*51590*/  LDL.LU R6, [R1+0x1c8] ;  /* 0x0001c80001067983 */ /* 0x000ee80000300800 */
[----:B------:R-:W3:Y:S04]  /*515a0*/  LDL.LU R7, [R1+0x1cc] ;  /* 0x0001cc0001077983 */ /* 0x000ee80000300800 */
[----:B---3--:R0:W-:Y:S04]  /*515b0*/  STL.64 [R1+0x1880], R6 ;  /* 0x0018800601007387 */ /* 0x0081e80000100a00 */
[----:B0-----:R-:W3:Y:S04]  /*515c0*/  LDL.LU R6, [R1+0x1d8] ;  /* 0x0001d80001067983 */ /* 0x001ee80000300800 */
[----:B------:R-:W3:Y:S04]  /*515d0*/  LDL.LU R7, [R1+0x1dc] ;  /* 0x0001dc0001077983 */ /* 0x000ee80000300800 */
[----:B---3--:R-:W-:Y:S04]  /*515e0*/  STL.64 [R1+0x1898], R6 ;  /* 0x0018980601007387 */ /* 0x008fe80000100a00 */
[----:B------:R-:W-:Y:S04]  /*515f0*/  STL.64 [R1+0x1830], R10 ;  /* 0x0018300a01007387 */ /* 0x000fe80000100a00 */
[----:B------:R0:W-:Y:S02]  /*51600*/  STL.64 [R1+0x1828], R8 ;  /* 0x0018280801007387 */ /* 0x0001e40000100a00 */
[----:B0-----:R-:W-:-:S02]  /*51610*/  IMAD.MOV.U32 R8, RZ, RZ, R3 ;  /* 0x000000ffff087224 */ /* 0x001fc400078e0003 */
[----:B------:R-:W-:Y:S01]  /*51620*/  IMAD.MOV.U32 R9, RZ, RZ, R28 ;  /* 0x000000ffff097224 */ /* 0x000fe200078e001c */
[----:B------:R-:W3:Y:S04]  /*51630*/  LDL.LU R3, [R1+0x1934] ;  /* 0x0019340001037983 */ /* 0x000ee80000300800 */
[----:B------:R-:W3:Y:S01]  /*51640*/  LDL.LU R28, [R1+0x1930] ;  /* 0x00193000011c7983 */ /* 0x000ee20000300800 */
[----:B--2---:R-:W-:Y:S02]  /*51650*/  IMAD.MOV.U32 R10, RZ, RZ, R29 ;  /* 0x000000ffff0a7224 */ /* 0x004fe400078e001d */
[----:B------:R-:W-:Y:S01]  /*51660*/  IMAD.MOV.U32 R11, RZ, RZ, R2 ;  /* 0x000000ffff0b7224 */ /* 0x000fe200078e0002 */
[----:B------:R-:W2:Y:S04]  /*51670*/  LDL.LU R29, [R1+0x192c] ;  /* 0x00192c00011d7983 */ /* 0x000ea80000300800 */
[----:B------:R-:W2:Y:S04]  /*51680*/  LDL.LU R2, [R1+0x1928] ;  /* 0x0019280001027983 */ /* 0x000ea80000300800 */
[----:B------:R-:W4:Y:S04]  /*51690*/  LDL.LU R6, [R1+0x1e8] ;  /* 0x0001e80001067983 */ /* 0x000f280000300800 */
[----:B------:R-:W4:Y:S04]  /*516a0*/  LDL.LU R7, [R1+0x1ec] ;  /* 0x0001ec0001077983 */ /* 0x000f280000300800 */
[----:B----4-:R0:W-:Y:S04]  /*516b0*/  STL.64 [R1+0x18b0], R6 ;  /* 0x0018b00601007387 */ /* 0x0101e80000100a00 */
[----:B0-----:R-:W4:Y:S04]  /*516c0*/  LDL.LU R6, [R1+0x1f8] ;  /* 0x0001f80001067983 */ /* 0x001f280000300800 */
        /* <DEDUP_REMOVED lines=10> */
[----:B------:R-:W3:Y:S04]  /*51770*/  LDL.LU R24, [R1+0x100] ;  /* 0x0001000001187983 */ /* 0x000ee80000300800 */
[----:B------:R-:W3:Y:S04]  /*51780*/  LDL.LU R25, [R1+0x104] ;  /* 0x0001040001197983 */ /* 0x000ee80000300800 */
[----:B---3--:R0:W-:Y:S04]  /*51790*/  STL.64 [R1+0x18e0], R24 ;  /* 0x0018e01801007387 */ /* 0x0081e80000100a00 */
[----:B------:R-:W3:Y:S04]  /*517a0*/  LDL.LU R4, [R1+0xd0] ;  /* 0x0000d00001047983 */ /* 0x000ee80000300800 */
[----:B------:R-:W3:Y:S04]  /*517b0*/  LDL.LU R5, [R1+0xd4] ;  /* 0x0000d40001057983 */ /* 0x000ee80000300800 */
[----:B------:R-:W2:Y:S04]  /*517c0*/  LDL.LU R6, [R1+0xd8] ;  /* 0x0000d80001067983 */ /* 0x000ea80000300800 */
[----:B------:R-:W2:Y:S04]  /*517d0*/  LDL.LU R7, [R1+0xdc] ;  /* 0x0000dc0001077983 */ /* 0x000ea80000300800 */
[----:B--2---:R-:W-:Y:S04]  /*517e0*/  STL.64 [R1+0x18f0], R6 ;  /* 0x0018f00601007387 */ /* 0x004fe80000100a00 */
[----:B---3--:R1:W-:Y:S04]  /*517f0*/  STL.64 [R1+0x18e8], R4 ;  /* 0x0018e80401007387 */ /* 0x0083e80000100a00 */
[----:B------:R-:W4:Y:S04]  /*51800*/  LDL.LU R16, [R1+0x110] ;  /* 0x0001100001107983 */ /* 0x000f280000300800 */
[----:B------:R-:W4:Y:S04]  /*51810*/  LDL.LU R17, [R1+0x114] ;  /* 0x0001140001117983 */ /* 0x000f280000300800 */
[----:B0-----:R-:W4:Y:S04]  /*51820*/  LDL.LU R24, [R1+0xf0] ;  /* 0x0000f00001187983 */ /* 0x001f280000300800 */
[----:B------:R-:W4:Y:S04]  /*51830*/  LDL.LU R25, [R1+0xf4] ;  /* 0x0000f40001197983 */ /* 0x000f280000300800 */
[----:B------:R-:W2:Y:S04]  /*51840*/  LDL.LU R12, [R1+0x120] ;  /* 0x00012000010c7983 */ /* 0x000ea80000300800 */
[----:B------:R-:W2:Y:S04]  /*51850*/  LDL.LU R13, [R1+0x124] ;  /* 0x00012400010d7983 */ /* 0x000ea80000300800 */
[----:B-1----:R-:W2:Y:S04]  /*51860*/  LDL.LU R4, [R1+0xe0] ;  /* 0x0000e00001047983 */ /* 0x002ea80000300800 */
[----:B------:R-:W2:Y:S04]  /*51870*/  LDL.LU R5, [R1+0xe4] ;  /* 0x0000e40001057983 */ /* 0x000ea80000300800 */
[----:B------:R-:W2:Y:S04]  /*51880*/  LDL.LU R6, [R1+0xe8] ;  /* 0x0000e80001067983 */ /* 0x000ea80000300800 */
[----:B------:R-:W2:Y:S04]  /*51890*/  LDL.LU R7, [R1+0xec] ;  /* 0x0000ec0001077983 */ /* 0x000ea80000300800 */
[----:B------:R0:W-:Y:S04]  /*518a0*/  STL.64 [R1+0x1860], R10 ;  /* 0x0018600a01007387 */ /* 0x0001e80000100a00 */
[----:B------:R1:W-:Y:S01]  /*518b0*/  STL.64 [R1+0x1858], R8 ;  /* 0x0018580801007387 */ /* 0x0003e20000100a00 */
[----:B0-----:R-:W-:-:S02]  /*518c0*/  IMAD.MOV.U32 R10, RZ, RZ, R3 ;  /* 0x000000ffff0a7224 */ /* 0x001fc400078e0003 */
[----:B-1----:R-:W-:Y:S02]  /*518d0*/  IMAD.MOV.U32 R8, RZ, RZ, R29 ;  /* 0x000000ffff087224 */ /* 0x002fe400078e001d */
[----:B------:R-:W-:Y:S01]  /*518e0*/  IMAD.MOV.U32 R11, RZ, RZ, R0 ;  /* 0x000000ffff0b7224 */ /* 0x000fe200078e0000 */
[----:B------:R-:W3:Y:S01]  /*518f0*/  LDL.LU R29, [R1+0x191c] ;  /* 0x00191c00011d7983 */ /* 0x000ee20000300800 */
[----:B------:R-:W-:-:S03]  /*51900*/  IMAD.MOV.U32 R9, RZ, RZ, R28 ;  /* 0x000000ffff097224 */ /* 0x000fc600078e001c */
[----:B------:R-:W4:Y:S04]  /*51910*/  LDL.LU R28, [R1+0x1918] ;  /* 0x00191800011c7983 */ /* 0x000f280000300800 */
[----:B------:R-:W2:Y:S04]  /*51920*/  LDL.LU R3, [R1+0x1914] ;  /* 0x0019140001037983 */ /* 0x000ea80000300800 */
[----:B------:R-:W3:Y:S04]  /*51930*/  LDL.LU R0, [R1+0x1910] ;  /* 0x0019100001007983 */ /* 0x000ee80000300800 */
[----:B------:R-:W-:Y:S04]  /*51940*/  STL.64 [R1+0x1878], R10 ;  /* 0x0018780a01007387 */ /* 0x000fe80000100a00 */
[----:B------:R0:W-:Y:S04]  /*51950*/  STL.64 [R1+0x1870], R8 ;  /* 0x0018700801007387 */ /* 0x0001e80000100a00 */
[----:B0-----:R-:W4:Y:S04]  /*51960*/  LDL.LU R8, [R1+0x90] ;  /* 0x0000900001087983 */ /* 0x001f280000300800 */
[----:B------:R-:W4:Y:S04]  /*51970*/  LDL.LU R9, [R1+0x94] ;  /* 0x0000940001097983 */ /* 0x000f280000300800 */
[----:B------:R-:W2:Y:S01]  /*51980*/  LDL.LU R10, [R1+0x98] ;  /* 0x00009800010a7983 */ /* 0x000ea20000300800 */
[----:B------:R-:W-:-:S03]  /*51990*/  IMAD.MOV.U32 R11, RZ, RZ, R2 ;  /* 0x000000ffff0b7224 */ /* 0x000fc600078e0002 */
[----:B------:R-:W3:Y:S04]  /*519a0*/  LDL.LU R2, [R1+0x190c] ;  /* 0x00190c0001027983 */ /* 0x000ee80000300800 */
[----:B--2---:R0:W-:Y:S04]  /*519b0*/  STL.64 [R1+0x1890], R10 ;  /* 0x0018900a01007387 */ /* 0x0041e80000100a00 */
[----:B----4-:R3:W-:Y:S01]  /*519c0*/  STL.64 [R1+0x1888], R8 ;  /* 0x0018880801007387 */ /* 0x0107e20000100a00 */
[----:B0-----:R-:W-:Y:S02]  /*519d0*/  IMAD.MOV.U32 R10, RZ, RZ, R28 ;  /* 0x000000ffff0a7224 */ /* 0x001fe400078e001c */
[----:B---3--:R-:W-:-:S02]  /*519e0*/  IMAD.MOV.U32 R8, RZ, RZ, R0 ;  /* 0x000000ffff087224 */ /* 0x008fc400078e0000 */
[----:B------:R-:W-:Y:S01]  /*519f0*/  IMAD.MOV.U32 R11, RZ, RZ, R29 ;  /* 0x000000ffff0b7224 */ /* 0x000fe200078e001d */
[----:B------:R-:W2:Y:S01]  /*51a00*/  LDL.LU R0, [R1+0x1908] ;  /* 0x0019080001007983 */ /* 0x000ea20000300800 */
[----:B------:R-:W-:-:S03]  /*51a10*/  IMAD.MOV.U32 R9, RZ, RZ, R3 ;  /* 0x000000ffff097224 */ /* 0x000fc600078e0003 */
[----:B------:R-:W3:Y:S04]  /*51a20*/  LDL.LU R3, [R1+0x1904] ;  /* 0x0019040001037983 */ /* 0x000ee80000300800 */
[----:B------:R-:W4:Y:S04]  /*51a30*/  LDL.LU R28, [R1+0x1900] ;  /* 0x00190000011c7983 */ /* 0x000f280000300800 */
[----:B------:R-:W2:Y:S04]  /*51a40*/  LDL.LU R29, [R1+0x18fc] ;  /* 0x0018fc00011d7983 */ /* 0x000ea80000300800 */
[----:B------:R-:W-:Y:S04]  /*51a50*/  STL.64 [R1+0x18a8], R10 ;  /* 0x0018a80a01007387 */ /* 0x000fe80000100a00 */
[----:B------:R0:W-:Y:S04]  /*51a60*/  STL.64 [R1+0x18a0], R8 ;  /* 0x0018a00801007387 */ /* 0x0001e80000100a00 */
[----:B0-----:R-:W3:Y:S04]  /*51a70*/  LDL.LU R8, [R1+0xb0] ;  /* 0x0000b00001087983 */ /* 0x001ee80000300800 */
[----:B------:R-:W3:Y:S04]  /*51a80*/  LDL.LU R9, [R1+0xb4] ;  /* 0x0000b40001097983 */ /* 0x000ee80000300800 */
[----:B------:R-:W4:Y:S01]  /*51a90*/  LDL.LU R10, [R1+0xb8] ;  /* 0x0000b800010a7983 */ /* 0x000f220000300800 */
[----:B------:R-:W-:-:S03]  /*51aa0*/  IMAD.MOV.U32 R11, RZ, RZ, R2 ;  /* 0x000000ffff0b7224 */ /* 0x000fc600078e0002 */
[----:B------:R-:W2:Y:S01]  /*51ab0*/  LDL.LU R2, [R1+0x18f8] ;  /* 0x0018f80001027983 */ /* 0x000ea20000300800 */
[C---:B------:R-:W-:Y:S06]  /*51ac0*/  HMMA.16816.F32 R12, R20.reuse, R12, R4 ;  /* 0x0000000c140c723c */ /* 0x040fec0000001804 */
[C---:B------:R-:W-:Y:S01]  /*51ad0*/  HMMA.16816.F32 R16, R20.reuse, R16, R24 ;  /* 0x000000101410723c */ /* 0x040fe20000001818 */
[----:B----4-:R-:W-:Y:S04]  /*51ae0*/  STL.64 [R1+0x18c0], R10 ;  /* 0x0018c00a01007387 */ /* 0x010fe80000100a00 */
[----:B---3--:R2:W-:Y:S04]  /*51af0*/  STL.64 [R1+0x18b8], R8 ;  /* 0x0018b80801007387 */ /* 0x0085e80000100a00 */
[----:B------:R-:W3:Y:S04]  /*51b00*/  LDL.LU.64 R6, [R1+0x18f0] ;  /* 0x0018f00001067983 */ /* 0x000ee80000300a00 */
[----:B------:R-:W3:Y:S04]  /*51b10*/  LDL.LU.64 R4, [R1+0x18e8] ;  /* 0x0018e80001047983 */ /* 0x000ee80000300a00 */
[----:B------:R-:W3:Y:S02]  /*51b20*/  LDL.LU.64 R24, [R1+0x18e0] ;  /* 0x0018e00001187983 */ /* 0x000ee40000300a00 */
[----:B---3--:R-:W-:Y:S02]  /*51b30*/  HMMA.16816.F32 R20, R20, R24, R4 ;  /* 0x000000181414723c */ /* 0x008fe40000001804 */
[----:B------:R-:W3:Y:S04]  /*51b40*/  LDL.LU.64 R6, [R1+0x18d8] ;  /* 0x0018d80001067983 */ /* 0x000ee80000300a00 */
[----:B------:R-:W3:Y:S04]  /*51b50*/  LDL.LU.64 R26, [R1+0x18d0] ;  /* 0x0018d000011a7983 */ /* 0x000ee80000300a00 */
[----:B------:R-:W3:Y:S01]  /*51b60*/  LDL.LU.64 R24, [R1+0x18c8] ;  /* 0x0018c80001187983 */ /* 0x000ee20000300a00 */
[----:B--2---:R-:W-:-:S02]  /*51b70*/  IMAD.MOV.U32 R8, RZ, RZ, R29 ;  /* 0x000000ffff087224 */ /* 0x004fc400078e001d */
[----:B------:R-:W-:Y:S02]  /*51b80*/  IMAD.MOV.U32 R9, RZ, RZ, R28 ;  /* 0x000000ffff097224 */ /* 0x000fe400078e001c */
[----:B------:R-:W-:Y:S02]  /*51b90*/  IMAD.MOV.U32 R10, RZ, RZ, R3 ;  /* 0x000000ffff0a7224 */ /* 0x000fe400078e0003 */
[----:B------:R-:W-:Y:S02]  /*51ba0*/  IMAD.MOV.U32 R11, RZ, RZ, R0 ;  /* 0x000000ffff0b7224 */ /* 0x000fe400078e0000 */
[----:B------:R-:W0:Y:S05]  /*51bb0*/  LDC R0, c[0x0][0x230] ;  /* 0x00008c00ff007b82 */ /* 0x000e2a0000000800 */
[----:B---3--:R-:W-:Y:S01]  /*51bc0*/  HMMA.16816.F32 R4, R24, R6, R8 ;  /* 0x000000061804723c */ /* 0x008fe20000001808 */
[----:B------:R-:W2:Y:S04]  /*51bd0*/  LDL.LU.64 R10, [R1+0x18c0] ;  /* 0x0018c000010a7983 */ /* 0x000ea80000300a00 */
[----:B------:R-:W2:-:S15]  /*51be0*/  LDL.LU.64 R8, [R1+0x18b8] ;  /* 0x0018b80001087983 */ /* 0x000e9e0000300a00 */
[----:B------:R-:W-:-:S03]  /*51bf0*/  NOP ;  /* 0x0000000000007918 */ /* 0x000fc60000000000 */
[----:B------:R-:W-:Y:S04]  /*51c00*/  STL.64 [R1+0x410], R4 ;  /* 0x0004100401007387 */ /* 0x000fe80000100a00 */
[----:B------:R1:W-:Y:S04]  /*51c10*/  STL.64 [R1+0x418], R6 ;  /* 0x0004180601007387 */ /* 0x0003e80000100a00 */
[----:B-1----:R-:W2:Y:S01]  /*51c20*/  LDL.LU.64 R6, [R1+0x18b0] ;  /* 0x0018b00001067983 */ /* 0x002ea20000300a00 */
[----:B------:R-:W-:-:S05]  /*51c30*/  IMAD.MOV.U32 R3, RZ, RZ, R4 ;  /* 0x000000ffff037224 */ /* 0x000fca00078e0004 */
[----:B------:R-:W-:Y:S01]  /*51c40*/  STL [R1+0x1678], R3 ;  /* 0x0016780301007387 */ /* 0x000fe20000100800 */
[----:B--2---:R-:W-:Y:S03]  /*51c50*/  HMMA.16816.F32 R4, R24, R6, R8 ;  /* 0x000000061804723c */ /* 0x004fe60000001808 */
[----:B------:R-:W2:Y:S04]  /*51c60*/  LDL.LU.64 R10, [R1+0x18a8] ;  /* 0x0018a800010a7983 */ /* 0x000ea80000300a00 */
[----:B------:R-:W2:-:S15]  /*51c70*/  LDL.LU.64 R8, [R1+0x18a0] ;  /* 0x0018a00001087983 */ /* 0x000e9e0000300a00 */
[----:B------:R-:W-:-:S01]  /*51c80*/  NOP ;  /* 0x0000000000007918 */ /* 0x000fc20000000000 */
        /* <DEDUP_REMOVED lines=20> */
[----:B-1----:R-:W2:Y:S02]  /*51dd0*/  LDL.LU.64 R6, [R1+0x1868] ;  /* 0x0018680001067983 */ /* 0x002ea40000300a00 */
[----:B--2---:R-:W-:Y:S02]  /*51de0*/  HMMA.16816.F32 R4, R24, R6, R8 ;  /* 0x000000061804723c */ /* 0x004fe40000001808 */
[----:B------:R-:W2:Y:S04]  /*51df0*/  LDL.LU.64 R10, [R1+0x1860] ;  /* 0x00186000010a7983 */ /* 0x000ea80000300a00 */
[----:B------:R-:W2:-:S15]  /*51e00*/  LDL.LU.64 R8, [R1+0x1858] ;  /* 0x0018580001087983 */ /* 0x000e9e0000300a00 */
[----:B------:R-:W-:-:S02]  /*51e10*/  NOP ;  /* 0x0000000000007918 */ /* 0x000fc40000000000 */
        /* <DEDUP_REMOVED lines=39> */
[----:B------:R-:W2:-:S15]  /*52090*/  LDL.LU.64 R10, [R1+0x17d0] ;  /* 0x0017d000010a7983 */ /* 0x000e9e0000300a00 */
[----:B------:R-:W-:-:S06]  /*520a0*/  NOP ;  /* 0x0000000000007918 */ /* 0x000fcc0000000000 */
[----:B------:R-:W-:Y:S04]  /*520b0*/  STL.64 [R1+0x370], R4 ;  /* 0x0003700401007387 */ /* 0x000fe80000100a00 */
[----:B------:R1:W-:Y:S04]  /*520c0*/  STL.64 [R1+0x378], R6 ;  /* 0x0003780601007387 */ /* 0x0003e80000100a00 */
[----:B-1----:R-:W2:Y:S04]  /*520d0*/  LDL.LU.64 R6, [R1+0x17c8] ;  /* 0x0017c80001067983 */ /* 0x002ea80000300a00 */
[----:B------:R-:W2:Y:S02]  /*520e0*/  LDL.LU.64 R4, [R1+0x17c0] ;  /* 0x0017c00001047983 */ /* 0x000ea40000300a00 */
[----:B--2---:R-:W-:Y:S02]  /*520f0*/  HMMA.16816.F32 R4, R24, R10, R4 ;  /* 0x0000000a1804723c */ /* 0x004fe40000001804 */
[----:B------:R-:W2:Y:S04]  /*52100*/  LDL.LU.64 R10, [R1+0x17b8] ;  /* 0x0017b800010a7983 */ /* 0x000ea80000300a00 */
[----:B------:R-:W2:-:S15]  /*52110*/  LDL.LU.64 R8, [R1+0x17b0] ;  /* 0x0017b00001087983 */ /* 0x000e9e0000300a00 */
[----:B------:R-:W-:-:S02]  /*52120*/  NOP ;  /* 0x0000000000007918 */ /* 0x000fc40000000000 */
[----:B------:R-:W-:Y:S04]  /*52130*/  STL.64 [R1+0x1b0], R4 ;  /* 0x0001b00401007387 */ /* 0x000fe80000100a00 */
[----:B------:R1:W-:Y:S04]  /*52140*/  STL.64 [R1+0x1b8], R6 ;  /* 0x0001b80601007387 */ /* 0x0003e80000100a00 */
[----:B-1----:R-:W2:Y:S04]  /*52150*/  LDL.LU R6, [R1+0x138] ;  /* 0x0001380001067983 */ /* 0x002ea80000300800 */
[----:B------:R-:W2:Y:S04]  /*52160*/  LDL.LU R7, [R1+0x13c] ;  /* 0x00013c0001077983 */ /* 0x000ea80000300800 */
[----:B------:R-:W3:Y:S04]  /*52170*/  LDL.LU R28, [R1+0x155c] ;  /* 0x00155c00011c7983 */ /* 0x000ee80000300800 */
[----:B------:R-:W4:Y:S01]  /*52180*/  LDL.LU R3, [R1+0x660] ;  /* 0x0006600001037983 */ /* 0x000f220000300800 */
[----:B--2---:R-:W-:-:S15]  /*52190*/  HMMA.16816.F32 R8, R24, R6, R8 ;  /* 0x000000061808723c */ /* 0x004fde0000001808 */
[----:B------:R-:W-:-:S08]  /*521a0*/  NOP ;  /* 0x0000000000007918 */ /* 0x000fd00000000000 */
[----:B------:R-:W-:Y:S04]  /*521b0*/  STL.64 [R1+0x180], R8 ;  /* 0x0001800801007387 */ /* 0x000fe80000100a00 */
[----:B------:R1:W-:Y:S01]  /*521c0*/  STL.64 [R1+0x188], R10 ;  /* 0x0001880a01007387 */ /* 0x0003e20000100a00 */
[----:B------:R-:W-:Y:S02]  /*521d0*/  IMAD.MOV.U32 R6, RZ, RZ, R9 ;  /* 0x000000ffff067224 */ /* 0x000fe400078e0009 */
[----:B-1----:R-:W-:-:S05]  /*521e0*/  IMAD.MOV.U32 R10, RZ, RZ, R8 ;  /* 0x000000ffff0a7224 */ /* 0x002fca00078e0008 */
[----:B------:R1:W-:Y:S04]  /*521f0*/  STL [R1+0x1688], R10 ;  /* 0x0016880a01007387 */ /* 0x0003e80000100800 */
[----:B-1----:R-:W2:Y:S04]  /*52200*/  LDL.LU R10, [R1+0x118] ;  /* 0x00011800010a7983 */ /* 0x002ea80000300800 */
[----:B------:R-:W2:Y:S04]  /*52210*/  LDL.LU R11, [R1+0x11c] ;  /* 0x00011c00010b7983 */ /* 0x000ea80000300800 */
[----:B------:R1:W-:Y:S04]  /*52220*/  STL [R1+0x1684], R6 ;  /* 0x0016840601007387 */ /* 0x0003e80000100800 */
[----:B-1----:R-:W3:Y:S04]  /*52230*/  LDL.LU R6, [R1+0x128] ;  /* 0x0001280001067983 */ /* 0x002ee80000300800 */
[----:B------:R-:W3:Y:S02]  /*52240*/  LDL.LU R7, [R1+0x12c] ;  /* 0x00012c0001077983 */ /* 0x000ee40000300800 */
[C---:B---3--:R-:W-:Y:S02]  /*52250*/  HMMA.16816.F32 R4, R24.reuse, R6, R12 ;  /* 0x000000061804723c */ /* 0x048fe4000000180c */
[----:B------:R-:W3:Y:S04]  /*52260*/  LDL.LU R14, [R1+0x108] ;  /* 0x00010800010e7983 */ /* 0x000ee80000300800 */
[----:B--2---:R-:W-:Y:S01]  /*52270*/  HMMA.16816.F32 R8, R24, R10, R16 ;  /* 0x0000000a1808723c */ /* 0x004fe20000001810 */
[----:B------:R-:W-:-:S02]  /*52280*/  IMAD.MOV.U32 R15, RZ, RZ, R2 ;  /* 0x000000ffff0f7224 */ /* 0x000fc400078e0002 */
[----:B0-----:R-:W-:-:S05]  /*52290*/  VIADD R0, R0, 0x7f ;  /* 0x0000007f00007836 */ /* 0x001fca0000000000 */
[----:B------:R-:W-:Y:S01]  /*522a0*/  SHF.R.S32.HI R2, RZ, 0x1f, R0 ;  /* 0x0000001fff027819 */ /* 0x000fe20000011400 */
[----:B------:R-:W-:-:S03]  /*522b0*/  UIADD3 UR4, UR4, 0x1, URZ ;  /* 0x0000000104047890 */ /* 0x000fc6000fffe03f */
[----:B------:R-:W-:-:S05]  /*522c0*/  LEA.HI R0, R2, R0, RZ, 0x7 ;  /* 0x0000000002007211 */ /* 0x000fca00078f38ff */
[----:B------:R0:W-:Y:S04]  /*522d0*/  STL.64 [R1+0x1a0], R4 ;  /* 0x0001a00401007387 */ /* 0x0001e80000100a00 */
[----:B------:R1:W-:Y:S04]  /*522e0*/  STL.64 [R1+0x1a8], R6 ;  /* 0x0001a80601007387 */ /* 0x0003e80000100a00 */
[----:B------:R-:W-:Y:S04]  /*522f0*/  STL.64 [R1+0x170], R8 ;  /* 0x0001700801007387 */ /* 0x000fe80000100a00 */
[----:B------:R2:W-:Y:S01]  /*52300*/  STL.64 [R1+0x178], R10 ;  /* 0x0001780a01007387 */ /* 0x0005e20000100a00 */
[----:B------:R-:W-:Y:S01]  /*52310*/  SHF.R.S32.HI R0, RZ, 0x7, R0 ;  /* 0x00000007ff007819 */ /* 0x000fe20000011400 */
[----:B0-----:R-:W-:-:S02]  /*52320*/  IMAD.MOV.U32 R4, RZ, RZ, R11 ;  /* 0x000000ffff047224 */ /* 0x001fc400078e000b */
[----:B-1----:R-:W-:Y:S02]  /*52330*/  IMAD.MOV.U32 R7, RZ, RZ, R9 ;  /* 0x000000ffff077224 */ /* 0x002fe400078e0009 */
[----:B--2---:R-:W-:-:S05]  /*52340*/  IMAD.MOV.U32 R11, RZ, RZ, R8 ;  /* 0x000000ffff0b7224 */ /* 0x004fca00078e0008 */
[----:B------:R-:W-:Y:S04]  /*52350*/  STL [R1+0x1694], R11 ;  /* 0x0016940b01007387 */ /* 0x000fe80000100800 */
[----:B------:R-:W-:Y:S04]  /*52360*/  STL [R1+0x1690], R7 ;  /* 0x0016900701007387 */ /* 0x000fe80000100800 */
[----:B------:R-:W-:Y:S01]  /*52370*/  STL [R1+0x168c], R4 ;  /* 0x00168c0401007387 */ /* 0x000fe20000100800 */
[----:B------:R-:W-:Y:S01]  /*52380*/  ISETP.NE.U32.AND P0, PT, R0, UR4, PT ;  /* 0x0000000400007c0c */ /* 0x000fe2000bf05070 */
[----:B---3--:R-:W-:-:S15]  /*52390*/  HMMA.16816.F32 R12, R24, R14, R20 ;  /* 0x0000000e180c723c */ /* 0x008fde0000001814 */
[----:B------:R-:W-:-:S09]  /*523a0*/  NOP ;  /* 0x0000000000007918 */ /* 0x000fd20000000000 */
[----:B------:R-:W-:Y:S01]  /*523b0*/  IMAD.MOV.U32 R2, RZ, RZ, R15 ;  /* 0x000000ffff027224 */ /* 0x000fe200078e000f */
[----:B------:R-:W-:Y:S04]  /*523c0*/  STL.64 [R1+0x140], R12 ;  /* 0x0001400c01007387 */ /* 0x000fe80000100a00 */
[----:B------:R-:W-:Y:S04]  /*523d0*/  STL.64 [R1+0x148], R14 ;  /* 0x0001480e01007387 */ /* 0x000fe80000100a00 */
[----:B------:R-:W-:Y:S04]  /*523e0*/  STL [R1+0x1698], R2 ;  /* 0x0016980201007387 */ /* 0x000fe80000100800 */
[----:B------:R-:W2:Y:S01]  /*523f0*/  LDL.LU R0, [R1+0x154c] ;  /* 0x00154c0001007983 */ /* 0x000ea20000300800 */
[----:B------:R-:W-:-:S04]  /*52400*/  USHF.L.U32 UR6, UR14, 0x7, URZ ;  /* 0x000000070e067899 */ /* 0x000fc8000800063f */
[----:B------:R-:W-:-:S06]  /*52410*/  USHF.L.U32 UR15, UR6, 0x1, URZ ;  /* 0x00000001060f7899 */ /* 0x000fcc000800063f */
[----:B------:R-:W-:Y:S01]  /*52420*/  IADD3 R28, P1, R28, UR15, RZ ;  /* 0x0000000f1c1c7c10 */ /* 0x000fe2000ff3e0ff */
[----:B--2---:R0:W-:Y:S04]  /*52430*/  STL [R1+0x17a4], R0 ;  /* 0x0017a40001007387 */ /* 0x0041e80000100800 */
[----:B------:R-:W-:Y:S04]  /*52440*/  STL [R1+0x155c], R28 ;  /* 0x00155c1c01007387 */ /* 0x000fe80000100800 */
[----:B0-----:R-:W2:Y:S01]  /*52450*/  LDL.LU R0, [R1+0x1550] ;  /* 0x0015500001007983 */ /* 0x001ea20000300800 */
[----:B----4-:R-:W-:-:S05]  /*52460*/  IADD3 R3, P2, R3, UR15, RZ ;  /* 0x0000000f03037c10 */ /* 0x010fca000ff5e0ff */
[----:B------:R-:W-:Y:S04]  /*52470*/  STL [R1+0x660], R3 ;  /* 0x0006600301007387 */ /* 0x000fe80000100800 */
        /* <DEDUP_REMOVED lines=29> */
[----:B------:R-:W4:Y:S01]  /*52650*/  LDL.LU R3, [R1+0x1510] ;  /* 0x0015100001037983 */ /* 0x000f220000300800 */
[----:B--2---:R-:W-:-:S05]  /*52660*/  IADD3 R0, P3, R0, UR15, RZ ;  /* 0x0000000f00007c10 */ /* 0x004fca000ff7e0ff */
[----:B------:R0:W-:Y:S04]  /*52670*/  STL [R1+0x1554], R0 ;  /* 0x0015540001007387 */ /* 0x0001e80000100800 */
[----:B0-----:R-:W2:Y:S01]  /*52680*/  LDL.LU R0, [R1+0x17a8] ;  /* 0x0017a80001007983 */ /* 0x001ea20000300800 */
[----:B------:R-:W-:Y:S01]  /*52690*/  USHF.R.S32.HI UR8, URZ, 0x1f, UR6 ;  /* 0x0000001f3f087899 */ /* 0x000fe20008011406 */
[----:B--2---:R-:W-:-:S05]  /*526a0*/  IADD3 R0, P4, R0, UR15, RZ ;  /* 0x0000000f00007c10 */ /* 0x004fca000ff9e0ff */
[----:B------:R0:W-:Y:S04]  /*526b0*/  STL [R1+0x1550], R0 ;  /* 0x0015500001007387 */ /* 0x0001e80000100800 */
[----:B0-----:R-:W2:Y:S01]  /*526c0*/  LDL.LU R0, [R1+0x17a4] ;  /* 0x0017a40001007983 */ /* 0x001ea20000300800 */
[----:B------:R-:W-:Y:S01]  /*526d0*/  USHF.L.U64.HI UR8, UR6, 0x1, UR8 ;  /* 0x0000000106087899 */ /* 0x000fe20008010208 */
[----:B---3--:R-:W-:-:S05]  /*526e0*/  IADD3 R2, P6, R2, UR15, RZ ;  /* 0x0000000f02027c10 */ /* 0x008fca000ffde0ff */
[----:B----4-:R-:W-:Y:S02]  /*526f0*/  IADD3.X R24, R24, UR8, RZ, P1, !PT ;  /* 0x0000000818187c10 */ /* 0x010fe40008ffe4ff */
[----:B------:R-:W-:Y:S02]  /*52700*/  IADD3 R25, P1, R25, UR15, RZ ;  /* 0x0000000f19197c10 */ /* 0x000fe4000ff3e0ff */
[----:B------:R-:W-:Y:S02]  /*52710*/  IADD3.X R26, R26, UR8, RZ, P2, !PT ;  /* 0x000000081a1a7c10 */ /* 0x000fe400097fe4ff */
[----:B------:R-:W-:Y:S02]  /*52720*/  IADD3 R27, P2, R27, UR15, RZ ;  /* 0x0000000f1b1b7c10 */ /* 0x000fe4000ff5e0ff */
[----:B------:R-:W-:Y:S02]  /*52730*/  IADD3.X R20, R20, UR8, RZ, P3, !PT ;  /* 0x0000000814147c10 */ /* 0x000fe40009ffe4ff */
[----:B------:R-:W-:-:S02]  /*52740*/  IADD3 R21, P3, R21, UR15, RZ ;  /* 0x0000000f15157c10 */ /* 0x000fc4000ff7e0ff */
[----:B------:R-:W-:Y:S02]  /*52750*/  IADD3.X R22, R22, UR8, RZ, P4, !PT ;  /* 0x0000000816167c10 */ /* 0x000fe4000a7fe4ff */
        /* <DEDUP_REMOVED lines=13> */
[----:B--2---:R-:W-:-:S05]  /*52830*/  IADD3 R0, P5, R0, UR15, RZ ;  /* 0x0000000f00007c10 */ /* 0x004fca000ffbe0ff */
[----:B------:R0:W-:Y:S04]  /*52840*/  STL [R1+0x154c], R0 ;  /* 0x00154c0001007387 */ /* 0x0001e80000100800 */
[----:B------:R-:W-:Y:S04]  /*52850*/  STL [R1+0x1548], R2 ;  /* 0x0015480201007387 */ /* 0x000fe80000100800 */
[----:B------:R-:W-:Y:S04]  /*52860*/  STL [R1+0x1558], R24 ;  /* 0x0015581801007387 */ /* 0x000fe80000100800 */
[----:B------:R-:W-:Y:S04]  /*52870*/  STL [R1+0x1544], R25 ;  /* 0x0015441901007387 */ /* 0x000fe80000100800 */
[----:B------:R-:W-:Y:S04]  /*52880*/  STL [R1+0x5c4], R26 ;  /* 0x0005c41a01007387 */ /* 0x000fe80000100800 */
[----:B------:R-:W-:Y:S01]  /*52890*/  STL [R1+0x1540], R27 ;  /* 0x0015401b01007387 */ /* 0x000fe20000100800 */
[----:B------:R-:W-:-:S03]  /*528a0*/  IADD3.X R4, R4, UR8, RZ, P5, !PT ;  /* 0x0000000804047c10 */ /* 0x000fc6000affe4ff */
[----:B------:R-:W-:Y:S01]  /*528b0*/  STL [R1+0x65c], R20 ;  /* 0x00065c1401007387 */ /* 0x000fe20000100800 */
[----:B------:R-:W-:-:S03]  /*528c0*/  IADD3 R7, P5, R7, UR15, RZ ;  /* 0x0000000f07077c10 */ /* 0x000fc6000ffbe0ff */
        /* <DEDUP_REMOVED lines=22> */
[----:B------:R-:W-:-:S02]  /*52a30*/  IADD3.X R29, R29, UR8, RZ, P1, !PT ;  /* 0x000000081d1d7c10 */ /* 0x000fc40008ffe4ff */
[----:B------:R-:W-:-:S03]  /*52a40*/  IADD3 R28, P1, R28, UR15, RZ ;  /* 0x0000000f1c1c7c10 */ /* 0x000fc6000ff3e0ff */
[----:B------:R-:W-:Y:S04]  /*52a50*/  STL [R1+0x1518], R29 ;  /* 0x0015181d01007387 */ /* 0x000fe80000100800 */
[----:B--2---:R0:W-:Y:S04]  /*52a60*/  STL [R1+0x179c], R0 ;  /* 0x00179c0001007387 */ /* 0x0041e80000100800 */
[----:B------:R-:W-:Y:S04]  /*52a70*/  STL [R1+0x14ec], R28 ;  /* 0x0014ec1c01007387 */ /* 0x000fe80000100800 */
[----:B0-----:R-:W2:Y:S01]  /*52a80*/  LDL.LU R0, [R1+0x1508] ;  /* 0x0015080001007983 */ /* 0x001ea20000300800 */
[----:B------:R-:W-:-:S05]  /*52a90*/  IADD3.X R3, R3, UR8, RZ, P2, !PT ;  /* 0x0000000803037c10 */ /* 0x000fca00097fe4ff */
        /* <DEDUP_REMOVED lines=33> */
[----:B0-----:R-:W2:Y:S02]  /*52cb0*/  LDL.LU R0, [R1+0x17a0] ;  /* 0x0017a00001007983 */ /* 0x001ea40000300800 */
[----:B--2---:R-:W-:-:S05]  /*52cc0*/  IADD3.X R0, R0, UR8, RZ, P3, !PT ;  /* 0x0000000800007c10 */ /* 0x004fca0009ffe4ff */
[----:B------:R0:W-:Y:S04]  /*52cd0*/  STL [R1+0x1508], R0 ;  /* 0x0015080001007387 */ /* 0x0001e80000100800 */
[----:B0-----:R-:W2:Y:S01]  /*52ce0*/  LDL.LU R0, [R1+0x179c] ;  /* 0x00179c0001007983 */ /* 0x001ea20000300800 */
[----:B---3--:R-:W-:Y:S02]  /*52cf0*/  IADD3.X R2, R2, UR8, RZ, P4, !PT ;  /* 0x0000000802027c10 */ /* 0x008fe4000a7fe4ff */
[----:B----4-:R-:W-:Y:S02]  /*52d00*/  IADD3 R24, P4, R24, UR15, RZ ;  /* 0x0000000f18187c10 */ /* 0x010fe4000ff9e0ff */
        /* <DEDUP_REMOVED lines=19> */
[----:B--2---:R-:W-:-:S05]  /*52e40*/  IADD3 R0, P3, R0, UR15, RZ ;  /* 0x0000000f00007c10 */ /* 0x004fca000ff7e0ff */
[----:B------:R0:W-:Y:S04]  /*52e50*/  STL [R1+0x14dc], R0 ;  /* 0x0014dc0001007387 */ /* 0x0001e80000100800 */
        /* <DEDUP_REMOVED lines=29> */
[----:B0-----:R-:W2:Y:S01]  /*53030*/  LDL.LU R0, [R1+0x1488] ;  /* 0x0014880001007983 */ /* 0x001ea20000300800 */
[----:B------:R-:W-:-:S02]  /*53040*/  IADD3 R29, P4, R29, UR15, RZ ;  /* 0x0000000f1d1d7c10 */ /* 0x000fc4000ff9e0ff */
[----:B------:R-:W-:-:S03]  /*53050*/  IADD3.X R28, R28, UR8, RZ, P5, !PT ;  /* 0x000000081c1c7c10 */ /* 0x000fc6000affe4ff */
[----:B------:R-:W-:Y:S04]  /*53060*/  STL [R1+0x1474], R29 ;  /* 0x0014741d01007387 */ /* 0x000fe80000100800 */
[----:B--2---:R0:W-:Y:S04]  /*53070*/  STL [R1+0x1794], R0 ;  /* 0x0017940001007387 */ /* 0x0041e80000100800 */
[----:B------:R-:W-:Y:S04]  /*53080*/  STL [R1+0x1498], R28 ;  /* 0x0014981c01007387 */ /* 0x000fe80000100800 */
[----:B0-----:R-:W2:Y:S01]  /*53090*/  LDL.LU R0, [R1+0x1464] ;  /* 0x0014640001007983 */ /* 0x001ea20000300800 */
[----:B------:R-:W-:-:S05]  /*530a0*/  IADD3 R3, P5, R3, UR15, RZ ;  /* 0x0000000f03037c10 */ /* 0x000fca000ffbe0ff */
[----:B------:R-:W-:Y:S04]  /*530b0*/  STL [R1+0x146c], R3 ;  /* 0x00146c0301007387 */ /* 0x000fe80000100800 */
[----:B--2---:R0:W-:Y:S04]  /*530c0*/  STL [R1+0x1798], R0 ;  /* 0x0017980001007387 */ /* 0x0041e80000100800 */
[----:B0-----:R-:W2:Y:S04]  /*530d0*/  LDL.LU R0, [R1+0x1490] ;  /* 0x0014900001007983 */ /* 0x001ea80000300800 */
        /* <DEDUP_REMOVED lines=28> */
[----:B--2---:R-:W-:-:S05]  /*532a0*/  IADD3.X R0, R0, UR8, RZ, P6, !PT ;  /* 0x0000000800007c10 */ /* 0x004fca000b7fe4ff */
[----:B------:R0:W-:Y:S04]  /*532b0*/  STL [R1+0x1490], R0 ;  /* 0x0014900001007387 */ /* 0x0001e80000100800 */
[----:B0-----:R-:W2:Y:S02]  /*532c0*/  LDL.LU R0, [R1+0x1798] ;  /* 0x0017980001007983 */ /* 0x001ea40000300800 */
[----:B--2---:R-:W-:-:S05]  /*532d0*/  IADD3 R0, P6, R0, UR15, RZ ;  /* 0x0000000f00007c10 */ /* 0x004fca000ffde0ff */
[----:B------:R0:W-:Y:S04]  /*532e0*/  STL [R1+0x1464], R0 ;  /* 0x0014640001007387 */ /* 0x0001e80000100800 */
[----:B0-----:R-:W2:Y:S01]  /*532f0*/  LDL.LU R0, [R1+0x1794] ;  /* 0x0017940001007983 */ /* 0x001ea20000300800 */
[----:B----4-:R-:W-:Y:S02]  /*53300*/  IADD3.X R24, R24, UR8, RZ, P2, !PT ;  /* 0x0000000818187c10 */ /* 0x010fe400097fe4ff */
[----:B---3--:R-:W-:Y:S02]  /*53310*/  IADD3 R25, P2, R25, UR15, RZ ;  /* 0x0000000f19197c10 */ /* 0x008fe4000ff5e0ff */
        /* <DEDUP_REMOVED lines=18> */
[----:B--2---:R-:W-:Y:S02]  /*53440*/  IADD3.X R0, R0, UR8, RZ, P1, !PT ;  /* 0x0000000800007c10 */ /* 0x004fe40008ffe4ff */
[----:B------:R-:W-:-:S03]  /*53450*/  IADD3 R2, P1, R2, UR15, RZ ;  /* 0x0000000f02027c10 */ /* 0x000fc6000ff3e0ff */
[----:B------:R0:W-:Y:S04]  /*53460*/  STL [R1+0x1488], R0 ;  /* 0x0014880001007387 */ /* 0x0001e80000100800 */
        /* <DEDUP_REMOVED lines=2896> */
[----:B------:R-:W-:Y:S01]  /*5e970*/  IADD3 R7, P3, R7, UR15, RZ ;  /* 0x0000000f07077c10 */ /* 0x000fe2000ff7e0ff */
[----:B------:R-:W-:Y:S01]  /*5e980*/  USHF.L.U32 UR5, UR12, 0x7, URZ ;  /* 0x000000070c057899 */ /* 0x000fe2000800063f */
[----:B------:R-:W-:-:S02]  /*5e990*/  IADD3.X R17, R17, UR8, RZ, P5, !PT ;  /* 0x0000000811117c10 */ /* 0x000fc4000affe4ff */
[----:B------:R-:W-:Y:S02]  /*5e9a0*/  IADD3 R18, P5, R18, UR15, RZ ;  /* 0x0000000f12127c10 */ /* 0x000fe4000ffbe0ff */
[----:B------:R-:W-:Y:S01]  /*5e9b0*/  IADD3.X R19, R19, UR8, RZ, P6, !PT ;  /* 0x0000000813137c10 */ /* 0x000fe2000b7fe4ff */
[----:B------:R-:W-:Y:S01]  /*5e9c0*/  USHF.L.U32 UR13, UR5, 0x1, URZ ;  /* 0x00000001050d7899 */ /* 0x000fe2000800063f */
[----:B------:R-:W-:Y:S02]  /*5e9d0*/  IADD3 R12, P6, R12, UR15, RZ ;  /* 0x0000000f0c0c7c10 */ /* 0x000fe4000ffde0ff */
[----:B------:R-:W-:Y:S02]  /*5e9e0*/  IADD3.X R13, R13, UR8, RZ, P1, !PT ;  /* 0x000000080d0d7c10 */ /* 0x000fe40008ffe4ff */
[----:B------:R-:W-:Y:S02]  /*5e9f0*/  IADD3 R14, P1, R14, UR15, RZ ;  /* 0x0000000f0e0e7c10 */ /* 0x000fe4000ff3e0ff */
[----:B------:R-:W-:-:S02]  /*5ea00*/  IADD3.X R15, R15, UR8, RZ, P2, !PT ;  /* 0x000000080f0f7c10 */ /* 0x000fc400097fe4ff */
[----:B------:R-:W-:Y:S02]  /*5ea10*/  IADD3 R6, P2, R6, UR15, RZ ;  /* 0x0000000f06067c10 */ /* 0x000fe4000ff5e0ff */
[----:B------:R-:W-:Y:S02]  /*5ea20*/  IADD3.X R10, R10, UR8, RZ, P3, !PT ;  /* 0x000000080a0a7c10 */ /* 0x000fe40009ffe4ff */
[----:B------:R-:W-:Y:S02]  /*5ea30*/  IADD3 R8, P3, R8, UR13, RZ ;  /* 0x0000000d08087c10 */ /* 0x000fe4000ff7e0ff */
[----:B--2---:R-:W-:Y:S02]  /*5ea40*/  IADD3.X R0, R0, UR8, RZ, P4, !PT ;  /* 0x0000000800007c10 */ /* 0x004fe4000a7fe4ff */
[----:B------:R-:W-:-:S03]  /*5ea50*/  IADD3 R2, P4, R2, UR15, RZ ;  /* 0x0000000f02027c10 */ /* 0x000fc6000ff9e0ff */
[----:B------:R-:W-:Y:S04]  /*5ea60*/  STL [R1+0x15a0], R0 ;  /* 0x0015a00001007387 */ /* 0x000fe80000100800 */
        /* <DEDUP_REMOVED lines=68> */
[----:B--2---:R-:W-:-:S05]  /*5eeb0*/  IADD3.X R2, R2, UR8, RZ, P1, !PT ;  /* 0x0000000802027c10 */ /* 0x004fca0008ffe4ff */
[----:B------:R0:W-:Y:S04]  /*5eec0*/  STL [R1+0x1618], R2 ;  /* 0x0016180201007387 */ /* 0x0001e80000100800 */
[----:B0-----:R-:W2:Y:S01]  /*5eed0*/  LDL.LU R2, [R1+0x16a0] ;  /* 0x0016a00001027983 */ /* 0x001ea20000300800 */
[----:B------:R-:W-:-:S04]  /*5eee0*/  USHF.R.S32.HI UR7, URZ, 0x1f, UR5 ;  /* 0x0000001f3f077899 */ /* 0x000fc80008011405 */
[----:B------:R-:W-:-:S06]  /*5eef0*/  USHF.L.U64.HI UR7, UR5, 0x1, UR7 ;  /* 0x0000000105077899 */ /* 0x000fcc0008010207 */
[----:B--2---:R-:W-:-:S05]  /*5ef00*/  IADD3.X R2, R2, UR7, RZ, P3, !PT ;  /* 0x0000000702027c10 */ /* 0x004fca0009ffe4ff */
[----:B------:R0:W-:Y:S04]  /*5ef10*/  STL [R1+0x630], R2 ;  /* 0x0006300201007387 */ /* 0x0001e80000100800 */
[----:B0-----:R-:W2:Y:S01]  /*5ef20*/  LDL.LU R2, [R1+0x169c] ;  /* 0x00169c0001027983 */ /* 0x001ea20000300800 */
[----:B---3--:R-:W-:Y:S02]  /*5ef30*/  IADD3 R11, P1, R11, UR13, RZ ;  /* 0x0000000d0b0b7c10 */ /* 0x008fe4000ff3e0ff */
[----:B----4-:R-:W-:Y:S02]  /*5ef40*/  IADD3.X R7, R7, UR7, RZ, P4, !PT ;  /* 0x0000000707077c10 */ /* 0x010fe4000a7fe4ff */
[----:B------:R-:W-:Y:S02]  /*5ef50*/  IADD3 R4, P4, R4, UR13, RZ ;  /* 0x0000000d04047c10 */ /* 0x000fe4000ff9e0ff */
[----:B------:R-:W-:-:S02]  /*5ef60*/  IADD3.X R10, R10, UR7, RZ, P5, !PT ;  /* 0x000000070a0a7c10 */ /* 0x000fc4000affe4ff */
[----:B------:R-:W-:Y:S02]  /*5ef70*/  IADD3 R6, P5, R6, UR13, RZ ;  /* 0x0000000d06067c10 */ /* 0x000fe4000ffbe0ff */
[----:B------:R-:W-:Y:S02]  /*5ef80*/  IADD3.X R3, R3, UR7, RZ, P1, !PT ;  /* 0x0000000703037c10 */ /* 0x000fe40008ffe4ff */
[----:B------:R-:W-:Y:S02]  /*5ef90*/  IADD3 R0, P1, R0, UR13, RZ ;  /* 0x0000000d00007c10 */ /* 0x000fe4000ff3e0ff */
[----:B------:R-:W-:Y:S02]  /*5efa0*/  IADD3.X R24, R24, UR7, RZ, P4, !PT ;  /* 0x0000000718187c10 */ /* 0x000fe4000a7fe4ff */
        /* <DEDUP_REMOVED lines=9> */
[----:B------:R-:W-:Y:S02]  /*5f040*/  IADD3 R12, P6, R12, UR13, RZ ;  /* 0x0000000d0c0c7c10 */ /* 0x000fe4000ffde0ff */
[----:B------:R-:W-:Y:S02]  /*5f050*/  IADD3.X R13, R13, UR8, RZ, P2, !PT ;  /* 0x000000080d0d7c10 */ /* 0x000fe400097fe4ff */
[----:B------:R-:W-:Y:S02]  /*5f060*/  IADD3.X R15, R15, UR7, RZ, P1, !PT ;  /* 0x000000070f0f7c10 */ /* 0x000fe40008ffe4ff */
[----:B------:R-:W-:Y:S02]  /*5f070*/  IADD3.X R8, R8, UR7, RZ, P4, !PT ;  /* 0x0000000708087c10 */ /* 0x000fe4000a7fe4ff */
[----:B------:R-:W-:-:S02]  /*5f080*/  IADD3.X R5, R5, UR7, RZ, P6, !PT ;  /* 0x0000000705057c10 */ /* 0x000fc4000b7fe4ff */
[----:B------:R-:W-:Y:S02]  /*5f090*/  IADD3.X R9, R9, UR7, RZ, P5, !PT ;  /* 0x0000000709097c10 */ /* 0x000fe4000affe4ff */
[----:B--2---:R-:W-:-:S05]  /*5f0a0*/  IADD3 R2, P3, R2, UR13, RZ ;  /* 0x0000000d02027c10 */ /* 0x004fca000ff7e0ff */
[----:B------:R0:W-:Y:S01]  /*5f0b0*/  STL [R1+0x640], R2 ;  /* 0x0006400201007387 */ /* 0x0001e20000100800 */
[----:B------:R-:W-:Y:S02]  /*5f0c0*/  IADD3.X R29, R29, UR7, RZ, P3, !PT ;  /* 0x000000071d1d7c10 */ /* 0x000fe40009ffe4ff */
[----:B------:R-:W-:Y:S01]  /*5f0d0*/  IADD3 R28, P3, R28, UR13, RZ ;  /* 0x0000000d1c1c7c10 */ /* 0x000fe2000ff7e0ff */
[----:B0-----:R1:W5:Y:S04]  /*5f0e0*/  LDL.LU R2, [R1+0x1698] ;  /* 0x0016980001027983 */ /* 0x0013680000300800 */
[----:B------:R0:W-:Y:S04]  /*5f0f0*/  STL [R1+0x638], R11 ;  /* 0x0006380b01007387 */ /* 0x0001e80000100800 */
[----:B0-----:R1:W5:Y:S04]  /*5f100*/  LDL.LU R11, [R1+0x1694] ;  /* 0x00169400010b7983 */ /* 0x0013680000300800 */
[----:B------:R0:W-:Y:S04]  /*5f110*/  STL [R1+0x608], R7 ;  /* 0x0006080701007387 */ /* 0x0001e80000100800 */
[----:B0-----:R1:W5:Y:S04]  /*5f120*/  LDL.LU R7, [R1+0x1690] ;  /* 0x0016900001077983 */ /* 0x0013680000300800 */
[----:B------:R0:W-:Y:S04]  /*5f130*/  STL [R1+0x62c], R4 ;  /* 0x00062c0401007387 */ /* 0x0001e80000100800 */
[----:B0-----:R1:W5:Y:S04]  /*5f140*/  LDL.LU R4, [R1+0x168c] ;  /* 0x00168c0001047983 */ /* 0x0013680000300800 */
[----:B------:R0:W-:Y:S01]  /*5f150*/  STL [R1+0x5c8], R10 ;  /* 0x0005c80a01007387 */ /* 0x0001e20000100800 */
[----:B------:R-:W-:-:S03]  /*5f160*/  IADD3.X R20, R20, UR7, RZ, P3, !PT ;  /* 0x0000000714147c10 */ /* 0x000fc60009ffe4ff */
[----:B0-----:R1:W5:Y:S04]  /*5f170*/  LDL.LU R10, [R1+0x1688] ;  /* 0x00168800010a7983 */ /* 0x0013680000300800 */
[----:B------:R0:W-:Y:S01]  /*5f180*/  STL [R1+0x624], R6 ;  /* 0x0006240601007387 */ /* 0x0001e20000100800 */
[----:B------:R-:W-:-:S03]  /*5f190*/  IADD3 R21, P3, R21, UR13, RZ ;  /* 0x0000000d15157c10 */ /* 0x000fc6000ff7e0ff */
[----:B0-----:R1:W5:Y:S04]  /*5f1a0*/  LDL.LU R6, [R1+0x1684] ;  /* 0x0016840001067983 */ /* 0x0013680000300800 */
[----:B------:R0:W-:Y:S04]  /*5f1b0*/  STL [R1+0x63c], R29 ;  /* 0x00063c1d01007387 */ /* 0x0001e80000100800 */
[----:B0-----:R1:W5:Y:S04]  /*5f1c0*/  LDL.LU R29, [R1+0x1680] ;  /* 0x00168000011d7983 */ /* 0x0013680000300800 */
[----:B------:R0:W-:Y:S04]  /*5f1d0*/  STL [R1+0x61c], R28 ;  /* 0x00061c1c01007387 */ /* 0x0001e80000100800 */
[----:B0-----:R1:W5:Y:S04]  /*5f1e0*/  LDL.LU R28, [R1+0x167c] ;  /* 0x00167c00011c7983 */ /* 0x0013680000300800 */
[----:B------:R0:W-:Y:S04]  /*5f1f0*/  STL [R1+0x634], R3 ;  /* 0x0006340301007387 */ /* 0x0001e80000100800 */
[----:B0-----:R1:W5:Y:S04]  /*5f200*/  LDL.LU R3, [R1+0x1678] ;  /* 0x0016780001037983 */ /* 0x0013680000300800 */
[----:B------:R1:W-:Y:S04]  /*5f210*/  STL [R1+0x614], R0 ;  /* 0x0006140001007387 */ /* 0x0003e80000100800 */
        /* <DEDUP_REMOVED lines=9> */
[----:B------:R1:W-:Y:S01]  /*5f2b0*/  STL [R1+0x5e4], R17 ;  /* 0x0005e41101007387 */ /* 0x0003e20000100800 */
[----:B------:R-:W-:-:S03]  /*5f2c0*/  IADD3.X R14, R14, UR7, RZ, P3, !PT ;  /* 0x000000070e0e7c10 */ /* 0x000fc60009ffe4ff */
        /* <DEDUP_REMOVED lines=9> */
[----:B------:R-:W-:Y:S05]  /*5f360*/  @P0 BRA `(.L_x_2) ;  /* 0xfffffd2800300947 */ /* 0x000fea000383ffff */
[----:B-----5:R0:W-:Y:S04]  /*5f370*/  STL [R1+0x16c4], R7 ;  /* 0x0016c40701007387 */ /* 0x0201e80000100800 */
[----:B0-----:R-:W2:Y:S04]  /*5f380*/  LDL.LU R7, [R1+0x398] ;  /* 0x0003980001077983 */ /* 0x001ea80000300800 */
[----:B--2---:R0:W-:Y:S04]  /*5f390*/  STL [R1+0x16cc], R7 ;  /* 0x0016cc0701007387 */ /* 0x0041e80000100800 */
        /* <DEDUP_REMOVED lines=12> */
[----:B------:R2:W-:Y:S01]  /*5f460*/  STL [R1+0x16c0], R6 ;  /* 0x0016c00601007387 */ /* 0x0005e20000100800 */
[----:B0-----:R-:W-:-:S03]  /*5f470*/  IMAD.MOV.U32 R7, RZ, RZ, R4 ;  /* 0x000000ffff077224 */ /* 0x001fc600078e0004 */
[----:B--2---:R-:W2:Y:S04]  /*5f480*/  LDL.LU R6, [R1+0x144] ;  /* 0x0001440001067983 */ /* 0x004ea80000300800 */
        /* <DEDUP_REMOVED lines=15> */
[----:B-1----:R-:W2:Y:S01]  /*5f580*/  LDL.LU R5, [R1+0x374] ;  /* 0x0003740001057983 */ /* 0x002ea20000300800 */
[----:B0-----:R-:W-:-:S03]  /*5f590*/  IMAD.MOV.U32 R6, RZ, RZ, R2 ;  /* 0x000000ffff067224 */ /* 0x001fc600078e0002 */
[----:B--2---:R0:W-:Y:S04]  /*5f5a0*/  STL [R1+0x16bc], R5 ;  /* 0x0016bc0501007387 */ /* 0x0041e80000100800 */
[----:B0-----:R-:W2:Y:S04]  /*5f5b0*/  LDL.LU R5, [R1+0x1a4] ;  /* 0x0001a40001057983 */ /* 0x001ea80000300800 */
[----:B------:R0:W-:Y:S04]  /*5f5c0*/  STL [R1+0x16b4], R11 ;  /* 0x0016b40b01007387 */ /* 0x0001e80000100800 */
[----:B0-----:R-:W3:Y:S04]  /*5f5d0*/  LDL.LU R11, [R1+0x384] ;  /* 0x00038400010b7983 */ /* 0x001ee80000300800 */
[----:B---3--:R0:W-:Y:S04]  /*5f5e0*/  STL [R1+0x16b8], R11 ;  /* 0x0016b80b01007387 */ /* 0x0081e80000100800 */
[----:B0-----:R-:W3:Y:S04]  /*5f5f0*/  LDL.LU R11, [R1+0x1b4] ;  /* 0x0001b400010b7983 */ /* 0x001ee80000300800 */
[----:B------:R-:W4:Y:S04]  /*5f600*/  LDL.LU R4, [R1+0x394] ;  /* 0x0003940001047983 */ /* 0x000f280000300800 */
[----:B------:R0:W-:Y:S04]  /*5f610*/  STL [R1+0x16b0], R10 ;  /* 0x0016b00a01007387 */ /* 0x0001e80000100800 */
[----:B0-----:R-:W4:Y:S04]  /*5f620*/  LDL.LU R10, [R1+0x140] ;  /* 0x00014000010a7983 */ /* 0x001f280000300800 */
[----:B------:R-:W2:Y:S04]  /*5f630*/  LDL.LU R9, [R1+0x370] ;  /* 0x0003700001097983 */ /* 0x000ea80000300800 */
[----:B--2---:R0:W-:Y:S04]  /*5f640*/  STL [R1+0x16ac], R9 ;  /* 0x0016ac0901007387 */ /* 0x0041e80000100800 */
[----:B0-----:R-:W2:Y:S04]  /*5f650*/  LDL.LU R9, [R1+0x1a0] ;  /* 0x0001a00001097983 */ /* 0x001ea80000300800 */
[----:B------:R-:W3:Y:S04]  /*5f660*/  LDL.LU R8, [R1+0x390] ;  /* 0x0003900001087983 */ /* 0x000ee80000300800 */
[----:B---3--:R0:W-:Y:S04]  /*5f670*/  STL [R1+0x16a8], R8 ;  /* 0x0016a80801007387 */ /* 0x0081e80000100800 */
[----:B0-----:R-:W3:Y:S04]  /*5f680*/  LDL.LU R8, [R1+0x1b0] ;  /* 0x0001b00001087983 */ /* 0x001ee80000300800 */
[----:B------:R-:W4:Y:S04]  /*5f690*/  LDL.LU R15, [R1+0x3bc] ;  /* 0x0003bc00010f7983 */ /* 0x000f280000300800 */
[----:B----4-:R0:W-:Y:S04]  /*5f6a0*/  STL [R1+0x16a4], R15 ;  /* 0x0016a40f01007387 */ /* 0x0101e80000100800 */
        /* <DEDUP_REMOVED lines=22> */
[----:B------:R0:W-:Y:S04]  /*5f810*/  STL [R1+0x1680], R29 ;  /* 0x0016801d01007387 */ /* 0x0001e80000100800 */
[----:B0-----:R-:W3:Y:S01]  /*5f820*/  LDL.LU R29, [R1+0x3a4] ;  /* 0x0003a400011d7983 */ /* 0x001ee20000300800 */
[----:B------:R-:W-:-:S03]  /*5f830*/  F2FP.F16.F32.PACK_AB R7, R6, R7 ;  /* 0x000000070607723e */ /* 0x000fc600000000ff */
[----:B---3--:R0:W-:Y:S04]  /*5f840*/  STL [R1+0x1684], R29 ;  /* 0x0016841d01007387 */ /* 0x0081e80000100800 */
[----:B0-----:R-:W3:Y:S04]  /*5f850*/  LDL.LU R29, [R1+0x408] ;  /* 0x00040800011d7983 */ /* 0x001ee80000300800 */
[----:B------:R-:W3:Y:S04]  /*5f860*/  LDL.LU R23, [R1+0x3b4] ;  /* 0x0003b40001177983 */ /* 0x000ee80000300800 */
[----:B------:R0:W-:Y:S04]  /*5f870*/  STL [R1+0x167c], R3 ;  /* 0x00167c0301007387 */ /* 0x0001e80000100800 */
[----:B0-----:R-:W3:Y:S04]  /*5f880*/  LDL.LU R3, [R1+0x3c4] ;  /* 0x0003c40001037983 */ /* 0x001ee80000300800 */
[----:B------:R-:W3:Y:S04]  /*5f890*/  LDL.LU R22, [R1+0x3d4] ;  /* 0x0003d40001167983 */ /* 0x000ee80000300800 */
        /* <DEDUP_REMOVED lines=10> */
[----:B------:R-:W4:Y:S04]  /*5f940*/  LDL.LU R6, [R1+0x1700] ;  /* 0x0017000001067983 */ /* 0x000f280000300800 */
[----:B------:R0:W-:Y:S04]  /*5f950*/  STL [R1+0x1c], R7 ;  /* 0x00001c0701007387 */ /* 0x0001e80000100800 */
[----:B0-----:R-:W4:Y:S02]  /*5f960*/  LDL.LU R7, [R1+0x16fc] ;  /* 0x0016fc0001077983 */ /* 0x001f240000300800 */
[----:B----4-:R-:W-:-:S02]  /*5f970*/  F2FP.F16.F32.PACK_AB R7, R6, R7 ;  /* 0x000000070607723e */ /* 0x010fc400000000ff */
        /* <DEDUP_REMOVED lines=25> */
[----:B------:R0:W-:Y:S04]  /*5fb10*/  STL [R1], R7 ;  /* 0x0000000701007387 */ /* 0x0001e80000100800 */
[----:B0-----:R-:W4:Y:S02]  /*5fb20*/  LDL.LU R7, [R1+0x16c4] ;  /* 0x0016c40001077983 */ /* 0x001f240000300800 */
[----:B----4-:R-:W-:-:S02]  /*5fb30*/  F2FP.F16.F32.PACK_AB R7, R6, R7 ;  /* 0x000000070607723e */ /* 0x010fc400000000ff */
[----:B------:R-:W4:Y:S02]  /*5fb40*/  LDL.LU R6, [R1+0x16c0] ;  /* 0x0016c00001067983 */ /* 0x000f240000300800 */
[----:B----4-:R-:W-:Y:S02]  /*5fb50*/  F2FP.F16.F32.PACK_AB R6, R5, R6 ;  /* 0x000000060506723e */ /* 0x010fe400000000ff */
[----:B------:R-:W4:Y:S02]  /*5fb60*/  LDL.LU R5, [R1+0x16bc] ;  /* 0x0016bc0001057983 */ /* 0x000f240000300800 */
[----:B----4-:R-:W-:Y:S02]  /*5fb70*/  F2FP.F16.F32.PACK_AB R5, R11, R5 ;  /* 0x000000050b05723e */ /* 0x010fe400000000ff */
[----:B------:R-:W4:Y:S02]  /*5fb80*/  LDL.LU R11, [R1+0x16b8] ;  /* 0x0016b800010b7983 */ /* 0x000f240000300800 */
        /* <DEDUP_REMOVED lines=21> */
[----:B------:R-:W2:Y:S02]  /*5fce0*/  LDL.LU R17, [R1+0x168c] ;  /* 0x00168c0001117983 */ /* 0x000ea40000300800 */
[----:B--2---:R-:W-:Y:S02]  /*5fcf0*/  F2FP.F16.F32.PACK_AB R17, R16, R17 ;  /* 0x000000111011723e */ /* 0x004fe400000000ff */
[----:B------:R-:W3:Y:S02]  /*5fd00*/  LDL.LU R16, [R1+0x1688] ;  /* 0x0016880001107983 */ /* 0x000ee40000300800 */
[----:B---3--:R-:W-:-:S02]  /*5fd10*/  F2FP.F16.F32.PACK_AB R16, R29, R16 ;  /* 0x000000101d10723e */ /* 0x008fc400000000ff */
[----:B------:R-:W2:Y:S01]  /*5fd20*/  LDL.LU R29, [R1+0x1684] ;  /* 0x00168400011d7983 */ /* 0x000ea20000300800 */
[----:B------:R-:W-:Y:S02]  /*5fd30*/  F2FP.F16.F32.PACK_AB R22, R3, R22 ;  /* 0x000000160316723e */ /* 0x000fe400000000ff */
[----:B------:R-:W-:Y:S02]  /*5fd40*/  F2FP.F16.F32.PACK_AB R21, R28, R21 ;  /* 0x000000151c15723e */ /* 0x000fe400000000ff */
[----:B--2---:R-:W-:Y:S02]  /*5fd50*/  F2FP.F16.F32.PACK_AB R23, R29, R23 ;  /* 0x000000171d17723e */ /* 0x004fe400000000ff */
[----:B------:R-:W2:Y:S04]  /*5fd60*/  LDL.LU R29, [R1+0x1680] ;  /* 0x00168000011d7983 */ /* 0x000ea80000300800 */
[----:B------:R-:W3:Y:S04]  /*5fd70*/  LDL.LU R3, [R1+0x167c] ;  /* 0x00167c0001037983 */ /* 0x000ee80000300800 */
[----:B------:R-:W3:Y:S01]  /*5fd80*/  LDL.LU R28, [R1+0x1678] ;  /* 0x00167800011c7983 */ /* 0x000ee20000300800 */
[----:B------:R-:W-:-:S02]  /*5fd90*/  F2FP.F16.F32.PACK_AB R27, R24, R27 ;  /* 0x0000001b181b723e */ /* 0x000fc400000000ff */
[----:B------:R-:W-:Y:S02]  /*5fda0*/  F2FP.F16.F32.PACK_AB R26, R25, R26 ;  /* 0x0000001a191a723e */ /* 0x000fe400000000ff */
[----:B------:R-:W-:Y:S02]  /*5fdb0*/  F2FP.F16.F32.PACK_AB R20, R0, R20 ;  /* 0x000000140014723e */ /* 0x000fe400000000ff */
[----:B--2---:R-:W-:Y:S02]  /*5fdc0*/  F2FP.F16.F32.PACK_AB R25, R2, R29 ;  /* 0x0000001d0219723e */ /* 0x004fe400000000ff */
[----:B---3--:R-:W-:-:S07]  /*5fdd0*/  F2FP.F16.F32.PACK_AB R24, R28, R3 ;  /* 0x000000031c18723e */ /* 0x008fce00000000ff */
.L_x_1:
[----:B------:R-:W2:Y:S01]  /*5fde0*/  LDL.LU R29, [R1+0x1648] ;  /* 0x00164800011d7983 */ /* 0x000ea20000300800 */
[----:B------:R-:W0:Y:S01]  /*5fdf0*/  S2R R3, SR_TID.X ;  /* 0x0000000000037919 */ /* 0x000e220000002100 */
[----:B------:R-:W1:Y:S01]  /*5fe00*/  S2UR UR5, SR_CgaCtaId ;  /* 0x00000000000579c3 */ /* 0x000e620000008800 */
[----:B------:R-:W-:Y:S01]  /*5fe10*/  UMOV UR4, 0x400 ;  /* 0x0000040000047882 */ /* 0x000fe20000000000 */
[----:B------:R-:W-:Y:S01]  /*5fe20*/  ULDC.64 UR8, c[0x0][0x228] ;  /* 0x00008a0000087ab9 */ /* 0x000fe20000000a00 */
[----:B------:R3:W-:Y:S01]  /*5fe30*/  STL [R1+0x1698], R7 ;  /* 0x0016980701007387 */ /* 0x0007e20000100800 */
[----:B------:R-:W-:-:S03]  /*5fe40*/  ULDC.64 UR6, c[0x0][0x220] ;  /* 0x0000880000067ab9 */ /* 0x000fc60000000a00 */
[----:B---3--:R-:W3:Y:S01]  /*5fe50*/  LDL.LU R7, [R1+0x1644] ;  /* 0x0016440001077983 */ /* 0x008ee20000300800 */
[----:B-1----:R-:W-:-:S03]  /*5fe60*/  ULEA UR4, UR5, UR4, 0x18 ;  /* 0x0000000405047291 */ /* 0x002fc6000f8ec03f */
[----:B------:R-:W-:Y:S01]  /*5fe70*/  ULDC UR5, c[0x0][0x244] ;  /* 0x0000910000057ab9 */ /* 0x000fe20000000800 */
[C---:B0-----:R-:W-:Y:S01]  /*5fe80*/  IMAD.SHL.U32 R2, R3.reuse, 0x4, RZ ;  /* 0x0000000403027824 */ /* 0x041fe200078e00ff */
[C---:B------:R-:W-:Y:S01]  /*5fe90*/  LOP3.LUT R28, R3.reuse, 0x60, RZ, 0xc0, !PT ;  /* 0x00000060031c7812 */ /* 0x040fe200078ec0ff */
[----:B------:R-:W-:-:S03]  /*5fea0*/  IMAD.SHL.U32 R0, R3, 0x100, RZ ;  /* 0x0000010003007824 */ /* 0x000fc600078e00ff */
[----:B------:R-:W-:-:S05]  /*5feb0*/  LOP3.LUT R2, R2, 0x70, RZ, 0xc0, !PT ;  /* 0x0000007002027812 */ /* 0x000fca00078ec0ff */
[----:B------:R-:W-:Y:S02]  /*5fec0*/  IMAD R2, R28, 0x10, R2 ;  /* 0x000000101c027824 */ /* 0x000fe400078e0202 */
[----:B------:R-:W-:-:S05]  /*5fed0*/  IMAD.SHL.U32 R28, R3, 0x400, RZ ;  /* 0x00000400031c7824 */ /* 0x000fca00078e00ff */
[----:B------:R-:W-:Y:S01]  /*5fee0*/  LOP3.LUT R28, R28, 0x1800, RZ, 0xc0, !PT ;  /* 0x000018001c1c7812 */ /* 0x000fe200078ec0ff */
[----:B------:R-:W-:Y:S01]  /*5fef0*/  BAR.SYNC.DEFER_BLOCKING 0x0 ;  /* 0x0000000000007b1d */ /* 0x000fe20000010000 */
[----:B---3--:R-:W-:-:S07]  /*5ff00*/  LOP3.LUT R0, R7, 0x1800, R0, 0xf8, !PT ;  /* 0x0000180007007812 */ /* 0x008fce00078ef800 */
[----:B------:R-:W0:Y:S01]  /*5ff10*/  LDC R7, c[0x0][0x248] ;  /* 0x00009200ff077b82 */ /* 0x000e220000000800 */
[----:B------:R-:W-:Y:S02]  /*5ff20*/  LOP3.LUT R2, R0, R2, RZ, 0x3c, !PT ;  /* 0x0000000200027212 */ /* 0x000fe400078e3cff */
[----:B--2---:R-:W-:Y:S02]  /*5ff30*/  LOP3.LUT R0, R28, 0x1f0, R29, 0xf8, !PT ;  /* 0x000001f01c007812 */ /* 0x004fe400078ef81d */
[----:B------:R-:W2:Y:S04]  /*5ff40*/  LDL.LU R28, [R1+0x1670] ;  /* 0x00167000011c7983 */ /* 0x000ea80000300800 */
[----:B------:R1:W-:Y:S04]  /*5ff50*/  STS.128 [R2+UR4], R24 ;  /* 0x0000001802007988 */ /* 0x0003e80008000c04 */
[----:B-1----:R-:W3:Y:S01]  /*5ff60*/  LDL.LU R27, [R1+0x2b0] ;  /* 0x0002b000011b7983 */ /* 0x002ee20000300800 */
[----:B------:R-:W-:-:S03]  /*5ff70*/  SHF.R.U32.HI R29, RZ, 0x4, R3 ;  /* 0x00000004ff1d7819 */ /* 0x000fc60000011603 */
[----:B------:R1:W-:Y:S04]  /*5ff80*/  STS.128 [R2+UR4+0x180], R12 ;  /* 0x0001800c02007988 */ /* 0x0003e80008000c04 */
[----:B------:R4:W-:Y:S04]  /*5ff90*/  STS.128 [R2+UR4+0x100], R20 ;  /* 0x0001001402007988 */ /* 0x0009e80008000c04 */
[----:B------:R5:W-:Y:S01]  /*5ffa0*/  STS.128 [R2+UR4+0x80], R16 ;  /* 0x0000801002007988 */ /* 0x000be20008000c04 */
[--C-:B-1----:R-:W-:Y:S02]  /*5ffb0*/  SHF.R.U32.HI R12, RZ, 0x4, R3.reuse ;  /* 0x00000004ff0c7819 */ /* 0x102fe40000011603 */
[----:B----4-:R-:W-:-:S03]  /*5ffc0*/  LOP3.LUT R23, R0, 0x60, R3, 0x78, !PT ;  /* 0x0000006000177812 */ /* 0x010fc600078e7803 */
[----:B------:R-:W-:Y:S01]  /*5ffd0*/  VIADD R3, R12, 0x38 ;  /* 0x000000380c037836 */ /* 0x000fe20000000000 */
[----:B------:R-:W-:Y:S01]  /*5ffe0*/  SGXT.U32 R0, R29, 0x3 ;  /* 0x000000031d00781a */ /* 0x000fe20000000000 */
[----:B------:R-:W-:Y:S01]  /*5fff0*/  STL [R1+0x28], R23 ;  /* 0x0000281701007387 */ /* 0x000fe20000100800 */
[----:B------:R-:W-:Y:S01]  /*60000*/  BAR.SYNC.DEFER_BLOCKING 0x0 ;  /* 0x0000000000007b1d */ /* 0x000fe20000010000 */
[C---:B--2---:R-:W-:Y:S01]  /*60010*/  ISETP.GE.AND P0, PT, R28.reuse, UR8, PT ;  /* 0x000000081c007c0c */ /* 0x044fe2000bf06270 */
[----:B------:R-:W-:Y:S01]  /*60020*/  IMAD R28, R28, UR5, RZ ;  /* 0x000000051c1c7c24 */ /* 0x000fe2000f8e02ff */
[C-C-:B---3--:R-:W-:Y:S02]  /*60030*/  LOP3.LUT R15, R27.reuse, 0x1f8, R12.reuse, 0xfe, !PT ;  /* 0x000001f81b0f7812 */ /* 0x148fe400078efe0c */
[C-C-:B------:R-:W-:Y:S02]  /*60040*/  LOP3.LUT R14, R27.reuse, 0x1b8, R12.reuse, 0xfe, !PT ;  /* 0x000001b81b0e7812 */ /* 0x140fe400078efe0c */
[C---:B------:R-:W-:Y:S01]  /*60050*/  LOP3.LUT R13, R27.reuse, 0x178, R12, 0xfe, !PT ;  /* 0x000001781b0d7812 */ /* 0x040fe200078efe0c */
[----:B------:R1:W-:Y:S01]  /*60060*/  STL [R1+0x94], R15 ;  /* 0x0000940f01007387 */ /* 0x0003e20000100800 */
[----:B-----5:R-:W-:-:S02]  /*60070*/  LOP3.LUT R16, R27, 0x188, R0, 0xfe, !PT ;  /* 0x000001881b107812 */ /* 0x020fc400078efe00 */
[C---:B------:R-:W-:Y:S01]  /*60080*/  LOP3.LUT R29, R27.reuse, 0x8, R0, 0xfe, !PT ;  /* 0x000000081b1d7812 */ /* 0x040fe200078efe00 */
[----:B------:R2:W-:Y:S04]  /*60090*/  STL [R1+0x74], R14 ;  /* 0x0000740e01007387 */ /* 0x0005e80000100800 */
[----:B------:R3:W-:Y:S01]  /*600a0*/  STL [R1+0x6c], R13 ;  /* 0x00006c0d01007387 */ /* 0x0007e20000100800 */
[C-C-:B-1----:R-:W-:Y:S02]  /*600b0*/  LOP3.LUT R15, R27.reuse, 0x138, R12.reuse, 0xfe, !PT ;  /* 0x000001381b0f7812 */ /* 0x142fe400078efe0c */
[----:B--2---:R-:W-:-:S03]  /*600c0*/  LOP3.LUT R14, R27, 0xf8, R12, 0xfe, !PT ;  /* 0x000000f81b0e7812 */ /* 0x004fc600078efe0c */
[----:B------:R-:W-:Y:S01]  /*600d0*/  STL [R1+0x68], R15 ;  /* 0x0000680f01007387 */ /* 0x000fe20000100800 */
[----:B---3--:R-:W-:-:S03]  /*600e0*/  LOP3.LUT R13, R27, 0xb8, R12, 0xfe, !PT ;  /* 0x000000b81b0d7812 */ /* 0x008fc600078efe0c */
[----:B------:R1:W-:Y:S01]  /*600f0*/  STL [R1+0x64], R14 ;  /* 0x0000640e01007387 */ /* 0x0003e20000100800 */
[C---:B------:R-:W-:Y:S02]  /*60100*/  LOP3.LUT R12, R27.reuse, R3, RZ, 0xfc, !PT ;  /* 0x000000031b0c7212 */ /* 0x040fe400078efcff */
[C---:B------:R-:W-:Y:S01]  /*60110*/  LOP3.LUT R3, R27.reuse, R0, RZ, 0xfc, !PT ;  /* 0x000000001b037212 */ /* 0x040fe200078efcff */
[----:B------:R2:W-:Y:S04]  /*60120*/  STL [R1+0x60], R13 ;  /* 0x0000600d01007387 */ /* 0x0005e80000100800 */
[----:B------:R3:W-:Y:S01]  /*60130*/  STL [R1+0x38], R12 ;  /* 0x0000380c01007387 */ /* 0x0007e20000100800 */
[C-C-:B-1----:R-:W-:Y:S02]  /*60140*/  LOP3.LUT R14, R27.reuse, 0x10, R0.reuse, 0xfe, !PT ;  /* 0x000000101b0e7812 */ /* 0x142fe400078efe00 */
[----:B--2---:R-:W-:-:S03]  /*60150*/  LOP3.LUT R13, R27, 0x18, R0, 0xfe, !PT ;  /* 0x000000181b0d7812 */ /* 0x004fc600078efe00 */
[----:B------:R1:W-:Y:S01]  /*60160*/  STL [R1+0x20], R14 ;  /* 0x0000200e01007387 */ /* 0x0003e20000100800 */
[----:B---3--:R-:W-:-:S03]  /*60170*/  LOP3.LUT R12, R27, 0x20, R0, 0xfe, !PT ;  /* 0x000000201b0c7812 */ /* 0x008fc600078efe00 */
        /* <DEDUP_REMOVED lines=70> */
[----:B------:R-:W-:Y:S01]  /*605e0*/  STL [R1+0xe0], R14 ;  /* 0x0000e00e01007387 */ /* 0x000fe20000100800 */
[----:B---3--:R-:W-:-:S03]  /*605f0*/  LOP3.LUT R12, R27, 0x180, R0, 0xfe, !PT ;  /* 0x000001801b0c7812 */ /* 0x008fc600078efe00 */
[----:B------:R-:W-:Y:S04]  /*60600*/  STL [R1+0xe4], R13 ;  /* 0x0000e40d01007387 */ /* 0x000fe80000100800 */
[----:B------:R-:W-:Y:S04]  /*60610*/  STL [R1+0xe8], R12 ;  /* 0x0000e80c01007387 */ /* 0x000fe80000100800 */
[----:B------:R-:W1:Y:S04]  /*60620*/  LDS.128 R12, [R23+UR4] ;  /* 0x00000004170c7984 */ /* 0x000e680008000c00 */
[----:B------:R-:W-:Y:S04]  /*60630*/  STL [R1+0xec], R16 ;  /* 0x0000ec1001007387 */ /* 0x000fe80000100800 */
[----:B-1----:R-:W-:Y:S04]  /*60640*/  STL [R1+0x167c], R14 ;  /* 0x00167c0e01007387 */ /* 0x002fe80000100800 */
[----:B------:R1:W-:Y:S02]  /*60650*/  STL [R1+0x1678], R15 ;  /* 0x0016780f01007387 */ /* 0x0003e40000100800 */
[----:B-1----:R-:W-:-:S02]  /*60660*/  IMAD.MOV.U32 R15, RZ, RZ, R27 ;  /* 0x000000ffff0f7224 */ /* 0x002fc400078e001b */
[----:B------:R-:W-:Y:S03]  /*60670*/  LDS.128 R24, [R23+UR4+0x400] ;  /* 0x0004000417187984 */ /* 0x000fe60008000c00 */
[C-C-:B------:R-:W-:Y:S02]  /*60680*/  LOP3.LUT R16, R15.reuse, 0x190, R0.reuse, 0xfe, !PT ;  /* 0x000001900f107812 */ /* 0x140fe400078efe00 */
[C-C-:B------:R-:W-:Y:S02]  /*60690*/  LOP3.LUT R17, R15.reuse, 0x198, R0.reuse, 0xfe, !PT ;  /* 0x000001980f117812 */ /* 0x140fe400078efe00 */
[C-C-:B------:R-:W-:Y:S01]  /*606a0*/  LOP3.LUT R14, R15.reuse, 0x1a0, R0.reuse, 0xfe, !PT ;  /* 0x000001a00f0e7812 */ /* 0x140fe200078efe00 */
[----:B------:R1:W-:Y:S01]  /*606b0*/  STL [R1+0xf0], R16 ;  /* 0x0000f01001007387 */ /* 0x0003e20000100800 */
[----:B------:R-:W-:-:S03]  /*606c0*/  LOP3.LUT R20, R15, 0x1d0, R0, 0xfe, !PT ;  /* 0x000001d00f147812 */ /* 0x000fc600078efe00 */
[----:B------:R2:W-:Y:S04]  /*606d0*/  STL [R1+0xf4], R17 ;  /* 0x0000f41101007387 */ /* 0x0005e80000100800 */
[----:B------:R3:W-:Y:S01]  /*606e0*/  STL [R1+0xf8], R14 ;  /* 0x0000f80e01007387 */ /* 0x0007e20000100800 */
[C-C-:B-1----:R-:W-:Y:S02]  /*606f0*/  LOP3.LUT R16, R15.reuse, 0x1a8, R0.reuse, 0xfe, !PT ;  /* 0x000001a80f107812 */ /* 0x142fe400078efe00 */
[----:B--2---:R-:W-:-:S03]  /*60700*/  LOP3.LUT R17, R15, 0x1b0, R0, 0xfe, !PT ;  /* 0x000001b00f117812 */ /* 0x004fc600078efe00 */
[----:B------:R1:W-:Y:S01]  /*60710*/  STL [R1+0xfc], R16 ;  /* 0x0000fc1001007387 */ /* 0x0003e20000100800 */
[----:B---3--:R-:W-:-:S03]  /*60720*/  LOP3.LUT R14, R15, 0x1c0, R0, 0xfe, !PT ;  /* 0x000001c00f0e7812 */ /* 0x008fc600078efe00 */
[----:B------:R-:W-:Y:S04]  /*60730*/  STL [R1+0x100], R17 ;  /* 0x0001001101007387 */ /* 0x000fe80000100800 */
[----:B------:R2:W-:Y:S01]  /*60740*/  STL [R1+0x104], R14 ;  /* 0x0001040e01007387 */ /* 0x0005e20000100800 */
[----:B-1----:R-:W-:-:S05]  /*60750*/  LOP3.LUT R16, R15, 0x1c8, R0, 0xfe, !PT ;  /* 0x000001c80f107812 */ /* 0x002fca00078efe00 */
[----:B------:R-:W-:Y:S01]  /*60760*/  STL [R1+0x108], R16 ;  /* 0x0001081001007387 */ /* 0x000fe20000100800 */
[----:B--2---:R-:W-:-:S03]  /*60770*/  LOP3.LUT R14, R15, 0x1d8, R0, 0xfe, !PT ;  /* 0x000001d80f0e7812 */ /* 0x004fc600078efe00 */
[----:B------:R-:W1:Y:S04]  /*60780*/  LDS.128 R16, [R23+UR4+0x200] ;  /* 0x0002000417107984 */ /* 0x000e680008000c00 */
[----:B------:R-:W-:Y:S04]  /*60790*/  STL [R1+0x10c], R20 ;  /* 0x00010c1401007387 */ /* 0x000fe80000100800 */
[----:B------:R-:W2:Y:S01]  /*607a0*/  LDS.128 R20, [R23+UR4+0x600] ;  /* 0x0006000417147984 */ /* 0x000ea20008000c00 */
[----:B------:R-:W-:Y:S01]  /*607b0*/  BAR.SYNC.DEFER_BLOCKING 0x0 ;  /* 0x0000000000007b1d */ /* 0x000fe20000010000 */
[C---:B------:R-:W-:Y:S01]  /*607c0*/  ISETP.LT.AND P3, PT, R3.reuse, UR9, !P0 ;  /* 0x0000000903007c0c */ /* 0x040fe2000c761270 */
[----:B0-----:R-:W-:-:S04]  /*607d0*/  IMAD R3, R3, R7, RZ ;  /* 0x0000000703037224 */ /* 0x001fc800078e02ff */
[----:B-1----:R-:W-:Y:S04]  /*607e0*/  STL [R1+0x1680], R19 ;  /* 0x0016801301007387 */ /* 0x002fe80000100800 */
[----:B------:R0:W-:Y:S04]  /*607f0*/  STL [R1+0x110], R14 ;  /* 0x0001100e01007387 */ /* 0x0001e80000100800 */
[----:B------:R-:W-:Y:S01]  /*60800*/  STL.64 [R1+0x1690], R26 ;  /* 0x0016901a01007387 */ /* 0x000fe20000100a00 */
[C-C-:B0-----:R-:W-:Y:S02]  /*60810*/  LOP3.LUT R14, R15.reuse, 0x1e0, R0.reuse, 0xfe, !PT ;  /* 0x000001e00f0e7812 */ /* 0x141fe400078efe00 */
[----:B------:R-:W-:-:S03]  /*60820*/  LOP3.LUT R19, R15, 0x1f0, R0, 0xfe, !PT ;  /* 0x000001f00f137812 */ /* 0x000fc600078efe00 */
[----:B------:R0:W-:Y:S04]  /*60830*/  STL [R1+0x114], R14 ;  /* 0x0001140e01007387 */ /* 0x0001e80000100800 */
[----:B------:R1:W-:Y:S01]  /*60840*/  STL.64 [R1+0x1688], R24 ;  /* 0x0016881801007387 */ /* 0x0003e20000100a00 */
[----:B0-----:R-:W-:-:S03]  /*60850*/  LOP3.LUT R14, R15, 0x1e8, R0, 0xfe, !PT ;  /* 0x000001e80f0e7812 */ /* 0x001fc600078efe00 */
[----:B------:R0:W-:Y:S04]  /*60860*/  STS.128 [R2+UR4], R8 ;  /* 0x0000000802007988 */ /* 0x0001e80008000c04 */
[----:B-1----:R-:W3:Y:S04]  /*60870*/  LDL.LU R24, [R1] ;  /* 0x0000000001187983 */ /* 0x002ee80000300800 */
[----:B------:R-:W3:Y:S04]  /*60880*/  LDL.LU R25, [R1+0x4] ;  /* 0x0000040001197983 */ /* 0x000ee80000300800 */
[----:B------:R-:W3:Y:S04]  /*60890*/  LDL.LU R26, [R1+0x8] ;  /* 0x00000800011a7983 */ /* 0x000ee80000300800 */
[----:B------:R-:W3:Y:S04]  /*608a0*/  LDL.LU R27, [R1+0xc] ;  /* 0x00000c00011b7983 */ /* 0x000ee80000300800 */
[----:B------:R1:W-:Y:S04]  /*608b0*/  STL [R1+0x118], R14 ;  /* 0x0001180e01007387 */ /* 0x0003e80000100800 */
[----:B------:R4:W-:Y:S04]  /*608c0*/  STL [R1+0x11c], R19 ;  /* 0x00011c1301007387 */ /* 0x0009e80000100800 */
[----:B0-----:R-:W5:Y:S01]  /*608d0*/  LDL.LU R9, [R1+0x20] ;  /* 0x0000200001097983 */ /* 0x001f620000300800 */
[----:B-1----:R-:W-:-:S03]  /*608e0*/  LOP3.LUT R14, R15, 0x70, R0, 0xfe, !PT ;  /* 0x000000700f0e7812 */ /* 0x002fc600078efe00 */
[----:B------:R-:W2:Y:S01]  /*608f0*/  LDL.LU R10, [R1+0x24] ;  /* 0x00002400010a7983 */ /* 0x000ea20000300800 */
[----:B----4-:R-:W-:-:S03]  /*60900*/  LOP3.LUT R19, R15, 0x68, R0, 0xfe, !PT ;  /* 0x000000680f137812 */ /* 0x010fc600078efe00 */
[----:B------:R-:W4:Y:S04]  /*60910*/  LDL.LU R8, [R1+0x58] ;  /* 0x0000580001087983 */ /* 0x000f280000300800 */
[----:B------:R-:W4:Y:S04]  /*60920*/  LDL.LU R11, [R1+0x2c] ;  /* 0x00002c00010b7983 */ /* 0x000f280000300800 */
[----:B------:R-:W3:Y:S01]  /*60930*/  LDL.LU R7, [R1+0x1698] ;  /* 0x0016980001077983 */ /* 0x000ee20000300800 */
[----:B------:R-:W0:Y:S02]  /*60940*/  S2R R0, SR_TID.X ;  /* 0x0000000000007919 */ /* 0x000e240000002100 */
[----:B0-----:R-:W-:-:S05]  /*60950*/  SHF.R.U32.HI R0, RZ, 0x4, R0 ;  /* 0x00000004ff007819 */ /* 0x001fca0000011600 */
[----:B------:R-:W-:-:S05]  /*60960*/  VIADD R0, R0, 0x78 ;  /* 0x0000007800007836 */ /* 0x000fca0000000000 */
[----:B------:R-:W-:Y:S01]  /*60970*/  LOP3.LUT R15, R15, R0, RZ, 0xfc, !PT ;  /* 0x000000000f0f7212 */ /* 0x000fe200078efcff */
[----:B---3--:R0:W-:Y:S04]  /*60980*/  STS.128 [R2+UR4+0x100], R4 ;  /* 0x0001000402007988 */ /* 0x0081e80008000c04 */
[----:B0-----:R-:W3:Y:S04]  /*60990*/  LDL.LU R4, [R1+0x10] ;  /* 0x0000100001047983 */ /* 0x001ee80000300800 */
[----:B------:R-:W3:Y:S04]  /*609a0*/  LDL.LU R5, [R1+0x14] ;  /* 0x0000140001057983 */ /* 0x000ee80000300800 */
[----:B------:R-:W3:Y:S04]  /*609b0*/  LDL.LU R6, [R1+0x18] ;  /* 0x0000180001067983 */ /* 0x000ee80000300800 */
[----:B------:R-:W3:Y:S04]  /*609c0*/  LDL.LU R7, [R1+0x1c] ;  /* 0x00001c0001077983 */ /* 0x000ee80000300800 */
[----:B------:R0:W-:Y:S04]  /*609d0*/  STS.128 [R2+UR4+0x80], R24 ;  /* 0x0000801802007988 */ /* 0x0001e80008000c04 */
[----:B0-----:R-:W4:Y:S04]  /*609e0*/  LDL.LU.64 R26, [R1+0x1690] ;  /* 0x00169000011a7983 */ /* 0x001f280000300a00 */
[----:B------:R-:W4:Y:S01]  /*609f0*/  LDL.LU.64 R24, [R1+0x1688] ;  /* 0x0016880001187983 */ /* 0x000f220000300a00 */
[----:B------:R-:W-:-:S02]  /*60a00*/  LEA R0, P1, R28, UR6, 0x1 ;  /* 0x000000061c007c11 */ /* 0x000fc4000f8208ff */
[----:B-----5:R-:W-:Y:S01]  /*60a10*/  ISETP.LT.AND P4, PT, R9, UR9, !P0 ;  /* 0x0000000909007c0c */ /* 0x020fe2000c781270 */
[----:B---3--:R0:W-:Y:S02]  /*60a20*/  STS.128 [R2+UR4+0x180], R4 ;  /* 0x0001800402007988 */ /* 0x0081e40008000c04 */
[----:B0-----:R-:W0:Y:S01]  /*60a30*/  LDC R7, c[0x0][0x248] ;  /* 0x00009200ff077b82 */ /* 0x001e220000000800 */
[----:B------:R-:W-:-:S07]  /*60a40*/  LEA.HI.X.SX32 R2, R28, UR7, 0x1, P1 ;  /* 0x000000071c027c11 */ /* 0x000fce00088f0eff */
[----:B------:R-:W-:Y:S01]  /*60a50*/  BAR.SYNC.DEFER_BLOCKING 0x0 ;  /* 0x0000000000007b1d */ /* 0x000fe20000010000 */
[----:B------:R-:W-:-:S04]  /*60a60*/  LEA R4, P2, R3, R0, 0x1 ;  /* 0x0000000003047211 */ /* 0x000fc800078408ff */
[----:B------:R-:W-:Y:S01]  /*60a70*/  LEA.HI.X.SX32 R5, R3, R2, 0x1, P2 ;  /* 0x0000000203057211 */ /* 0x000fe200010f0eff */
[----:B0-----:R-:W-:Y:S01]  /*60a80*/  IMAD R9, R9, R7, RZ ;  /* 0x0000000709097224 */ /* 0x001fe200078e02ff */
[----:B------:R-:W3:Y:S04]  /*60a90*/  LDL.LU R28, [R1+0x34] ;  /* 0x00003400011c7983 */ /* 0x000ee80000300800 */
[----:B------:R0:W-:Y:S02]  /*60aa0*/  @P3 STG.E.U16 desc[UR10][R4.64], R12 ;  /* 0x0000000c04003986 */ /* 0x0001e4000c10150a */
[----:B0-----:R-:W-:-:S04]  /*60ab0*/  LEA R4, P5, R9, R0, 0x1 ;  /* 0x0000000009047211 */ /* 0x001fc800078a08ff */
[----:B------:R-:W-:Y:S02]  /*60ac0*/  LEA.HI.X.SX32 R5, R9, R2, 0x1, P5 ;  /* 0x0000000209057211 */ /* 0x000fe400028f0eff */
[----:B------:R-:W0:Y:S01]  /*60ad0*/  LDC R9, c[0x0][0x248] ;  /* 0x00009200ff097b82 */ /* 0x000e220000000800 */
[C---:B------:R-:W-:Y:S01]  /*60ae0*/  ISETP.LT.AND P1, PT, R29.reuse, UR9, !P0 ;  /* 0x000000091d007c0c */ /* 0x040fe2000c721270 */
[-C--:B------:R-:W-:Y:S01]  /*60af0*/  IMAD R29, R29, R7.reuse, RZ ;  /* 0x000000071d1d7224 */ /* 0x080fe200078e02ff */
[C---:B--2---:R-:W-:Y:S01]  /*60b00*/  ISETP.LT.AND P2, PT, R10.reuse, UR9, !P0 ;  /* 0x000000090a007c0c */ /* 0x044fe2000c741270 */
[----:B------:R-:W-:-:S03]  /*60b10*/  IMAD R10, R10, R7, RZ ;  /* 0x000000070a0a7224 */ /* 0x000fc600078e02ff */
[C---:B------:R-:W-:Y:S02]  /*60b20*/  LEA R6, P6, R29.reuse, R0, 0x1 ;  /* 0x000000001d067211 */ /* 0x040fe400078c08ff */
[----:B----4-:R-:W-:Y:S02]  /*60b30*/  ISETP.LT.AND P3, PT, R8, UR9, !P0 ;  /* 0x0000000908007c0c */ /* 0x010fe4000c761270 */
[----:B------:R-:W-:Y:S02]  /*60b40*/  LEA.HI.X.SX32 R7, R29, R2, 0x1, P6 ;  /* 0x000000021d077211 */ /* 0x000fe400030f0eff */
[----:B------:R-:W2:Y:S01]  /*60b50*/  LDL.LU R29, [R1+0x30] ;  /* 0x00003000011d7983 */ /* 0x000ea20000300800 */
[C---:B------:R-:W-:Y:S02]  /*60b60*/  LEA R8, P6, R10.reuse, R0, 0x1 ;  /* 0x000000000a087211 */ /* 0x040fe400078c08ff */
[C---:B------:R-:W-:Y:S01]  /*60b70*/  ISETP.LT.AND P5, PT, R11.reuse, UR9, !P0 ;  /* 0x000000090b007c0c */ /* 0x040fe2000c7a1270 */
[----:B------:R-:W-:Y:S01]  /*60b80*/  @P1 STG.E.U16 desc[UR10][R6.64], R16 ;  /* 0x0000001006001986 */ /* 0x000fe2000c10150a */
[----:B0-----:R-:W-:Y:S01]  /*60b90*/  IMAD R11, R11, R9, RZ ;  /* 0x000000090b0b7224 */ /* 0x001fe200078e02ff */
[----:B------:R-:W-:-:S02]  /*60ba0*/  LEA.HI.X.SX32 R9, R10, R2, 0x1, P6 ;  /* 0x000000020a097211 */ /* 0x000fc400030f0eff */
[----:B------:R-:W-:Y:S01]  /*60bb0*/  @P4 STG.E.U16 desc[UR10][R4.64], R24 ;  /* 0x0000001804004986 */ /* 0x000fe2000c10150a */
[----:B------:R-:W3:Y:S03]  /*60bc0*/  LDC R10, c[0x0][0x248] ;  /* 0x00009200ff0a7b82 */ /* 0x000ee60000000800 */
[----:B------:R0:W-:Y:S04]  /*60bd0*/  @P2 STG.E.U16 desc[UR10][R8.64], R20 ;  /* 0x0000001408002986 */ /* 0x0001e8000c10150a */
[----:B0-----:R-:W4:Y:S01]  /*60be0*/  LDL.LU R9, [R1+0x38] ;  /* 0x0000380001097983 */ /* 0x001f220000300800 */
[----:B------:R-:W-:Y:S02]  /*60bf0*/  LEA R4, P1, R11, R0, 0x1 ;  /* 0x000000000b047211 */ /* 0x000fe400078208ff */
[----:B------:R-:W-:-:S02]  /*60c00*/  PRMT R12, R12, 0x7632, R12 ;  /* 0x000076320c0c7816 */ /* 0x000fc4000000000c */
[----:B------:R-:W-:-:S05]  /*60c10*/  LEA.HI.X.SX32 R5, R11, R2, 0x1, P1 ;  /* 0x000000020b057211 */ /* 0x000fca00008f0eff */
[----:B------:R0:W-:Y:S02]  /*60c20*/  @P5 STG.E.U16 desc[UR10][R4.64], R12 ;  /* 0x0000000c04005986 */ /* 0x0001e4000c10150a */
[----:B0-----:R-:W0:Y:S01]  /*60c30*/  LDC R5, c[0x0][0x248] ;  /* 0x00009200ff057b82 */ /* 0x001e220000000800 */
[C---:B---3--:R-:W-:Y:S01]  /*60c40*/  IMAD R8, R28.reuse, R10, RZ ;  /* 0x0000000a1c087224 */ /* 0x048fe200078e02ff */
[----:B------:R-:W-:-:S04]  /*60c50*/  ISETP.LT.AND P4, PT, R28, UR9, !P0 ;  /* 0x000000091c007c0c */ /* 0x000fc8000c781270 */
[----:B------:R-:W-:Y:S01]  /*60c60*/  LEA R4, P5, R8, R0, 0x1 ;  /* 0x0000000008047211 */ /* 0x000fe200078a08ff */
[C---:B--2---:R-:W-:Y:S01]  /*60c70*/  IMAD R7, R29.reuse, R10, RZ ;  /* 0x0000000a1d077224 */ /* 0x044fe200078e02ff */
[----:B------:R-:W-:Y:S02]  /*60c80*/  ISETP.LT.AND P2, PT, R29, UR9, !P0 ;  /* 0x000000091d007c0c */ /* 0x000fe4000c741270 */
[----:B------:R-:W2:Y:S02]  /*60c90*/  LDL.LU R29, [R1+0x48] ;  /* 0x00004800011d7983 */ /* 0x000ea40000300800 */
[C---:B------:R-:W-:Y:S02]  /*60ca0*/  LEA R6, P1, R7.reuse, R0, 0x1 ;  /* 0x0000000007067211 */ /* 0x040fe400078208ff */
[----:B------:R-:W3:Y:S02]  /*60cb0*/  LDL.LU R11, [R1+0x44] ;  /* 0x00004400010b7983 */ /* 0x000ee40000300800 */
[----:B------:R-:W-:-:S02]  /*60cc0*/  LEA.HI.X.SX32 R7, R7, R2, 0x1, P1 ;  /* 0x0000000207077211 */ /* 0x000fc400008f0eff */
[----:B------:R-:W5:Y:S04]  /*60cd0*/  LDL.LU R10, [R1+0x70] ;  /* 0x00007000010a7983 */ /* 0x000f680000300800 */
[----:B------:R-:W5:Y:S04]  /*60ce0*/  LDL.LU R28, [R1+0x4c] ;  /* 0x00004c00011c7983 */ /* 0x000f680000300800 */
[----:B------:R-:W2:Y:S01]  /*60cf0*/  LDL.LU R12, [R1+0x40] ;  /* 0x00004000010c7983 */ /* 0x000ea20000300800 */
[C---:B----4-:R-:W-:Y:S01]  /*60d00*/  ISETP.LT.AND P1, PT, R9.reuse, UR9, !P0 ;  /* 0x0000000909007c0c */ /* 0x050fe2000c721270 */
[----:B0-----:R-:W-:Y:S01]  /*60d10*/  IMAD R9, R9, R5, RZ ;  /* 0x0000000509097224 */ /* 0x001fe200078e02ff */
[----:B------:R-:W-:-:S02]  /*60d20*/  LEA.HI.X.SX32 R5, R8, R2, 0x1, P5 ;  /* 0x0000000208057211 */ /* 0x000fc400028f0eff */
[----:B------:R-:W4:Y:S01]  /*60d30*/  LDL.LU R8, [R1+0x3c] ;  /* 0x00003c0001087983 */ /* 0x000f220000300800 */
[----:B------:R-:W-:-:S05]  /*60d40*/  PRMT R16, R16, 0x7632, R16 ;  /* 0x0000763210107816 */ /* 0x000fca0000000010 */
[----:B------:R0:W-:Y:S02]  /*60d50*/  @P2 STG.E.U16 desc[UR10][R6.64], R16 ;  /* 0x0000001006002986 */ /* 0x0001e4000c10150a */
[----:B0-----:R-:W0:Y:S01]  /*60d60*/  LDC R16, c[0x0][0x248] ;  /* 0x00009200ff107b82 */ /* 0x001e220000000800 */
[----:B------:R-:W-:Y:S02]  /*60d70*/  PRMT R24, R24, 0x7632, R24 ;  /* 0x0000763218187816 */ /* 0x000fe40000000018 */
[C---:B------:R-:W-:Y:S02]  /*60d80*/  LEA R6, P2, R9.reuse, R0, 0x1 ;  /* 0x0000000009067211 */ /* 0x040fe400078408ff */
[----:B------:R-:W-:Y:S01]  /*60d90*/  PRMT R20, R20, 0x7632, R20 ;  /* 0x0000763214147816 */ /* 0x000fe20000000014 */
[----:B------:R0:W-:Y:S01]  /*60da0*/  @P4 STG.E.U16 desc[UR10][R4.64], R24 ;  /* 0x0000001804004986 */ /* 0x0001e2000c10150a */
[----:B------:R-:W-:-:S05]  /*60db0*/  LEA.HI.X.SX32 R7, R9, R2, 0x1, P2 ;  /* 0x0000000209077211 */ /* 0x000fca00010f0eff */
[----:B------:R1:W-:Y:S01]  /*60dc0*/  @P1 STG.E.U16 desc[UR10][R6.64], R20 ;  /* 0x0000001406001986 */ /* 0x0003e2000c10150a */
[C---:B----4-:R-:W-:Y:S01]  /*60dd0*/  ISETP.LT.AND P5, PT, R8.reuse, UR9, !P0 ;  /* 0x0000000908007c0c */ /* 0x050fe2000c7a1270 */
[-C--:B0-----:R-:W-:Y:S02]  /*60de0*/  IMAD R5, R8, R16.reuse, RZ ;  /* 0x0000001008057224 */ /* 0x081fe400078e02ff */
[----:B--2---:R-:W-:-:S03]  /*60df0*/  IMAD R8, R12, R16, RZ ;  /* 0x000000100c087224 */ /* 0x004fc600078e02ff */
[CC--:B------:R-:W-:Y:S02]  /*60e00*/  LEA R4, P2, R5.reuse, R0.reuse, 0x1 ;  /* 0x0000000005047211 */ /* 0x0c0fe400078408ff */
[C---:B-1----:R-:W-:Y:S02]  /*60e10*/  LEA R6, P6, R8.reuse, R0, 0x1 ;  /* 0x0000000008067211 */ /* 0x042fe400078c08ff */
[-C--:B------:R-:W-:Y:S02]  /*60e20*/  LEA.HI.X.SX32 R5, R5, R2.reuse, 0x1, P2 ;  /* 0x0000000205057211 */ /* 0x080fe400010f0eff */
[----:B------:R-:W-:Y:S01]  /*60e30*/  LEA.HI.X.SX32 R7, R8, R2, 0x1, P6 ;  /* 0x0000000208077211 */ /* 0x000fe200030f0eff */
[CC--:B------:R-:W-:Y:S01]  /*60e40*/  IMAD R8, R29.reuse, R16.reuse, RZ ;  /* 0x000000101d087224 */ /* 0x0c0fe200078e02ff */
[----:B------:R-:W-:Y:S02]  /*60e50*/  ISETP.LT.AND P2, PT, R29, UR9, !P0 ;  /* 0x000000091d007c0c */ /* 0x000fe4000c741270 */
[----:B------:R-:W2:Y:S01]  /*60e60*/  LDL.LU R29, [R1+0x78] ;  /* 0x00007800011d7983 */ /* 0x000ea20000300800 */
[----:B------:R-:W-:Y:S01]  /*60e70*/  ISETP.LT.AND P4, PT, R12, UR9, !P0 ;  /* 0x000000090c007c0c */ /* 0x000fe2000c781270 */
[C---:B---3--:R-:W-:Y:S01]  /*60e80*/  IMAD R9, R11.reuse, R16, RZ ;  /* 0x000000100b097224 */ /* 0x048fe200078e02ff */
[----:B------:R-:W-:Y:S01]  /*60e90*/  ISETP.LT.AND P1, PT, R11, UR9, !P0 ;  /* 0x000000090b007c0c */ /* 0x000fe2000c721270 */
[----:B------:R0:W-:Y:S03]  /*60ea0*/  @P5 STG.E.U16 desc[UR10][R4.64], R13 ;  /* 0x0000000d04005986 */ /* 0x0001e6000c10150a */
[----:B0-----:R-:W-:-:S07]  /*60eb0*/  LEA R4, P5, R9, R0, 0x1 ;  /* 0x0000000009047211 */ /* 0x001fce00078a08ff */
[----:B------:R0:W-:Y:S01]  /*60ec0*/  @P4 STG.E.U16 desc[UR10][R6.64], R17 ;  /* 0x0000001106004986 */ /* 0x0001e2000c10150a */
[----:B------:R-:W-:Y:S01]  /*60ed0*/  LEA.HI.X.SX32 R5, R9, R2, 0x1, P5 ;  /* 0x0000000209057211 */ /* 0x000fe200028f0eff */
[C---:B-----5:R-:W-:Y:S01]  /*60ee0*/  IMAD R9, R28.reuse, R16, RZ ;  /* 0x000000101c097224 */ /* 0x060fe200078e02ff */
[----:B------:R-:W-:Y:S02]  /*60ef0*/  ISETP.LT.AND P5, PT, R28, UR9, !P0 ;  /* 0x000000091c007c0c */ /* 0x000fe4000c7a1270 */
[----:B------:R-:W3:Y:S01]  /*60f00*/  LDL.LU R28, [R1+0x7c] ;  /* 0x00007c00011c7983 */ /* 0x000ee20000300800 */
[----:B0-----:R-:W-:-:S03]  /*60f10*/  LEA R6, P6, R8, R0, 0x1 ;  /* 0x0000000008067211 */ /* 0x001fc600078c08ff */
[----:B------:R0:W-:Y:S01]  /*60f20*/  @P1 STG.E.U16 desc[UR10][R4.64], R25 ;  /* 0x0000001904001986 */ /* 0x0001e2000c10150a */
[----:B------:R-:W-:Y:S01]  /*60f30*/  LEA.HI.X.SX32 R7, R8, R2, 0x1, P6 ;  /* 0x0000000208077211 */ /* 0x000fe200030f0eff */
[C---:B------:R-:W-:Y:S01]  /*60f40*/  IMAD R8, R19.reuse, R16, RZ ;  /* 0x0000001013087224 */ /* 0x040fe200078e02ff */
[----:B------:R-:W-:Y:S02]  /*60f50*/  ISETP.LT.AND P1, PT, R19, UR9, !P0 ;  /* 0x0000000913007c0c */ /* 0x000fe4000c721270 */
[----:B------:R-:W4:Y:S01]  /*60f60*/  LDL.LU R19, [R1+0x1680] ;  /* 0x0016800001137983 */ /* 0x000f220000300800 */
[----:B0-----:R-:W-:-:S03]  /*60f70*/  LEA R4, P6, R9, R0, 0x1 ;  /* 0x0000000009047211 */ /* 0x001fc600078c08ff */
[----:B------:R0:W-:Y:S01]  /*60f80*/  @P2 STG.E.U16 desc[UR10][R6.64], R21 ;  /* 0x0000001506002986 */ /* 0x0001e2000c10150a */
[C---:B------:R-:W-:Y:S02]  /*60f90*/  ISETP.LT.AND P2, PT, R14.reuse, UR9, !P0 ;  /* 0x000000090e007c0c */ /* 0x040fe4000c741270 */
[----:B------:R-:W-:Y:S01]  /*60fa0*/  LEA.HI.X.SX32 R5, R9, R2, 0x1, P6 ;  /* 0x0000000209057211 */ /* 0x000fe200030f0eff */
[----:B------:R-:W5:Y:S01]  /*60fb0*/  LDL.LU R24, [R1+0x80] ;  /* 0x0000800001187983 */ /* 0x000f620000300800 */
[----:B------:R-:W-:-:S03]  /*60fc0*/  IMAD R9, R14, R16, RZ ;  /* 0x000000100e097224 */ /* 0x000fc600078e02ff */
[----:B------:R-:W4:Y:S01]  /*60fd0*/  LDL.LU R14, [R1+0x167c] ;  /* 0x00167c00010e7983 */ /* 0x000f220000300800 */
[----:B------:R-:W-:Y:S02]  /*60fe0*/  PRMT R13, R13, 0x7632, R13 ;  /* 0x000076320d0d7816 */ /* 0x000fe4000000000d */
[C---:B0-----:R-:W-:Y:S01]  /*60ff0*/  LEA R6, P6, R8.reuse, R0, 0x1 ;  /* 0x0000000008067211 */ /* 0x041fe200078c08ff */
[----:B------:R-:W5:Y:S01]  /*61000*/  LDL.LU R12, [R1+0x84] ;  /* 0x00008400010c7983 */ /* 0x000f620000300800 */
[----:B------:R-:W-:Y:S02]  /*61010*/  PRMT R17, R17, 0x7632, R17 ;  /* 0x0000763211117816 */ /* 0x000fe40000000011 */
[----:B------:R-:W-:Y:S01]  /*61020*/  LEA.HI.X.SX32 R7, R8, R2, 0x1, P6 ;  /* 0x0000000208077211 */ /* 0x000fe200030f0eff */
[----:B------:R0:W-:Y:S01]  /*61030*/  @P5 STG.E.U16 desc[UR10][R4.64], R13 ;  /* 0x0000000d04005986 */ /* 0x0001e2000c10150a */
[C---:B------:R-:W-:Y:S01]  /*61040*/  ISETP.LT.AND P5, PT, R15.reuse, UR9, !P0 ;  /* 0x000000090f007c0c */ /* 0x040fe2000c7a1270 */
[----:B------:R-:W-:Y:S01]  /*61050*/  IMAD R8, R15, R16, RZ ;  /* 0x000000100f087224 */ /* 0x000fe200078e02ff */
[----:B------:R-:W-:Y:S01]  /*61060*/  ISETP.LT.AND P4, PT, R10, UR9, !P0 ;  /* 0x000000090a007c0c */ /* 0x000fe2000c781270 */
[----:B------:R-:W5:Y:S04]  /*61070*/  LDL.LU R11, [R1+0x88] ;  /* 0x00008800010b7983 */ /* 0x000f680000300800 */
[----:B------:R-:W5:Y:S04]  /*61080*/  LDL.LU R15, [R1+0x1678] ;  /* 0x00167800010f7983 */ /* 0x000f680000300800 */
[----:B------:R1:W-:Y:S04]  /*61090*/  @P1 STG.E.U16 desc[UR10][R6.64], R17 ;  /* 0x0000001106001986 */ /* 0x0003e8000c10150a */
[----:B------:R-:W5:Y:S01]  /*610a0*/  LDL.LU R10, [R1+0x8c] ;  /* 0x00008c00010a7983 */ /* 0x000f620000300800 */
[----:B--2---:R-:W-:-:S03]  /*610b0*/  ISETP.LT.AND P1, PT, R29, UR9, !P0 ;  /* 0x000000091d007c0c */ /* 0x004fc6000c721270 */
[----:B------:R-:W2:Y:S01]  /*610c0*/  LDL.LU R29, [R1+0x90] ;  /* 0x00009000011d7983 */ /* 0x000ea20000300800 */
[----:B0-----:R-:W-:Y:S01]  /*610d0*/  LEA R4, P6, R9, R0, 0x1 ;  /* 0x0000000009047211 */ /* 0x001fe200078c08ff */
[----:B------:R-:W-:Y:S01]  /*610e0*/  IMAD R3, R16, 0x80, R3 ;  /* 0x0000008010037824 */ /* 0x000fe200078e0203 */
[----:B------:R-:W-:Y:S02]  /*610f0*/  PRMT R25, R25, 0x7632, R25 ;  /* 0x0000763219197816 */ /* 0x000fe40000000019 */
[----:B------:R-:W-:Y:S02]  /*61100*/  LEA.HI.X.SX32 R5, R9, R2, 0x1, P6 ;  /* 0x0000000209057211 */ /* 0x000fe400030f0eff */
[C---:B-1----:R-:W-:Y:S02]  /*61110*/  LEA R6, P6, R8.reuse, R0, 0x1 ;  /* 0x0000000008067211 */ /* 0x042fe400078c08ff */
[----:B------:R-:W-:Y:S01]  /*61120*/  PRMT R21, R21, 0x7632, R21 ;  /* 0x0000763215157816 */ /* 0x000fe20000000015 */
[----:B------:R0:W-:Y:S01]  /*61130*/  @P2 STG.E.U16 desc[UR10][R4.64], R25 ;  /* 0x0000001904002986 */ /* 0x0001e2000c10150a */
[----:B------:R-:W-:Y:S01]  /*61140*/  LEA.HI.X.SX32 R7, R8, R2, 0x1, P6 ;  /* 0x0000000208077211 */ /* 0x000fe200030f0eff */
[----:B------:R-:W-:-:S04]  /*61150*/  IMAD R8, R16, 0x8, R3 ;  /* 0x0000000810087824 */ /* 0x000fc800078e0203 */
[----:B------:R1:W-:Y:S01]  /*61160*/  @P5 STG.E.U16 desc[UR10][R6.64], R21 ;  /* 0x0000001506005986 */ /* 0x0003e2000c10150a */
[----:B0-----:R-:W-:-:S04]  /*61170*/  LEA R4, P6, R3, R0, 0x1 ;  /* 0x0000000003047211 */ /* 0x001fc800078c08ff */
[----:B------:R-:W-:Y:S01]  /*61180*/  LEA.HI.X.SX32 R5, R3, R2, 0x1, P6 ;  /* 0x0000000203057211 */ /* 0x000fe200030f0eff */
[----:B------:R-:W-:Y:S01]  /*61190*/  IMAD R3, R16, 0x8, R8 ;  /* 0x0000000810037824 */ /* 0x000fe200078e0208 */
[----:B-1----:R-:W-:Y:S02]  /*611a0*/  LEA R6, P6, R8, R0, 0x1 ;  /* 0x0000000008067211 */ /* 0x002fe400078c08ff */
[----:B---3--:R-:W-:Y:S02]  /*611b0*/  ISETP.LT.AND P2, PT, R28, UR9, !P0 ;  /* 0x000000091c007c0c */ /* 0x008fe4000c741270 */
[----:B------:R-:W-:Y:S01]  /*611c0*/  LEA.HI.X.SX32 R7, R8, R2, 0x1, P6 ;  /* 0x0000000208077211 */ /* 0x000fe200030f0eff */
[----:B------:R-:W-:Y:S01]  /*611d0*/  IMAD R8, R16, 0x8, R3 ;  /* 0x0000000810087824 */ /* 0x000fe200078e0203 */
[----:B------:R-:W3:Y:S04]  /*611e0*/  LDL.LU R28, [R1+0x60] ;  /* 0x00006000011c7983 */ /* 0x000ee80000300800 */
[----:B------:R-:W3:Y:S04]  /*611f0*/  LDL.LU R13, [R1+0x98] ;  /* 0x00009800010d7983 */ /* 0x000ee80000300800 */
[----:B----4-:R0:W-:Y:S01]  /*61200*/  @P3 STG.E.U16 desc[UR10][R4.64], R14 ;  /* 0x0000000e04003986 */ /* 0x0101e2000c10150a */
[----:B-----5:R-:W-:-:S03]  /*61210*/  ISETP.LT.AND P5, PT, R24, UR9, !P0 ;  /* 0x0000000918007c0c */ /* 0x020fc6000c7a1270 */
[----:B------:R1:W-:Y:S04]  /*61220*/  @P4 STG.E.U16 desc[UR10][R6.64], R18 ;  /* 0x0000001206004986 */ /* 0x0003e8000c10150a */
[----:B------:R-:W4:Y:S01]  /*61230*/  LDL.LU R24, [R1+0x9c] ;  /* 0x00009c0001187983 */ /* 0x000f220000300800 */
[----:B0-----:R-:W-:-:S04]  /*61240*/  LEA R4, P6, R3, R0, 0x1 ;  /* 0x0000000003047211 */ /* 0x001fc800078c08ff */
[----:B------:R-:W-:Y:S02]  /*61250*/  LEA.HI.X.SX32 R5, R3, R2, 0x1, P6 ;  /* 0x0000000203057211 */ /* 0x000fe400030f0eff */
[----:B-1----:R-:W-:-:S04]  /*61260*/  LEA R6, P6, R8, R0, 0x1 ;  /* 0x0000000008067211 */ /* 0x002fc800078c08ff */
[----:B------:R-:W-:Y:S01]  /*61270*/  LEA.HI.X.SX32 R7, R8, R2, 0x1, P6 ;  /* 0x0000000208077211 */ /* 0x000fe200030f0eff */
[----:B------:R0:W-:Y:S04]  /*61280*/  @P1 STG.E.U16 desc[UR10][R4.64], R26 ;  /* 0x0000001a04001986 */ /* 0x0001e8000c10150a */
[----:B------:R1:W-:Y:S01]  /*61290*/  @P2 STG.E.U16 desc[UR10][R6.64], R22 ;  /* 0x0000001606002986 */ /* 0x0003e2000c10150a */
[----:B--2---:R-:W-:-:S03]  /*612a0*/  ISETP.LT.AND P2, PT, R29, UR9, !P0 ;  /* 0x000000091d007c0c */ /* 0x004fc6000c741270 */
[----:B------:R-:W2:Y:S01]  /*612b0*/  LDL.LU R29, [R1+0xa0] ;  /* 0x0000a000011d7983 */ /* 0x000ea20000300800 */
[----:B------:R-:W-:-:S03]  /*612c0*/  ISETP.LT.AND P1, PT, R10, UR9, !P0 ;  /* 0x000000090a007c0c */ /* 0x000fc6000c721270 */
[----:B------:R-:W5:Y:S01]  /*612d0*/  LDL.LU R10, [R1+0xa4] ;  /* 0x0000a400010a7983 */ /* 0x000f620000300800 */
[----:B------:R-:W-:-:S04]  /*612e0*/  IMAD R3, R16, 0x8, R8 ;  /* 0x0000000810037824 */ /* 0x000fc800078e0208 */
[----:B------:R-:W-:Y:S01]  /*612f0*/  IMAD R8, R16, 0x8, R3 ;  /* 0x0000000810087824 */ /* 0x000fe200078e0203 */
[C---:B0-----:R-:W-:Y:S02]  /*61300*/  LEA R4, P6, R3.reuse, R0, 0x1 ;  /* 0x0000000003047211 */ /* 0x041fe400078c08ff */
[----:B------:R-:W-:Y:S02]  /*61310*/  PRMT R14, R14, 0x7632, R14 ;  /* 0x000076320e0e7816 */ /* 0x000fe4000000000e */
[----:B------:R-:W-:Y:S01]  /*61320*/  LEA.HI.X.SX32 R5, R3, R2, 0x1, P6 ;  /* 0x0000000203057211 */ /* 0x000fe200030f0eff */
[----:B------:R-:W-:Y:S01]  /*61330*/  IMAD R3, R16, 0x8, R8 ;  /* 0x0000000810037824 */ /* 0x000fe200078e0208 */
[----:B------:R-:W-:Y:S02]  /*61340*/  ISETP.LT.AND P3, PT, R12, UR9, !P0 ;  /* 0x000000090c007c0c */ /* 0x000fe4000c761270 */
[C---:B-1----:R-:W-:Y:S02]  /*61350*/  LEA R6, P6, R8.reuse, R0, 0x1 ;  /* 0x0000000008067211 */ /* 0x042fe400078c08ff */
[----:B------:R-:W-:Y:S01]  /*61360*/  ISETP.LT.AND P4, PT, R11, UR9, !P0 ;  /* 0x000000090b007c0c */ /* 0x000fe2000c781270 */
[----:B------:R0:W-:Y:S01]  /*61370*/  @P5 STG.E.U16 desc[UR10][R4.64], R14 ;  /* 0x0000000e04005986 */ /* 0x0001e2000c10150a */
[----:B------:R-:W-:-:S03]  /*61380*/  LEA.HI.X.SX32 R7, R8, R2, 0x1, P6 ;  /* 0x0000000208077211 */ /* 0x000fc600030f0eff */
[----:B------:R-:W5:Y:S01]  /*61390*/  LDL.LU R12, [R1+0xa8] ;  /* 0x0000a800010c7983 */ /* 0x000f620000300800 */
[----:B------:R-:W-:Y:S02]  /*613a0*/  PRMT R18, R18, 0x7632, R18 ;  /* 0x0000763212127816 */ /* 0x000fe40000000012 */
[----:B------:R-:W-:Y:S01]  /*613b0*/  PRMT R26, R26, 0x7632, R26 ;  /* 0x000076321a1a7816 */ /* 0x000fe2000000001a */
[----:B------:R-:W5:Y:S01]  /*613c0*/  LDL.LU R11, [R1+0xac] ;  /* 0x0000ac00010b7983 */ /* 0x000f620000300800 */
[----:B0-----:R-:W-:Y:S01]  /*613d0*/  LEA R4, P6, R3, R0, 0x1 ;  /* 0x0000000003047211 */ /* 0x001fe200078c08ff */
[----:B---3--:R-:W-:-:S03]  /*613e0*/  IMAD R8, R28, R16, RZ ;  /* 0x000000101c087224 */ /* 0x008fc600078e02ff */
[----:B------:R-:W-:Y:S01]  /*613f0*/  LEA.HI.X.SX32 R5, R3, R2, 0x1, P6 ;  /* 0x0000000203057211 */ /* 0x000fe200030f0eff */
[----:B------:R0:W-:Y:S01]  /*61400*/  @P3 STG.E.U16 desc[UR10][R6.64], R18 ;  /* 0x0000001206003986 */ /* 0x0001e2000c10150a */
[----:B------:R-:W-:Y:S01]  /*61410*/  ISETP.LT.AND P5, PT, R28, UR9, !P0 ;  /* 0x000000091c007c0c */ /* 0x000fe2000c7a1270 */
[----:B------:R-:W-:Y:S02]  /*61420*/  IMAD R3, R16, 0x10, R3 ;  /* 0x0000001010037824 */ /* 0x000fe400078e0203 */
[----:B------:R-:W3:Y:S04]  /*61430*/  LDL.LU R28, [R1+0xb0] ;  /* 0x0000b000011c7983 */ /* 0x000ee80000300800 */
[----:B------:R1:W-:Y:S01]  /*61440*/  @P4 STG.E.U16 desc[UR10][R4.64], R26 ;  /* 0x0000001a04004986 */ /* 0x0003e2000c10150a */
[----:B0-----:R-:W-:-:S02]  /*61450*/  LEA R6, P6, R8, R0, 0x1 ;  /* 0x0000000008067211 */ /* 0x001fc400078c08ff */
[----:B----4-:R-:W-:Y:S01]  /*61460*/  ISETP.LT.AND P4, PT, R24, UR9, !P0 ;  /* 0x0000000918007c0c */ /* 0x010fe2000c781270 */
[----:B-1----:R-:W4:Y:S01]  /*61470*/  LDL.LU R26, [R1+0x28] ;  /* 0x00002800011a7983 */ /* 0x002f220000300800 */
[----:B------:R-:W-:-:S03]  /*61480*/  LEA.HI.X.SX32 R7, R8, R2, 0x1, P6 ;  /* 0x0000000208077211 */ /* 0x000fc600030f0eff */
[----:B------:R-:W3:Y:S01]  /*61490*/  LDL.LU R24, [R1+0x64] ;  /* 0x0000640001187983 */ /* 0x000ee20000300800 */
[----:B------:R-:W-:-:S04]  /*614a0*/  LEA R4, P6, R3, R0, 0x1 ;  /* 0x0000000003047211 */ /* 0x000fc800078c08ff */
[----:B------:R-:W-:Y:S02]  /*614b0*/  LEA.HI.X.SX32 R5, R3, R2, 0x1, P6 ;  /* 0x0000000203057211 */ /* 0x000fe400030f0eff */
[----:B------:R-:W-:Y:S02]  /*614c0*/  PRMT R22, R22, 0x7632, R22 ;  /* 0x0000763216167816 */ /* 0x000fe40000000016 */
[----:B--2---:R-:W-:Y:S02]  /*614d0*/  ISETP.LT.AND P6, PT, R29, UR9, !P0 ;  /* 0x000000091d007c0c */ /* 0x004fe4000c7c1270 */
[----:B------:R-:W2:Y:S04]  /*614e0*/  LDL.LU R29, [R1+0xb4] ;  /* 0x0000b400011d7983 */ /* 0x000ea80000300800 */
[----:B------:R0:W-:Y:S02]  /*614f0*/  @P5 STG.E.U16 desc[UR10][R6.64], R22 ;  /* 0x0000001606005986 */ /* 0x0001e4000c10150a */
[----:B0-----:R-:W0:Y:S01]  /*61500*/  LDC R22, c[0x0][0x248] ;  /* 0x00009200ff167b82 */ /* 0x001e220000000800 */
[----:B------:R-:W-:Y:S01]  /*61510*/  IMAD R8, R16, 0x8, R3 ;  /* 0x0000000810087824 */ /* 0x000fe200078e0203 */
[----:B------:R1:W-:Y:S04]  /*61520*/  @P1 STG.E.U16 desc[UR10][R4.64], R15 ;  /* 0x0000000f04001986 */ /* 0x0003e8000c10150a */
[----:B------:R-:W-:-:S02]  /*61530*/  LEA R6, P5, R8, R0, 0x1 ;  /* 0x0000000008067211 */ /* 0x000fc400078a08ff */
[----:B-----5:R-:W-:Y:S02]  /*61540*/  ISETP.LT.AND P1, PT, R10, UR9, !P0 ;  /* 0x000000090a007c0c */ /* 0x020fe4000c721270 */
[----:B------:R-:W-:Y:S02]  /*61550*/  LEA.HI.X.SX32 R7, R8, R2, 0x1, P5 ;  /* 0x0000000208077211 */ /* 0x000fe400028f0eff */
[----:B------:R-:W-:Y:S01]  /*61560*/  ISETP.LT.AND P3, PT, R13, UR9, !P0 ;  /* 0x000000090d007c0c */ /* 0x000fe2000c761270 */
[----:B0-----:R-:W-:-:S04]  /*61570*/  IMAD R3, R22, 0x8, R8 ;  /* 0x0000000816037824 */ /* 0x001fc800078e0208 */
[----:B------:R-:W-:Y:S01]  /*61580*/  IMAD R10, R22, 0x8, R3 ;  /* 0x00000008160a7824 */ /* 0x000fe200078e0203 */
[----:B-1----:R-:W-:-:S04]  /*61590*/  LEA R4, P5, R3, R0, 0x1 ;  /* 0x0000000003047211 */ /* 0x002fc800078a08ff */
[----:B------:R-:W-:Y:S02]  /*615a0*/  LEA.HI.X.SX32 R5, R3, R2, 0x1, P5 ;  /* 0x0000000203057211 */ /* 0x000fe400028f0eff */
[C---:B------:R-:W-:Y:S01]  /*615b0*/  LEA R8, P5, R10.reuse, R0, 0x1 ;  /* 0x000000000a087211 */ /* 0x040fe200078a08ff */
[----:B------:R-:W-:Y:S03]  /*615c0*/  @P2 STG.E.U16 desc[UR10][R6.64], R19 ;  /* 0x0000001306002986 */ /* 0x000fe6000c10150a */
[----:B------:R-:W-:Y:S01]  /*615d0*/  LEA.HI.X.SX32 R9, R10, R2, 0x1, P5 ;  /* 0x000000020a097211 */ /* 0x000fe200028f0eff */
[----:B------:R-:W-:Y:S01]  /*615e0*/  @P3 STG.E.U16 desc[UR10][R4.64], R27 ;  /* 0x0000001b04003986 */ /* 0x000fe2000c10150a */
[----:B------:R-:W-:Y:S01]  /*615f0*/  PRMT R25, R23, 0x7632, R25 ;  /* 0x0000763217197816 */ /* 0x000fe20000000019 */
[----:B------:R-:W-:Y:S02]  /*61600*/  IMAD R3, R22, 0x8, R10 ;  /* 0x0000000816037824 */ /* 0x000fe400078e020a */
[----:B------:R0:W-:Y:S01]  /*61610*/  @P4 STG.E.U16 desc[UR10][R8.64], R23 ;  /* 0x0000001708004986 */ /* 0x0001e2000c10150a */
[----:B------:R-:W-:-:S02]  /*61620*/  ISETP.LT.AND P2, PT, R12, UR9, !P0 ;  /* 0x000000090c007c0c */ /* 0x000fc4000c741270 */
[----:B------:R-:W-:Y:S01]  /*61630*/  PRMT R20, R15, 0x7632, R20 ;  /* 0x000076320f147816 */ /* 0x000fe20000000014 */
[C---:B------:R-:W-:Y:S01]  /*61640*/  IMAD R15, R22.reuse, 0x8, R3 ;  /* 0x00000008160f7824 */ /* 0x040fe200078e0203 */
[C---:B------:R-:W-:Y:S01]  /*61650*/  LEA R12, P4, R3.reuse, R0, 0x1 ;  /* 0x00000000030c7211 */ /* 0x040fe200078808ff */
[----:B----4-:R-:W1:Y:S01]  /*61660*/  LDS.128 R4, [R26+UR4] ;  /* 0x000000041a047984 */ /* 0x010e620008000c00 */
[----:B0-----:R-:W0:Y:S02]  /*61670*/  LDC R23, c[0x0][0x248] ;  /* 0x00009200ff177b82 */ /* 0x001e240000000800 */
[----:B------:R-:W-:Y:S01]  /*61680*/  LEA.HI.X.SX32 R13, R3, R2, 0x1, P4 ;  /* 0x00000002030d7211 */ /* 0x000fe200020f0eff */
[----:B------:R-:W-:Y:S01]  /*61690*/  IMAD R3, R22, 0x8, R15 ;  /* 0x0000000816037824 */ /* 0x000fe200078e020f */
[----:B------:R-:W-:Y:S02]  /*616a0*/  LEA R14, P4, R15, R0, 0x1 ;  /* 0x000000000f0e7211 */ /* 0x000fe400078808ff */
[----:B------:R-:W-:Y:S01]  /*616b0*/  PRMT R21, R19, 0x7632, R21 ;  /* 0x0000763213157816 */ /* 0x000fe20000000015 */
[----:B------:R4:W-:Y:S01]  /*616c0*/  @P6 STG.E.U16 desc[UR10][R12.64], R20 ;  /* 0x000000140c006986 */ /* 0x0009e2000c10150a */
[----:B------:R-:W-:-:S02]  /*616d0*/  LEA.HI.X.SX32 R15, R15, R2, 0x1, P4 ;  /* 0x000000020f0f7211 */ /* 0x000fc400020f0eff */
[C---:B---3--:R-:W-:Y:S01]  /*616e0*/  ISETP.LT.AND P4, PT, R24.reuse, UR9, !P0 ;  /* 0x0000000918007c0c */ /* 0x048fe2000c781270 */
[----:B------:R-:W-:Y:S01]  /*616f0*/  IMAD R24, R24, R22, RZ ;  /* 0x0000001618187224 */ /* 0x000fe200078e02ff */
[----:B------:R-:W-:Y:S01]  /*61700*/  ISETP.LT.AND P5, PT, R11, UR9, !P0 ;  /* 0x000000090b007c0c */ /* 0x000fe2000c7a1270 */
[----:B------:R3:W-:Y:S01]  /*61710*/  @P1 STG.E.U16 desc[UR10][R14.64], R21 ;  /* 0x000000150e001986 */ /* 0x0007e2000c10150a */
[----:B------:R-:W-:-:S03]  /*61720*/  ISETP.LT.AND P3, PT, R28, UR9, !P0 ;  /* 0x000000091c007c0c */ /* 0x000fc6000c761270 */
[----:B------:R-:W5:Y:S01]  /*61730*/  LDL.LU R28, [R1+0xc0] ;  /* 0x0000c000011c7983 */ /* 0x000f620000300800 */
[----:B----4-:R-:W-:-:S03]  /*61740*/  LEA R20, P6, R3, R0, 0x1 ;  /* 0x0000000003147211 */ /* 0x010fc600078c08ff */
[----:B------:R-:W4:Y:S01]  /*61750*/  LDS.128 R8, [R26+UR4+0x200] ;  /* 0x000200041a087984 */ /* 0x000f220008000c00 */
[----:B---3--:R-:W-:-:S03]  /*61760*/  LEA.HI.X.SX32 R21, R3, R2, 0x1, P6 ;  /* 0x0000000203157211 */ /* 0x008fc600030f0eff */
[----:B------:R-:W3:Y:S01]  /*61770*/  LDS.128 R16, [R26+UR4+0x400] ;  /* 0x000400041a107984 */ /* 0x000ee20008000c00 */
[C---:B------:R-:W-:Y:S01]  /*61780*/  LEA R22, P6, R24.reuse, R0, 0x1 ;  /* 0x0000000018167211 */ /* 0x040fe200078c08ff */
[----:B0-----:R-:W-:Y:S02]  /*61790*/  IMAD R3, R23, 0x10, R3 ;  /* 0x0000001017037824 */ /* 0x001fe400078e0203 */
[----:B------:R0:W3:Y:S01]  /*617a0*/  LDS.128 R12, [R26+UR4+0x600] ;  /* 0x000600041a0c7984 */ /* 0x0000e20008000c00 */
[----:B------:R-:W-:-:S03]  /*617b0*/  LEA.HI.X.SX32 R23, R24, R2, 0x1, P6 ;  /* 0x0000000218177211 */ /* 0x000fc600030f0eff */
[----:B0-----:R-:W3:Y:S01]  /*617c0*/  LDL.LU R26, [R1+0xc8] ;  /* 0x0000c800011a7983 */ /* 0x001ee20000300800 */
[----:B--2---:R-:W-:-:S03]  /*617d0*/  ISETP.LT.AND P1, PT, R29, UR9, !P0 ;  /* 0x000000091d007c0c */ /* 0x004fc6000c721270 */
[----:B------:R-:W2:Y:S04]  /*617e0*/  LDL.LU R29, [R1+0xcc] ;  /* 0x0000cc00011d7983 */ /* 0x000ea80000300800 */
[----:B------:R-:W4:Y:S01]  /*617f0*/  LDL.LU R24, [R1+0xb8] ;  /* 0x0000b80001187983 */ /* 0x000f220000300800 */
[----:B------:R-:W-:-:S05]  /*61800*/  PRMT R27, R27, 0x7632, R27 ;  /* 0x000076321b1b7816 */ /* 0x000fca000000001b */
[----:B------:R0:W-:Y:S02]  /*61810*/  @P2 STG.E.U16 desc[UR10][R20.64], R27 ;  /* 0x0000001b14002986 */ /* 0x0001e4000c10150a */
[----:B0-----:R-:W0:Y:S01]  /*61820*/  LDC R27, c[0x0][0x248] ;  /* 0x00009200ff1b7b82 */ /* 0x001e220000000800 */
[----:B------:R-:W-:-:S04]  /*61830*/  LEA R20, P6, R3, R0, 0x1 ;  /* 0x0000000003147211 */ /* 0x000fc800078c08ff */
[----:B------:R-:W-:Y:S02]  /*61840*/  LEA.HI.X.SX32 R21, R3, R2, 0x1, P6 ;  /* 0x0000000203157211 */ /* 0x000fe400030f0eff */
[----:B----4-:R-:W-:Y:S01]  /*61850*/  ISETP.LT.AND P2, PT, R24, UR9, !P0 ;  /* 0x0000000918007c0c */ /* 0x010fe2000c741270 */
[----:B0-----:R-:W-:Y:S02]  /*61860*/  IMAD R24, R27, 0x8, R3 ;  /* 0x000000081b187824 */ /* 0x001fe400078e0203 */
[----:B------:R-:W4:Y:S04]  /*61870*/  LDL.LU R3, [R1+0xbc] ;  /* 0x0000bc0001037983 */ /* 0x000f280000300800 */
[----:B------:R0:W-:Y:S04]  /*61880*/  @P4 STG.E.U16 desc[UR10][R22.64], R25 ;  /* 0x0000001916004986 */ /* 0x0001e8000c10150a */
[----:B-1----:R1:W-:Y:S01]  /*61890*/  @P5 STG.E.U16 desc[UR10][R20.64], R4 ;  /* 0x0000000414005986 */ /* 0x0023e2000c10150a */
[----:B0-----:R-:W-:-:S03]  /*618a0*/  LEA R22, P6, R24, R0, 0x1 ;  /* 0x0000000018167211 */ /* 0x001fc600078c08ff */
[----:B------:R-:W2:Y:S01]  /*618b0*/  LDL.LU R25, [R1+0x68] ;  /* 0x0000680001197983 */ /* 0x000ea20000300800 */
[----:B------:R-:W-:Y:S02]  /*618c0*/  LEA.HI.X.SX32 R23, R24, R2, 0x1, P6 ;  /* 0x0000000218177211 */ /* 0x000fe400030f0eff */
[----:B-----5:R-:W-:Y:S02]  /*618d0*/  ISETP.LT.AND P5, PT, R28, UR9, !P0 ;  /* 0x000000091c007c0c */ /* 0x020fe4000c7a1270 */
[----:B------:R-:W5:Y:S01]  /*618e0*/  LDL.LU R28, [R1+0xd4] ;  /* 0x0000d400011c7983 */ /* 0x000f620000300800 */
[----:B----4-:R-:W-:Y:S01]  /*618f0*/  ISETP.LT.AND P4, PT, R3, UR9, !P0 ;  /* 0x0000000903007c0c */ /* 0x010fe2000c781270 */
[----:B------:R-:W-:-:S05]  /*61900*/  IMAD R3, R27, 0x8, R24 ;  /* 0x000000081b037824 */ /* 0x000fca00078e0218 */
[----:B-1----:R-:W-:Y:S01]  /*61910*/  LEA R20, P6, R3, R0, 0x1 ;  /* 0x0000000003147211 */ /* 0x002fe200078c08ff */
[----:B------:R-:W-:-:S03]  /*61920*/  IMAD R24, R27, 0x8, R3 ;  /* 0x000000081b187824 */ /* 0x000fc600078e0203 */
[----:B------:R-:W-:Y:S02]  /*61930*/  LEA.HI.X.SX32 R21, R3, R2, 0x1, P6 ;  /* 0x0000000203157211 */ /* 0x000fe400030f0eff */
[----:B------:R-:W4:Y:S04]  /*61940*/  LDL.LU R3, [R1+0xc4] ;  /* 0x0000c40001037983 */ /* 0x000f280000300800 */
[----:B------:R0:W-:Y:S02]  /*61950*/  @P3 STG.E.U16 desc[UR10][R22.64], R8 ;  /* 0x0000000816003986 */ /* 0x0001e4000c10150a */
[----:B0-----:R-:W-:-:S04]  /*61960*/  LEA R22, P6, R24, R0, 0x1 ;  /* 0x0000000018167211 */ /* 0x001fc800078c08ff */
[----:B------:R-:W-:Y:S01]  /*61970*/  LEA.HI.X.SX32 R23, R24, R2, 0x1, P6 ;  /* 0x0000000218177211 */ /* 0x000fe200030f0eff */
[----:B---3--:R0:W-:Y:S01]  /*61980*/  @P1 STG.E.U16 desc[UR10][R20.64], R16 ;  /* 0x0000001014001986 */ /* 0x0081e2000c10150a */
[----:B------:R-:W-:-:S03]  /*61990*/  PRMT R8, R4, 0x7632, R8 ;  /* 0x0000763204087816 */ /* 0x000fc60000000008 */
[----:B------:R-:W-:Y:S01]  /*619a0*/  @P2 STG.E.U16 desc[UR10][R22.64], R12 ;  /* 0x0000000c16002986 */ /* 0x000fe2000c10150a */
[----:B--2---:R-:W-:Y:S02]  /*619b0*/  ISETP.LT.AND P2, PT, R29, UR9, !P0 ;  /* 0x000000091d007c0c */ /* 0x004fe4000c741270 */
[----:B------:R-:W-:Y:S02]  /*619c0*/  ISETP.LT.AND P1, PT, R26, UR9, !P0 ;  /* 0x000000091a007c0c */ /* 0x000fe4000c721270 */
[----:B----4-:R-:W-:Y:S01]  /*619d0*/  ISETP.LT.AND P3, PT, R3, UR9, !P0 ;  /* 0x0000000903007c0c */ /* 0x010fe2000c761270 */
[----:B------:R-:W-:Y:S02]  /*619e0*/  IMAD R3, R27, 0x8, R24 ;  /* 0x000000081b037824 */ /* 0x000fe400078e0218 */
[----:B------:R-:W1:Y:S01]  /*619f0*/  LDC R24, c[0x0][0x248] ;  /* 0x00009200ff187b82 */ /* 0x000e620000000800 */
[----:B------:R-:W2:Y:S02]  /*61a00*/  LDL.LU R27, [R1+0xdc] ;  /* 0x0000dc00011b7983 */ /* 0x000ea40000300800 */
[----:B0-----:R-:W-:-:S02]  /*61a10*/  LEA R20, P6, R3, R0, 0x1 ;  /* 0x0000000003147211 */ /* 0x001fc400078c08ff */
[----:B------:R-:W3:Y:S02]  /*61a20*/  LDL.LU R29, [R1+0xe0] ;  /* 0x0000e000011d7983 */ /* 0x000ee40000300800 */
[----:B------:R-:W-:Y:S02]  /*61a30*/  LEA.HI.X.SX32 R21, R3, R2, 0x1, P6 ;  /* 0x0000000203157211 */ /* 0x000fe400030f0eff */
[----:B------:R-:W4:Y:S04]  /*61a40*/  LDL.LU R26, [R1+0xe4] ;  /* 0x0000e400011a7983 */ /* 0x000f280000300800 */
[----:B------:R0:W-:Y:S01]  /*61a50*/  @P4 STG.E.U16 desc[UR10][R20.64], R8 ;  /* 0x0000000814004986 */ /* 0x0001e2000c10150a */
[----:B-1----:R-:W-:Y:S01]  /*61a60*/  IMAD R4, R24, 0x8, R3 ;  /* 0x0000000818047824 */ /* 0x002fe200078e0203 */
[----:B0-----:R-:W-:-:S04]  /*61a70*/  PRMT R8, R8, 0x7632, R8 ;  /* 0x0000763208087816 */ /* 0x001fc80000000008 */
[----:B------:R-:W-:-:S04]  /*61a80*/  LEA R22, P6, R4, R0, 0x1 ;  /* 0x0000000004167211 */ /* 0x000fc800078c08ff */
[----:B------:R-:W-:-:S05]  /*61a90*/  LEA.HI.X.SX32 R23, R4, R2, 0x1, P6 ;  /* 0x0000000204177211 */ /* 0x000fca00030f0eff */
[----:B------:R0:W-:Y:S01]  /*61aa0*/  @P5 STG.E.U16 desc[UR10][R22.64], R8 ;  /* 0x0000000816005986 */ /* 0x0001e2000c10150a */
[----:B-----5:R-:W-:-:S03]  /*61ab0*/  ISETP.LT.AND P5, PT, R28, UR9, !P0 ;  /* 0x000000091c007c0c */ /* 0x020fc6000c7a1270 */
[----:B0-----:R-:W5:Y:S04]  /*61ac0*/  LDL.LU R8, [R1+0xd8] ;  /* 0x0000d80001087983 */ /* 0x001f680000300800 */
[----:B------:R-:W5:Y:S01]  /*61ad0*/  LDL.LU R28, [R1+0xe8] ;  /* 0x0000e800011c7983 */ /* 0x000f620000300800 */
[----:B------:R-:W-:Y:S01]  /*61ae0*/  IMAD R3, R24, 0x8, R4 ;  /* 0x0000000818037824 */ /* 0x000fe200078e0204 */
[C---:B------:R-:W-:Y:S01]  /*61af0*/  ISETP.LT.AND P4, PT, R25.reuse, UR9, !P0 ;  /* 0x0000000919007c0c */ /* 0x040fe2000c781270 */
[----:B------:R-:W-:Y:S01]  /*61b00*/  IMAD R4, R25, R24, RZ ;  /* 0x0000001819047224 */ /* 0x000fe200078e02ff */
[----:B------:R-:W-:Y:S01]  /*61b10*/  PRMT R16, R16, 0x7632, R16 ;  /* 0x0000763210107816 */ /* 0x000fe20000000010 */
[----:B------:R-:W5:Y:S01]  /*61b20*/  LDL.LU R25, [R1+0xec] ;  /* 0x0000ec0001197983 */ /* 0x000f620000300800 */
[----:B------:R-:W-:-:S04]  /*61b30*/  LEA R20, P6, R3, R0, 0x1 ;  /* 0x0000000003147211 */ /* 0x000fc800078c08ff */
[----:B------:R-:W-:Y:S01]  /*61b40*/  LEA.HI.X.SX32 R21, R3, R2, 0x1, P6 ;  /* 0x0000000203157211 */ /* 0x000fe200030f0eff */
[----:B------:R-:W-:Y:S01]  /*61b50*/  IMAD R3, R24, 0x10, R3 ;  /* 0x0000001018037824 */ /* 0x000fe200078e0203 */
[----:B------:R-:W-:Y:S02]  /*61b60*/  LEA R22, P6, R4, R0, 0x1 ;  /* 0x0000000004167211 */ /* 0x000fe400078c08ff */
        /* <DEDUP_REMOVED lines=8> */
[----:B-1----:R-:W-:-:S03]  /*61bf0*/  LEA R22, P6, R4, R0, 0x1 ;  /* 0x0000000004167211 */ /* 0x002fc600078c08ff */
[----:B------:R0:W-:Y:S01]  /*61c00*/  @P1 STG.E.U16 desc[UR10][R20.64], R5 ;  /* 0x0000000514001986 */ /* 0x0001e2000c10150a */
[----:B------:R-:W-:Y:S02]  /*61c10*/  LEA.HI.X.SX32 R23, R4, R2, 0x1, P6 ;  /* 0x0000000204177211 */ /* 0x000fe400030f0eff */
[----:B0-----:R-:W-:-:S04]  /*61c20*/  LEA R20, P6, R3, R0, 0x1 ;  /* 0x0000000003147211 */ /* 0x001fc800078c08ff */
[----:B------:R-:W-:Y:S01]  /*61c30*/  LEA.HI.X.SX32 R21, R3, R2, 0x1, P6 ;  /* 0x0000000203157211 */ /* 0x000fe200030f0eff */
[----:B------:R0:W-:Y:S04]  /*61c40*/  @P2 STG.E.U16 desc[UR10][R22.64], R9 ;  /* 0x0000000916002986 */ /* 0x0001e8000c10150a */
[----:B------:R1:W-:Y:S01]  /*61c50*/  @P5 STG.E.U16 desc[UR10][R20.64], R17 ;  /* 0x0000001114005986 */ /* 0x0003e2000c10150a */
[----:B--2---:R-:W-:-:S03]  /*61c60*/  ISETP.LT.AND P4, PT, R27, UR9, !P0 ;  /* 0x000000091b007c0c */ /* 0x004fc6000c781270 */
[----:B------:R-:W2:Y:S01]  /*61c70*/  LDL.LU R27, [R1+0x6c] ;  /* 0x00006c00011b7983 */ /* 0x000ea20000300800 */
[----:B---3--:R-:W-:-:S03]  /*61c80*/  ISETP.LT.AND P1, PT, R29, UR9, !P0 ;  /* 0x000000091d007c0c */ /* 0x008fc6000c721270 */
[----:B------:R-:W3:Y:S01]  /*61c90*/  LDL.LU R29, [R1+0xf0] ;  /* 0x0000f000011d7983 */ /* 0x000ee20000300800 */
[----:B----4-:R-:W-:-:S03]  /*61ca0*/  ISETP.LT.AND P2, PT, R26, UR9, !P0 ;  /* 0x000000091a007c0c */ /* 0x010fc6000c741270 */
[----:B------:R-:W4:Y:S01]  /*61cb0*/  LDL.LU R26, [R1+0xf4] ;  /* 0x0000f400011a7983 */ /* 0x000f220000300800 */
[----:B-----5:R-:W-:-:S03]  /*61cc0*/  ISETP.LT.AND P5, PT, R28, UR9, !P0 ;  /* 0x000000091c007c0c */ /* 0x020fc6000c7a1270 */
[----:B------:R-:W5:Y:S01]  /*61cd0*/  LDL.LU R28, [R1+0xf8] ;  /* 0x0000f800011c7983 */ /* 0x000f620000300800 */
[----:B------:R-:W-:Y:S01]  /*61ce0*/  IMAD R4, R24, 0x8, R3 ;  /* 0x0000000818047824 */ /* 0x000fe200078e0203 */
[----:B------:R-:W-:Y:S02]  /*61cf0*/  ISETP.LT.AND P3, PT, R8, UR9, !P0 ;  /* 0x0000000908007c0c */ /* 0x000fe4000c761270 */
[----:B0-----:R-:W-:Y:S01]  /*61d00*/  PRMT R9, R5, 0x7632, R9 ;  /* 0x0000763205097816 */ /* 0x001fe20000000009 */
[----:B------:R-:W-:Y:S01]  /*61d10*/  IMAD R3, R24, 0x8, R4 ;  /* 0x0000000818037824 */ /* 0x000fe200078e0204 */
[C---:B------:R-:W-:Y:S01]  /*61d20*/  LEA R22, P6, R4.reuse, R0, 0x1 ;  /* 0x0000000004167211 */ /* 0x040fe200078c08ff */
[----:B------:R-:W5:Y:S03]  /*61d30*/  LDL.LU R16, [R1+0xfc] ;  /* 0x0000fc0001107983 */ /* 0x000f660000300800 */
[----:B------:R-:W-:Y:S01]  /*61d40*/  LEA.HI.X.SX32 R23, R4, R2, 0x1, P6 ;  /* 0x0000000204177211 */ /* 0x000fe200030f0eff */
[----:B------:R-:W-:Y:S01]  /*61d50*/  IMAD R8, R24, 0x8, R3 ;  /* 0x0000000818087824 */ /* 0x000fe200078e0203 */
[----:B------:R-:W-:-:S04]  /*61d60*/  LEA R4, P6, R3, R0, 0x1 ;  /* 0x0000000003047211 */ /* 0x000fc800078c08ff */
[----:B------:R-:W-:Y:S01]  /*61d70*/  LEA.HI.X.SX32 R5, R3, R2, 0x1, P6 ;  /* 0x0000000203057211 */ /* 0x000fe200030f0eff */
[----:B------:R-:W-:Y:S01]  /*61d80*/  IMAD R3, R24, 0x8, R8 ;  /* 0x0000000818037824 */ /* 0x000fe200078e0208 */
[C---:B-1----:R-:W-:Y:S01]  /*61d90*/  LEA R20, P6, R8.reuse, R0, 0x1 ;  /* 0x0000000008147211 */ /* 0x042fe200078c08ff */
[----:B------:R-:W-:Y:S01]  /*61da0*/  @P3 STG.E.U16 desc[UR10][R22.64], R13 ;  /* 0x0000000d16003986 */ /* 0x000fe2000c10150a */
[----:B------:R-:W-:Y:S02]  /*61db0*/  ISETP.LT.AND P3, PT, R25, UR9, !P0 ;  /* 0x0000000919007c0c */ /* 0x000fe4000c761270 */
[----:B------:R-:W-:Y:S01]  /*61dc0*/  LEA.HI.X.SX32 R21, R8, R2, 0x1, P6 ;  /* 0x0000000208157211 */ /* 0x000fe200030f0eff */
[----:B------:R0:W-:Y:S04]  /*61dd0*/  @P4 STG.E.U16 desc[UR10][R4.64], R9 ;  /* 0x0000000904004986 */ /* 0x0001e8000c10150a */
[----:B------:R-:W5:Y:S01]  /*61de0*/  LDL.LU R25, [R1+0x100] ;  /* 0x0001000001197983 */ /* 0x000f620000300800 */
[----:B0-----:R-:W-:-:S02]  /*61df0*/  PRMT R5, R9, 0x7632, R5 ;  /* 0x0000763209057816 */ /* 0x001fc40000000005 */
[----:B------:R-:W-:-:S03]  /*61e00*/  LEA R4, P6, R3, R0, 0x1 ;  /* 0x0000000003047211 */ /* 0x000fc600078c08ff */
[----:B------:R0:W-:Y:S01]  /*61e10*/  @P1 STG.E.U16 desc[UR10][R20.64], R5 ;  /* 0x0000000514001986 */ /* 0x0001e2000c10150a */
[----:B------:R-:W-:Y:S02]  /*61e20*/  PRMT R17, R17, 0x7632, R17 ;  /* 0x0000763211117816 */ /* 0x000fe40000000011 */
[----:B------:R-:W-:Y:S02]  /*61e30*/  PRMT R13, R13, 0x7632, R13 ;  /* 0x000076320d0d7816 */ /* 0x000fe4000000000d */
[----:B0-----:R-:W-:-:S05]  /*61e40*/  LEA.HI.X.SX32 R5, R3, R2, 0x1, P6 ;  /* 0x0000000203057211 */ /* 0x001fca00030f0eff */
[----:B------:R0:W-:Y:S01]  /*61e50*/  @P2 STG.E.U16 desc[UR10][R4.64], R17 ;  /* 0x0000001104002986 */ /* 0x0001e2000c10150a */
[C---:B--2---:R-:W-:Y:S01]  /*61e60*/  IMAD R9, R27.reuse, R24, RZ ;  /* 0x000000181b097224 */ /* 0x044fe200078e02ff */
[----:B------:R-:W-:Y:S02]  /*61e70*/  ISETP.LT.AND P4, PT, R27, UR9, !P0 ;  /* 0x000000091b007c0c */ /* 0x000fe4000c781270 */
[----:B------:R-:W2:Y:S02]  /*61e80*/  LDL.LU R27, [R1+0x104] ;  /* 0x00010400011b7983 */ /* 0x000ea40000300800 */
[----:B------:R-:W-:-:S04]  /*61e90*/  LEA R8, P6, R9, R0, 0x1 ;  /* 0x0000000009087211 */ /* 0x000fc800078c08ff */
[----:B------:R-:W-:Y:S02]  /*61ea0*/  LEA.HI.X.SX32 R9, R9, R2, 0x1, P6 ;  /* 0x0000000209097211 */ /* 0x000fe400030f0eff */
[----:B---3--:R-:W-:Y:S02]  /*61eb0*/  ISETP.LT.AND P1, PT, R29, UR9, !P0 ;  /* 0x000000091d007c0c */ /* 0x008fe4000c721270 */
[----:B------:R-:W3:Y:S01]  /*61ec0*/  LDL.LU R29, [R1+0x108] ;  /* 0x00010800011d7983 */ /* 0x000ee20000300800 */
[----:B----4-:R-:W-:-:S03]  /*61ed0*/  ISETP.LT.AND P2, PT, R26, UR9, !P0 ;  /* 0x000000091a007c0c */ /* 0x010fc6000c741270 */
[----:B------:R1:W-:Y:S04]  /*61ee0*/  @P4 STG.E.U16 desc[UR10][R8.64], R13 ;  /* 0x0000000d08004986 */ /* 0x0003e8000c10150a */
[----:B------:R-:W4:Y:S01]  /*61ef0*/  LDL.LU R26, [R1+0x74] ;  /* 0x00007400011a7983 */ /* 0x000f220000300800 */
[----:B-----5:R-:W-:-:S03]  /*61f00*/  ISETP.LT.AND P4, PT, R28, UR9, !P0 ;  /* 0x000000091c007c0c */ /* 0x020fc6000c781270 */
[----:B------:R-:W5:Y:S01]  /*61f10*/  LDL.LU R28, [R1+0x10c] ;  /* 0x00010c00011c7983 */ /* 0x000f620000300800 */
[----:B------:R-:W-:-:S04]  /*61f20*/  IMAD R3, R24, 0x10, R3 ;  /* 0x0000001018037824 */ /* 0x000fc800078e0203 */
[----:B------:R-:W-:Y:S01]  /*61f30*/  IMAD R12, R24, 0x8, R3 ;  /* 0x00000008180c7824 */ /* 0x000fe200078e0203 */
[----:B0-----:R-:W-:-:S04]  /*61f40*/  LEA R4, P6, R3, R0, 0x1 ;  /* 0x0000000003047211 */ /* 0x001fc800078c08ff */
[----:B------:R-:W-:Y:S01]  /*61f50*/  LEA.HI.X.SX32 R5, R3, R2, 0x1, P6 ;  /* 0x0000000203057211 */ /* 0x000fe200030f0eff */
[----:B------:R-:W-:Y:S01]  /*61f60*/  IMAD R3, R24, 0x8, R12 ;  /* 0x0000000818037824 */ /* 0x000fe200078e020c */
[----:B-1----:R-:W-:-:S03]  /*61f70*/  LEA R8, P6, R12, R0, 0x1 ;  /* 0x000000000c087211 */ /* 0x002fc600078c08ff */
[----:B------:R0:W-:Y:S01]  /*61f80*/  @P5 STG.E.U16 desc[UR10][R4.64], R6 ;  /* 0x0000000604005986 */ /* 0x0001e2000c10150a */
[----:B------:R-:W-:Y:S01]  /*61f90*/  LEA.HI.X.SX32 R9, R12, R2, 0x1, P6 ;  /* 0x000000020c097211 */ /* 0x000fe200030f0eff */
[----:B------:R-:W-:-:S04]  /*61fa0*/  IMAD R17, R24, 0x8, R3 ;  /* 0x0000000818117824 */ /* 0x000fc800078e0203 */
[----:B------:R1:W-:Y:S01]  /*61fb0*/  @P3 STG.E.U16 desc[UR10][R8.64], R10 ;  /* 0x0000000a08003986 */ /* 0x0003e2000c10150a */
[----:B0-----:R-:W-:-:S04]  /*61fc0*/  LEA R4, P6, R3, R0, 0x1 ;  /* 0x0000000003047211 */ /* 0x001fc800078c08ff */
[----:B------:R-:W-:Y:S01]  /*61fd0*/  LEA.HI.X.SX32 R5, R3, R2, 0x1, P6 ;  /* 0x0000000203057211 */ /* 0x000fe200030f0eff */
[C---:B------:R-:W-:Y:S01]  /*61fe0*/  IMAD R3, R24.reuse, 0x8, R17 ;  /* 0x0000000818037824 */ /* 0x040fe200078e0211 */
[----:B-1----:R-:W-:Y:S02]  /*61ff0*/  LEA R8, P6, R17, R0, 0x1 ;  /* 0x0000000011087211 */ /* 0x002fe400078c08ff */
[----:B------:R-:W-:Y:S01]  /*62000*/  ISETP.LT.AND P3, PT, R25, UR9, !P0 ;  /* 0x0000000919007c0c */ /* 0x000fe2000c761270 */
[----:B------:R0:W-:Y:S01]  /*62010*/  @P1 STG.E.U16 desc[UR10][R4.64], R18 ;  /* 0x0000001204001986 */ /* 0x0001e2000c10150a */
[----:B------:R-:W-:Y:S01]  /*62020*/  LEA.HI.X.SX32 R9, R17, R2, 0x1, P6 ;  /* 0x0000000211097211 */ /* 0x000fe200030f0eff */
[----:B------:R-:W-:Y:S01]  /*62030*/  IMAD R13, R24, 0x8, R3 ;  /* 0x00000008180d7824 */ /* 0x000fe200078e0203 */
[----:B------:R-:W-:Y:S01]  /*62040*/  ISETP.LT.AND P5, PT, R16, UR9, !P0 ;  /* 0x0000000910007c0c */ /* 0x000fe2000c7a1270 */
[----:B------:R-:W5:Y:S04]  /*62050*/  LDL.LU R25, [R1+0x110] ;  /* 0x0001100001197983 */ /* 0x000f680000300800 */
[----:B------:R1:W-:Y:S01]  /*62060*/  @P2 STG.E.U16 desc[UR10][R8.64], R14 ;  /* 0x0000000e08002986 */ /* 0x0003e2000c10150a */
[----:B0-----:R-:W-:-:S04]  /*62070*/  LEA R4, P6, R3, R0, 0x1 ;  /* 0x0000000003047211 */ /* 0x001fc800078c08ff */
[----:B------:R-:W-:Y:S02]  /*62080*/  LEA.HI.X.SX32 R5, R3, R2, 0x1, P6 ;  /* 0x0000000203057211 */ /* 0x000fe400030f0eff */
[C---:B-1----:R-:W-:Y:S02]  /*62090*/  LEA R8, P6, R13.reuse, R0, 0x1 ;  /* 0x000000000d087211 */ /* 0x042fe400078c08ff */
[----:B------:R-:W-:Y:S02]  /*620a0*/  PRMT R6, R6, 0x7632, R6 ;  /* 0x0000763206067816 */ /* 0x000fe40000000006 */
[----:B------:R-:W-:Y:S02]  /*620b0*/  LEA.HI.X.SX32 R9, R13, R2, 0x1, P6 ;  /* 0x000000020d097211 */ /* 0x000fe400030f0eff */
[----:B------:R-:W-:Y:S01]  /*620c0*/  PRMT R10, R10, 0x7632, R10 ;  /* 0x000076320a0a7816 */ /* 0x000fe2000000000a */
[----:B------:R0:W-:Y:S01]  /*620d0*/  @P4 STG.E.U16 desc[UR10][R4.64], R6 ;  /* 0x0000000604004986 */ /* 0x0001e2000c10150a */
[----:B------:R-:W-:-:S03]  /*620e0*/  IMAD R3, R24, 0x8, R13 ;  /* 0x0000000818037824 */ /* 0x000fc600078e020d */
[----:B------:R1:W-:Y:S01]  /*620f0*/  @P5 STG.E.U16 desc[UR10][R8.64], R10 ;  /* 0x0000000a08005986 */ /* 0x0003e2000c10150a */
[----:B--2---:R-:W-:-:S03]  /*62100*/  ISETP.LT.AND P1, PT, R27, UR9, !P0 ;  /* 0x000000091b007c0c */ /* 0x004fc6000c721270 */
[----:B------:R-:W2:Y:S01]  /*62110*/  LDL.LU R27, [R1+0x114] ;  /* 0x00011400011b7983 */ /* 0x000ea20000300800 */
[----:B---3--:R-:W-:-:S03]  /*62120*/  ISETP.LT.AND P2, PT, R29, UR9, !P0 ;  /* 0x000000091d007c0c */ /* 0x008fc6000c741270 */
[----:B------:R-:W3:Y:S01]  /*62130*/  LDL.LU R29, [R1+0x94] ;  /* 0x00009400011d7983 */ /* 0x000ee20000300800 */
[C---:B----4-:R-:W-:Y:S01]  /*62140*/  ISETP.LT.AND P4, PT, R26.reuse, UR9, !P0 ;  /* 0x000000091a007c0c */ /* 0x050fe2000c781270 */
[----:B------:R-:W-:Y:S02]  /*62150*/  IMAD R13, R26, R24, RZ ;  /* 0x000000181a0d7224 */ /* 0x000fe400078e02ff */
[----:B------:R-:W4:Y:S01]  /*62160*/  LDL.LU R26, [R1+0x118] ;  /* 0x00011800011a7983 */ /* 0x000f220000300800 */
[----:B-----5:R-:W-:-:S03]  /*62170*/  ISETP.LT.AND P5, PT, R28, UR9, !P0 ;  /* 0x000000091c007c0c */ /* 0x020fc6000c7a1270 */
[----:B------:R-:W5:Y:S01]  /*62180*/  LDL.LU R28, [R1+0x11c] ;  /* 0x00011c00011c7983 */ /* 0x000f620000300800 */
[C---:B0-----:R-:W-:Y:S02]  /*62190*/  LEA R4, P6, R3.reuse, R0, 0x1 ;  /* 0x0000000003047211 */ /* 0x041fe400078c08ff */
[----:B------:R-:W-:Y:S02]  /*621a0*/  PRMT R18, R18, 0x7632, R18 ;  /* 0x0000763212127816 */ /* 0x000fe40000000012 */
[----:B------:R-:W-:Y:S01]  /*621b0*/  LEA.HI.X.SX32 R5, R3, R2, 0x1, P6 ;  /* 0x0000000203057211 */ /* 0x000fe200030f0eff */
[----:B------:R-:W-:-:S04]  /*621c0*/  IMAD R3, R24, 0x10, R3 ;  /* 0x0000001018037824 */ /* 0x000fc800078e0203 */
[----:B------:R0:W-:Y:S01]  /*621d0*/  @P3 STG.E.U16 desc[UR10][R4.64], R18 ;  /* 0x0000001204003986 */ /* 0x0001e2000c10150a */
[-C--:B------:R-:W-:Y:S01]  /*621e0*/  LEA R16, P3, R3, R0.reuse, 0x1 ;  /* 0x0000000003107211 */ /* 0x080fe200078608ff */
[C---:B------:R-:W-:Y:S01]  /*621f0*/  IMAD R21, R24.reuse, 0x8, R3 ;  /* 0x0000000818157824 */ /* 0x040fe200078e0203 */
[----:B------:R-:W-:Y:S02]  /*62200*/  LEA R12, P6, R13, R0, 0x1 ;  /* 0x000000000d0c7211 */ /* 0x000fe400078c08ff */
[-C--:B------:R-:W-:Y:S01]  /*62210*/  LEA.HI.X.SX32 R17, R3, R2.reuse, 0x1, P3 ;  /* 0x0000000203117211 */ /* 0x080fe200018f0eff */
[----:B------:R-:W-:Y:S01]  /*62220*/  IMAD R3, R24, 0x8, R21 ;  /* 0x0000000818037824 */ /* 0x000fe200078e0215 */
[----:B------:R-:W-:Y:S02]  /*62230*/  PRMT R6, R14, 0x7632, R6 ;  /* 0x000076320e067816 */ /* 0x000fe40000000006 */
[----:B------:R-:W-:Y:S01]  /*62240*/  LEA.HI.X.SX32 R13, R13, R2, 0x1, P6 ;  /* 0x000000020d0d7211 */ /* 0x000fe200030f0eff */
[----:B-1----:R-:W-:Y:S01]  /*62250*/  IMAD R9, R24, 0x8, R3 ;  /* 0x0000000818097824 */ /* 0x002fe200078e0203 */
[----:B------:R-:W-:-:S03]  /*62260*/  LEA R20, P6, R21, R0, 0x1 ;  /* 0x0000000015147211 */ /* 0x000fc600078c08ff */
[----:B------:R-:W-:Y:S01]  /*62270*/  IMAD R23, R24, 0x8, R9 ;  /* 0x0000000818177824 */ /* 0x000fe200078e0209 */
[----:B------:R1:W-:Y:S01]  /*62280*/  @P4 STG.E.U16 desc[UR10][R12.64], R6 ;  /* 0x000000060c004986 */ /* 0x0003e2000c10150a */
[----:B------:R-:W-:-:S03]  /*62290*/  LEA.HI.X.SX32 R21, R21, R2, 0x1, P6 ;  /* 0x0000000215157211 */ /* 0x000fc600030f0eff */
[----:B------:R-:W-:Y:S01]  /*622a0*/  @P1 STG.E.U16 desc[UR10][R16.64], R7 ;  /* 0x0000000710001986 */ /* 0x000fe2000c10150a */
[----:B0-----:R-:W-:-:S03]  /*622b0*/  LEA R4, P1, R3, R0, 0x1 ;  /* 0x0000000003047211 */ /* 0x001fc600078208ff */
[----:B------:R0:W-:Y:S01]  /*622c0*/  @P2 STG.E.U16 desc[UR10][R20.64], R11 ;  /* 0x0000000b14002986 */ /* 0x0001e2000c10150a */
[----:B------:R-:W-:Y:S02]  /*622d0*/  LEA.HI.X.SX32 R5, R3, R2, 0x1, P1 ;  /* 0x0000000203057211 */ /* 0x000fe400008f0eff */
[----:B------:R-:W-:Y:S01]  /*622e0*/  ISETP.LT.AND P4, PT, R25, UR9, !P0 ;  /* 0x0000000919007c0c */ /* 0x000fe2000c781270 */
[C---:B------:R-:W-:Y:S01]  /*622f0*/  IMAD R25, R24.reuse, 0x8, R23 ;  /* 0x0000000818197824 */ /* 0x040fe200078e0217 */
[-C--:B-1----:R-:W-:Y:S02]  /*62300*/  LEA R12, P2, R9, R0.reuse, 0x1 ;  /* 0x00000000090c7211 */ /* 0x082fe400078408ff */
[----:B------:R-:W-:Y:S01]  /*62310*/  LEA R8, P1, R23, R0, 0x1 ;  /* 0x0000000017087211 */ /* 0x000fe200078208ff */
[----:B------:R-:W-:Y:S01]  /*62320*/  IMAD R3, R24, 0x8, R25 ;  /* 0x0000000818037824 */ /* 0x000fe200078e0219 */
[-C--:B------:R-:W-:Y:S02]  /*62330*/  LEA.HI.X.SX32 R13, R9, R2.reuse, 0x1, P2 ;  /* 0x00000002090d7211 */ /* 0x080fe400010f0eff */
[----:B------:R-:W-:-:S02]  /*62340*/  LEA.HI.X.SX32 R9, R23, R2, 0x1, P1 ;  /* 0x0000000217097211 */ /* 0x000fc400008f0eff */
[----:B0-----:R-:W-:-:S04]  /*62350*/  LEA R20, P1, R3, R0, 0x1 ;  /* 0x0000000003147211 */ /* 0x001fc800078208ff */
[----:B------:R-:W-:Y:S02]  /*62360*/  LEA.HI.X.SX32 R21, R3, R2, 0x1, P1 ;  /* 0x0000000203157211 */ /* 0x000fe400008f0eff */
[----:B------:R-:W-:Y:S02]  /*62370*/  LEA R16, P6, R25, R0, 0x1 ;  /* 0x0000000019107211 */ /* 0x000fe400078c08ff */
[----:B------:R-:W-:Y:S02]  /*62380*/  PRMT R7, R7, 0x7632, R7 ;  /* 0x0000763207077816 */ /* 0x000fe40000000007 */
[----:B------:R-:W-:Y:S02]  /*62390*/  LEA.HI.X.SX32 R17, R25, R2, 0x1, P6 ;  /* 0x0000000219117211 */ /* 0x000fe400030f0eff */
[----:B------:R-:W-:Y:S01]  /*623a0*/  PRMT R11, R11, 0x7632, R11 ;  /* 0x000076320b0b7816 */ /* 0x000fe2000000000b */
[----:B------:R0:W-:Y:S01]  /*623b0*/  @P5 STG.E.U16 desc[UR10][R4.64], R19 ;  /* 0x0000001304005986 */ /* 0x0001e2000c10150a */
[----:B------:R-:W-:-:S03]  /*623c0*/  PRMT R10, R19, 0x7632, R10 ;  /* 0x00007632130a7816 */ /* 0x000fc6000000000a */
[----:B------:R0:W-:Y:S01]  /*623d0*/  @P4 STG.E.U16 desc[UR10][R12.64], R15 ;  /* 0x0000000f0c004986 */ /* 0x0001e2000c10150a */
[----:B--2---:R-:W-:Y:S02]  /*623e0*/  ISETP.LT.AND P3, PT, R27, UR9, !P0 ;  /* 0x000000091b007c0c */ /* 0x004fe4000c761270 */
[C---:B---3--:R-:W-:Y:S01]  /*623f0*/  ISETP.LT.AND P1, PT, R29.reuse, UR9, !P0 ;  /* 0x000000091d007c0c */ /* 0x048fe2000c721270 */
[----:B------:R-:W-:Y:S01]  /*62400*/  IMAD R27, R29, R24, RZ ;  /* 0x000000181d1b7224 */ /* 0x000fe200078e02ff */
[----:B----4-:R-:W-:-:S09]  /*62410*/  ISETP.LT.AND P2, PT, R26, UR9, !P0 ;  /* 0x000000091a007c0c */ /* 0x010fd2000c741270 */
[----:B------:R0:W-:Y:S01]  /*62420*/  @P3 STG.E.U16 desc[UR10][R8.64], R7 ;  /* 0x0000000708003986 */ /* 0x0001e2000c10150a */
[----:B------:R-:W-:-:S04]  /*62430*/  LEA R22, P6, R27, R0, 0x1 ;  /* 0x000000001b167211 */ /* 0x000fc800078c08ff */
[----:B------:R-:W-:Y:S01]  /*62440*/  LEA.HI.X.SX32 R23, R27, R2, 0x1, P6 ;  /* 0x000000021b177211 */ /* 0x000fe200030f0eff */
[----:B------:R0:W-:Y:S01]  /*62450*/  @P2 STG.E.U16 desc[UR10][R16.64], R11 ;  /* 0x0000000b10002986 */ /* 0x0001e2000c10150a */
[----:B-----5:R-:W-:-:S13]  /*62460*/  ISETP.LT.AND P0, PT, R28, UR9, !P0 ;  /* 0x000000091c007c0c */ /* 0x020fda000c701270 */
[----:B------:R0:W-:Y:S01]  /*62470*/  @P0 STG.E.U16 desc[UR10][R20.64], R10 ;  /* 0x0000000a14000986 */ /* 0x0001e2000c10150a */
[----:B------:R-:W-:Y:S05]  /*62480*/  @!P1 EXIT ;  /* 0x000000000000994d */ /* 0x000fea0003800000 */
[----:B0-----:R-:W-:-:S05]  /*62490*/  PRMT R11, R15, 0x7632, R11 ;  /* 0x000076320f0b7816 */ /* 0x001fca000000000b */
[----:B------:R-:W-:Y:S01]  /*624a0*/  STG.E.U16 desc[UR10][R22.64], R11 ;  /* 0x0000000b16007986 */ /* 0x000fe2000c10150a */
[----:B------:R-:W-:Y:S05]  /*624b0*/  EXIT ;  /* 0x000000000000794d */ /* 0x000fea0003800000 */
.L_x_3:
[----:B------:R-:W-:-:S00]  /*624c0*/  BRA `(.L_x_3) ;  /* 0xfffffffc00fc7947 */ /* 0x000fc0000383ffff */
[----:B------:R-:W-:-:S00]  /*624d0*/  NOP ;  /* 0x0000000000007918 */ /* 0x000fc00000000000 */
        /* <DEDUP_REMOVED lines=10> */
.L_x_4:


//--------------------- .nv.shared.matmul_kernel  --------------------------
	.section	.nv.shared.matmul_kernel,"aw",@nobits
	.sectionflags	@""
	.align	16
	.zero		1024


//--------------------- .nv.shared.reserved.0     --------------------------
	.section	.nv.shared.reserved.0,"aw",@nobits
	.weak		__nv_reservedSMEM_offset_0_alias
	.size		__nv_reservedSMEM_offset_0_alias, 0, 0
	.other		__nv_reservedSMEM_offset_0_alias,@"STO_CUDA_RESERVED_SHARED STV_DEFAULT"
__nv_reservedSMEM_offset_0_alias:
	.zero		0


//--------------------- .nv.constant0.matmul_kernel --------------------------
	.section	.nv.constant0.matmul_kernel,"a",@progbits
	.sectionflags	@""
	.align	4
.nv.constant0.matmul_kernel:
	.zero		608


//--------------------- SYMBOLS --------------------------

	.type		.nv.reservedSmem.offset0,@object
	.size		.nv.reservedSmem.offset0,0x4
